def matmul_kernel(
    a_ptr,
    b_ptr,
    c_ptr,
    M,
    N,
    K,
    stride_am,
    stride_ak,
    stride_bk,
    stride_bn,
    stride_cm,
    stride_cn,
    BLOCK_M: tl.constexpr,
    BLOCK_N: tl.constexpr,
    BLOCK_K: tl.constexpr,
    GROUP_M: tl.constexpr,
):
    pid = tl.program_id(axis=0)
    num_pid_m = tl.cdiv(M, BLOCK_M)
    num_pid_n = tl.cdiv(N, BLOCK_N)
    num_pid_in_group = GROUP_M * num_pid_n
    group_id = pid // num_pid_in_group
    first_pid_m = group_id * GROUP_M
    group_size_m = min(num_pid_m - first_pid_m, GROUP_M)
    pid_m = first_pid_m + ((pid % num_pid_in_group) % group_size_m)
    pid_n = (pid % num_pid_in_group) // group_size_m

    offs_am = (pid_m * BLOCK_M + tl.arange(0, BLOCK_M)) % M
    offs_bn = (pid_n * BLOCK_N + tl.arange(0, BLOCK_N)) % N
    offs_k = tl.arange(0, BLOCK_K)
    a_ptrs = a_ptr + offs_am[:, None] * stride_am + offs_k[None, :] * stride_ak
    b_ptrs = b_ptr + offs_k[:, None] * stride_bk + offs_bn[None, :] * stride_bn

    acc = tl.zeros((BLOCK_M, BLOCK_N), dtype=tl.float32)
    for kk in range(0, tl.cdiv(K, BLOCK_K)):
        a = tl.load(a_ptrs, mask=offs_k[None, :] < K - kk * BLOCK_K, other=0.0)
        b = tl.load(b_ptrs, mask=offs_k[:, None] < K - kk * BLOCK_K, other=0.0)
        acc = tl.dot(a, b, acc)
        a_ptrs += BLOCK_K * stride_ak
        b_ptrs += BLOCK_K * stride_bk

    c = acc.to(c_ptr.dtype.element_ty)
    offs_cm = pid_m * BLOCK_M + tl.arange(0, BLOCK_M)
    offs_cn = pid_n * BLOCK_N + tl.arange(0, BLOCK_N)
    c_ptrs = c_ptr + offs_cm[:, None] * stride_cm + offs_cn[None, :] * stride_cn
    mask = (offs_cm[:, None] < M) & (offs_cn[None, :] < N)
    tl.store(c_ptrs, c, mask=mask)

# config = {"BLOCK_K": 64, "BLOCK_M": 64, "BLOCK_N": 256, "GROUP_M": 8, "arch": "sm_100", "dtype": "fp8e5m2", "num_ctas": 1, "num_stages": 3, "num_warps": 1}
# arch = sm_100


// ===== COMPILED SASS (sm_100a) =====

	.target	sm_100a

	.elftype	@"ET_EXEC"


//--------------------- .note.nv.tkinfo           --------------------------
	.section	.note.nv.tkinfo,"",@"SHT_NOTE"
	.sectionflags	@"SHF_NOTE_NV_TKINFO"
	.tkinfo
        /*0018*/ 	.word	0x00000081
        /*0030*/ 	.string	""
        /*0030*/ 	.string	"ptxas-blackwell"
        /*0030*/ 	.string	"Cuda compilation tools, release 12.9, V12.9.86"
        /*0030*/ 	.string	"Build cuda_12.9.r12.9/compiler.36037853_0"
        /*0030*/ 	.string	"-v  -suppress-debug-info  -lineinfo  -arch sm_100a "



//--------------------- .note.nv.cuver            --------------------------
	.section	.note.nv.cuver,"",@"SHT_NOTE"
	.sectionflags	@"SHF_NOTE_NV_CUVER"
        /*0018*/ 	.short	0x0001
        /*001a*/ 	.short	0x0064
        /*001c*/ 	.short	0x0001
        /*001e*/ 	.short	0x0000
        /*0020*/ 	.short	0x0001
        /*0022*/ 	.short	0x0000


//--------------------- .nv.info                  --------------------------
	.section	.nv.info,"",@"SHT_CUDA_INFO"
	.align	4


	//----- nvinfo : EIATTR_REGCOUNT
	.align		4
        /*0000*/ 	.byte	0x04, 0x2f
        /*0002*/ 	.short	(.L_1 - .L_0)
	.align		4
.L_0:
        /*0004*/ 	.word	index@(matmul_kernel)
        /*0008*/ 	.word	0x00000040


	//----- nvinfo : EIATTR_FRAME_SIZE
	.align		4
.L_1:
        /*000c*/ 	.byte	0x04, 0x11
        /*000e*/ 	.short	(.L_3 - .L_2)
	.align		4
.L_2:
        /*0010*/ 	.word	index@(matmul_kernel)
        /*0014*/ 	.word	0x00003a50


	//----- nvinfo : EIATTR_MIN_STACK_SIZE
	.align		4
.L_3:
        /*0018*/ 	.byte	0x04, 0x12
        /*001a*/ 	.short	(.L_5 - .L_4)
	.align		4
.L_4:
        /*001c*/ 	.word	index@(matmul_kernel)
        /*0020*/ 	.word	0x00003a50
.L_5:


//--------------------- .nv.info.matmul_kernel    --------------------------
	.section	.nv.info.matmul_kernel,"",@"SHT_CUDA_INFO"
	.sectionflags	@""
	.align	4


	//----- nvinfo : EIATTR_CUDA_API_VERSION
	.align		4
        /*0000*/ 	.byte	0x04, 0x37
        /*0002*/ 	.short	(.L_7 - .L_6)
.L_6:
        /*0004*/ 	.word	0x00000081


	//----- nvinfo : EIATTR_KPARAM_INFO
	.align		4
.L_7:
        /*0008*/ 	.byte	0x04, 0x17
        /*000a*/ 	.short	(.L_9 - .L_8)
.L_8:
        /*000c*/ 	.word	0x00000000
        /*0010*/ 	.short	0x000d
        /*0012*/ 	.short	0x0048
        /*0014*/ 	.byte	0x00, 0xf4, 0x21, 0x00


	//----- nvinfo : EIATTR_KPARAM_INFO
	.align		4
.L_9:
        /*0018*/ 	.byte	0x04, 0x17
        /*001a*/ 	.short	(.L_11 - .L_10)
.L_10:
        /*001c*/ 	.word	0x00000000
        /*0020*/ 	.short	0x000c
        /*0022*/ 	.short	0x0040
        /*0024*/ 	.byte	0x00, 0xf4, 0x21, 0x00


	//----- nvinfo : EIATTR_KPARAM_INFO
	.align		4
.L_11:
        /*0028*/ 	.byte	0x04, 0x17
        /*002a*/ 	.short	(.L_13 - .L_12)
.L_12:
        /*002c*/ 	.word	0x00000000
        /*0030*/ 	.short	0x000b
        /*0032*/ 	.short	0x0038
        /*0034*/ 	.byte	0x00, 0xf0, 0x11, 0x00


	//----- nvinfo : EIATTR_KPARAM_INFO
	.align		4
.L_13:
        /*0038*/ 	.byte	0x04, 0x17
        /*003a*/ 	.short	(.L_15 - .L_14)
.L_14:
        /*003c*/ 	.word	0x00000000
        /*0040*/ 	.short	0x000a
        /*0042*/ 	.short	0x0034
        /*0044*/ 	.byte	0x00, 0xf0, 0x11, 0x00


	//----- nvinfo : EIATTR_KPARAM_INFO
	.align		4
.L_15:
        /*0048*/ 	.byte	0x04, 0x17
        /*004a*/ 	.short	(.L_17 - .L_16)
.L_16:
        /*004c*/ 	.word	0x00000000
        /*0050*/ 	.short	0x0009
        /*0052*/ 	.short	0x0030
        /*0054*/ 	.byte	0x00, 0xf0, 0x11, 0x00


	//----- nvinfo : EIATTR_KPARAM_INFO
	.align		4
.L_17:
        /*0058*/ 	.byte	0x04, 0x17
        /*005a*/ 	.short	(.L_19 - .L_18)
.L_18:
        /*005c*/ 	.word	0x00000000
        /*0060*/ 	.short	0x0008
        /*0062*/ 	.short	0x002c
        /*0064*/ 	.byte	0x00, 0xf0, 0x11, 0x00


	//----- nvinfo : EIATTR_KPARAM_INFO
	.align		4
.L_19:
        /*0068*/ 	.byte	0x04, 0x17
        /*006a*/ 	.short	(.L_21 - .L_20)
.L_20:
        /*006c*/ 	.word	0x00000000
        /*0070*/ 	.short	0x0007
        /*0072*/ 	.short	0x0028
        /*0074*/ 	.byte	0x00, 0xf0, 0x11, 0x00


	//----- nvinfo : EIATTR_KPARAM_INFO
	.align		4
.L_21:
        /*0078*/ 	.byte	0x04, 0x17
        /*007a*/ 	.short	(.L_23 - .L_22)
.L_22:
        /*007c*/ 	.word	0x00000000
        /*0080*/ 	.short	0x0006
        /*0082*/ 	.short	0x0024
        /*0084*/ 	.byte	0x00, 0xf0, 0x11, 0x00


	//----- nvinfo : EIATTR_KPARAM_INFO
	.align		4
.L_23:
        /*0088*/ 	.byte	0x04, 0x17
        /*008a*/ 	.short	(.L_25 - .L_24)
.L_24:
        /*008c*/ 	.word	0x00000000
        /*0090*/ 	.short	0x0005
        /*0092*/ 	.short	0x0020
        /*0094*/ 	.byte	0x00, 0xf0, 0x11, 0x00


	//----- nvinfo : EIATTR_KPARAM_INFO
	.align		4
.L_25:
        /*0098*/ 	.byte	0x04, 0x17
        /*009a*/ 	.short	(.L_27 - .L_26)
.L_26:
        /*009c*/ 	.word	0x00000000
        /*00a0*/ 	.short	0x0004
        /*00a2*/ 	.short	0x001c
        /*00a4*/ 	.byte	0x00, 0xf0, 0x11, 0x00


	//----- nvinfo : EIATTR_KPARAM_INFO
	.align		4
.L_27:
        /*00a8*/ 	.byte	0x04, 0x17
        /*00aa*/ 	.short	(.L_29 - .L_28)
.L_28:
        /*00ac*/ 	.word	0x00000000
        /*00b0*/ 	.short	0x0003
        /*00b2*/ 	.short	0x0018
        /*00b4*/ 	.byte	0x00, 0xf0, 0x11, 0x00


	//----- nvinfo : EIATTR_KPARAM_INFO
	.align		4
.L_29:
        /*00b8*/ 	.byte	0x04, 0x17
        /*00ba*/ 	.short	(.L_31 - .L_30)
.L_30:
        /*00bc*/ 	.word	0x00000000
        /*00c0*/ 	.short	0x0002
        /*00c2*/ 	.short	0x0010
        /*00c4*/ 	.byte	0x00, 0xf4, 0x21, 0x00


	//----- nvinfo : EIATTR_KPARAM_INFO
	.align		4
.L_31:
        /*00c8*/ 	.byte	0x04, 0x17
        /*00ca*/ 	.short	(.L_33 - .L_32)
.L_32:
        /*00cc*/ 	.word	0x00000000
        /*00d0*/ 	.short	0x0001
        /*00d2*/ 	.short	0x0008
        /*00d4*/ 	.byte	0x00, 0xf4, 0x21, 0x00


	//----- nvinfo : EIATTR_KPARAM_INFO
	.align		4
.L_33:
        /*00d8*/ 	.byte	0x04, 0x17
        /*00da*/ 	.short	(.L_35 - .L_34)
.L_34:
        /*00dc*/ 	.word	0x00000000
        /*00e0*/ 	.short	0x0000
        /*00e2*/ 	.short	0x0000
        /*00e4*/ 	.byte	0x00, 0xf4, 0x21, 0x00


	//----- nvinfo : EIATTR_SPARSE_MMA_MASK
	.align		4
.L_35:
        /*00e8*/ 	.byte	0x03, 0x50
        /*00ea*/ 	.short	0x0000


	//----- nvinfo : EIATTR_MAXREG_COUNT
	.align		4
        /*00ec*/ 	.byte	0x03, 0x1b
        /*00ee*/ 	.short	0x00ff


	//----- nvinfo : EIATTR_NUM_BARRIERS
	.align		4
        /*00f0*/ 	.byte	0x02, 0x4c
        /*00f2*/ 	.byte	0x01
	.zero		1


	//----- nvinfo : EIATTR_ANNOTATIONS
	.align		4
        /*00f4*/ 	.byte	0x04, 0x55
        /*00f6*/ 	.short	(.L_37 - .L_36)


	//   ....[0]....
.L_36:
        /*00f8*/ 	.word	0x00000001
        /*00fc*/ 	.byte	0x50, 0x00, 0x00, 0x00, 0x01, 0x00, 0x00, 0x00, 0x90, 0x00, 0x00, 0x00, 0x01, 0x00, 0x00, 0x00
        /* <DEDUP_REMOVED lines=857> */
        /*369c*/ 	.byte	0xb0, 0x42, 0x01, 0x00


	//----- nvinfo : EIATTR_COOP_GROUP_MASK_REGIDS
	.align		4
.L_37:
        /*36a0*/ 	.byte	0x04, 0x29
        /*36a2*/ 	.short	(.L_39 - .L_38)


	//   ....[0]....
.L_38:
        /*36a4*/ 	.word	0xffffffff


	//   ....[1]....
        /*36a8*/ 	.word	0xffffffff


	//   ....[2]....
        /*36ac*/ 	.word	0xffffffff


	//   ....[3]....
        /*36b0*/ 	.word	0xffffffff


	//   ....[4]....
        /*36b4*/ 	.word	0xffffffff


	//   ....[5]....
        /*36b8*/ 	.word	0xffffffff


	//   ....[6]....
        /*36bc*/ 	.word	0xffffffff


	//   ....[7]....
        /*36c0*/ 	.word	0xffffffff


	//   ....[8]....
        /*36c4*/ 	.word	0xffffffff


	//   ....[9]....
        /*36c8*/ 	.word	0xffffffff


	//   ....[10]....
        /*36cc*/ 	.word	0xffffffff


	//   ....[11]....
        /*36d0*/ 	.word	0xffffffff


	//   ....[12]....
        /*36d4*/ 	.word	0xffffffff


	//   ....[13]....
        /*36d8*/ 	.word	0xffffffff


	//   ....[14]....
        /*36dc*/ 	.word	0xffffffff


	//   ....[15]....
        /*36e0*/ 	.word	0xffffffff


	//   ....[16]....
        /*36e4*/ 	.word	0xffffffff


	//   ....[17]....
        /*36e8*/ 	.word	0xffffffff


	//   ....[18]....
        /*36ec*/ 	.word	0xffffffff


	//   ....[19]....
        /*36f0*/ 	.word	0xffffffff


	//   ....[20]....
        /*36f4*/ 	.word	0xffffffff


	//   ....[21]....
        /*36f8*/ 	.word	0xffffffff


	//   ....[22]....
        /*36fc*/ 	.word	0xffffffff


	//   ....[23]....
        /*3700*/ 	.word	0xffffffff


	//   ....[24]....
        /*3704*/ 	.word	0xffffffff


	//   ....[25]....
        /*3708*/ 	.word	0xffffffff


	//   ....[26]....
        /*370c*/ 	.word	0xffffffff


	//   ....[27]....
        /*3710*/ 	.word	0xffffffff


	//   ....[28]....
        /*3714*/ 	.word	0xffffffff


	//   ....[29]....
        /*3718*/ 	.word	0xffffffff


	//   ....[30]....
        /*371c*/ 	.word	0xffffffff


	//   ....[31]....
        /*3720*/ 	.word	0xffffffff


	//   ....[32]....
        /*3724*/ 	.word	0xffffffff


	//   ....[33]....
        /*3728*/ 	.word	0xffffffff


	//   ....[34]....
        /*372c*/ 	.word	0xffffffff


	//   ....[35]....
        /*3730*/ 	.word	0xffffffff


	//   ....[36]....
        /*3734*/ 	.word	0xffffffff


	//   ....[37]....
        /*3738*/ 	.word	0xffffffff


	//   ....[38]....
        /*373c*/ 	.word	0xffffffff


	//   ....[39]....
        /*3740*/ 	.word	0xffffffff


	//   ....[40]....
        /*3744*/ 	.word	0xffffffff


	//   ....[41]....
        /*3748*/ 	.word	0xffffffff


	//   ....[42]....
        /*374c*/ 	.word	0xffffffff


	//   ....[43]....
        /*3750*/ 	.word	0xffffffff


	//   ....[44]....
        /*3754*/ 	.word	0xffffffff


	//   ....[45]....
        /*3758*/ 	.word	0xffffffff


	//   ....[46]....
        /*375c*/ 	.word	0xffffffff


	//   ....[47]....
        /*3760*/ 	.word	0xffffffff


	//   ....[48]....
        /*3764*/ 	.word	0xffffffff


	//   ....[49]....
        /*3768*/ 	.word	0xffffffff


	//   ....[50]....
        /*376c*/ 	.word	0xffffffff


	//   ....[51]....
        /*3770*/ 	.word	0xffffffff


	//   ....[52]....
        /*3774*/ 	.word	0xffffffff


	//   ....[53]....
        /*3778*/ 	.word	0xffffffff


	//   ....[54]....
        /*377c*/ 	.word	0xffffffff


	//   ....[55]....
        /*3780*/ 	.word	0xffffffff


	//   ....[56]....
        /*3784*/ 	.word	0xffffffff


	//   ....[57]....
        /*3788*/ 	.word	0xffffffff


	//   ....[58]....
        /*378c*/ 	.word	0xffffffff


	//   ....[59]....
        /*3790*/ 	.word	0xffffffff


	//   ....[60]....
        /*3794*/ 	.word	0xffffffff


	//   ....[61]....
        /*3798*/ 	.word	0xffffffff


	//   ....[62]....
        /*379c*/ 	.word	0xffffffff


	//----- nvinfo : EIATTR_COOP_GROUP_INSTR_OFFSETS
	.align		4
.L_39:
        /*37a0*/ 	.byte	0x04, 0x28
        /*37a2*/ 	.short	(.L_41 - .L_40)


	//   ....[0]....
.L_40:
        /*37a4*/ 	.word	0x00089130


	//   ....[1]....
        /*37a8*/ 	.word	0x000892c0


	//   ....[2]....
        /*37ac*/ 	.word	0x000892f0


	//   ....[3]....
        /*37b0*/ 	.word	0x000893d0


	//   ....[4]....
        /*37b4*/ 	.word	0x00089400


	//   ....[5]....
        /*37b8*/ 	.word	0x00089580


	//   ....[6]....
        /*37bc*/ 	.word	0x00089660


	//   ....[7]....
        /*37c0*/ 	.word	0x00089690


	//   ....[8]....
        /*37c4*/ 	.word	0x00089700


	//   ....[9]....
        /*37c8*/ 	.word	0x00089760


	//   ....[10]....
        /*37cc*/ 	.word	0x000897a0


	//   ....[11]....
        /*37d0*/ 	.word	0x00089860


	//   ....[12]....
        /*37d4*/ 	.word	0x000898c0


	//   ....[13]....
        /*37d8*/ 	.word	0x00089920


	//   ....[14]....
        /*37dc*/ 	.word	0x00089a60


	//   ....[15]....
        /*37e0*/ 	.word	0x00089ab0


	//   ....[16]....
        /*37e4*/ 	.word	0x00089b90


	//   ....[17]....
        /*37e8*/ 	.word	0x00089be0


	//   ....[18]....
        /*37ec*/ 	.word	0x00089c30


	//   ....[19]....
        /*37f0*/ 	.word	0x00089cf0


	//   ....[20]....
        /*37f4*/ 	.word	0x00089d60


	//   ....[21]....
        /*37f8*/ 	.word	0x00089dc0


	//   ....[22]....
        /*37fc*/ 	.word	0x00089ef0


	//   ....[23]....
        /*3800*/ 	.word	0x00089fe0


	//   ....[24]....
        /*3804*/ 	.word	0x0008a010


	//   ....[25]....
        /*3808*/ 	.word	0x0008a090


	//   ....[26]....
        /*380c*/ 	.word	0x0008a100


	//   ....[27]....
        /*3810*/ 	.word	0x0008a170


	//   ....[28]....
        /*3814*/ 	.word	0x0008a220


	//   ....[29]....
        /*3818*/ 	.word	0x0008a300


	//   ....[30]....
        /*381c*/ 	.word	0x0008a340


	//   ....[31]....
        /*3820*/ 	.word	0x0008a440


	//   ....[32]....
        /*3824*/ 	.word	0x0008a4b0


	//   ....[33]....
        /*3828*/ 	.word	0x0008a530


	//   ....[34]....
        /*382c*/ 	.word	0x0008a580


	//   ....[35]....
        /*3830*/ 	.word	0x0008a600


	//   ....[36]....
        /*3834*/ 	.word	0x0008a650


	//   ....[37]....
        /*3838*/ 	.word	0x0008a7a0


	//   ....[38]....
        /*383c*/ 	.word	0x0008a7e0


	//   ....[39]....
        /*3840*/ 	.word	0x0008a8d0


	//   ....[40]....
        /*3844*/ 	.word	0x0008a9e0


	//   ....[41]....
        /*3848*/ 	.word	0x0008aa10


	//   ....[42]....
        /*384c*/ 	.word	0x0008aa30


	//   ....[43]....
        /*3850*/ 	.word	0x0008aa90


	//   ....[44]....
        /*3854*/ 	.word	0x0008ab40


	//   ....[45]....
        /*3858*/ 	.word	0x0008aca0


	//   ....[46]....
        /*385c*/ 	.word	0x0008acf0


	//   ....[47]....
        /*3860*/ 	.word	0x0008ad80


	//   ....[48]....
        /*3864*/ 	.word	0x0008ada0


	//   ....[49]....
        /*3868*/ 	.word	0x0008ae60


	//   ....[50]....
        /*386c*/ 	.word	0x0008aef0


	//   ....[51]....
        /*3870*/ 	.word	0x0008af50


	//   ....[52]....
        /*3874*/ 	.word	0x0008b0f0


	//   ....[53]....
        /*3878*/ 	.word	0x0008b110


	//   ....[54]....
        /*387c*/ 	.word	0x0008b130


	//   ....[55]....
        /*3880*/ 	.word	0x0008b150


	//   ....[56]....
        /*3884*/ 	.word	0x0008b170


	//   ....[57]....
        /*3888*/ 	.word	0x0008b1a0


	//   ....[58]....
        /*388c*/ 	.word	0x0008b1c0


	//   ....[59]....
        /*3890*/ 	.word	0x0008b220


	//   ....[60]....
        /*3894*/ 	.word	0x0008b250


	//   ....[61]....
        /*3898*/ 	.word	0x0008b2a0


	//   ....[62]....
        /*389c*/ 	.word	0x0008b2f0


	//----- nvinfo : EIATTR_VRC_CTA_INIT_COUNT
	.align		4
.L_41:
        /*38a0*/ 	.byte	0x02, 0x4a
	.zero		1
	.zero		1


	//----- nvinfo : EIATTR_EXIT_INSTR_OFFSETS
	.align		4
        /*38a4*/ 	.byte	0x04, 0x1c
        /*38a6*/ 	.short	(.L_43 - .L_42)


	//   ....[0]....
.L_42:
        /*38a8*/ 	.word	0x000962d0


	//   ....[1]....
        /*38ac*/ 	.word	0x00096300


	//----- nvinfo : EIATTR_REQNTID
	.align		4
.L_43:
        /*38b0*/ 	.byte	0x04, 0x10
        /*38b2*/ 	.short	(.L_45 - .L_44)
.L_44:
        /*38b4*/ 	.word	0x00000020
        /*38b8*/ 	.word	0x00000001
        /*38bc*/ 	.word	0x00000001


	//----- nvinfo : EIATTR_CBANK_PARAM_SIZE
	.align		4
.L_45:
        /*38c0*/ 	.byte	0x03, 0x19
        /*38c2*/ 	.short	0x0050


	//----- nvinfo : EIATTR_PARAM_CBANK
	.align		4
        /*38c4*/ 	.byte	0x04, 0x0a
        /*38c6*/ 	.short	(.L_47 - .L_46)
	.align		4
.L_46:
        /*38c8*/ 	.word	index@(.nv.constant0.matmul_kernel)
        /*38cc*/ 	.short	0x0380
        /*38ce*/ 	.short	0x0050


	//----- nvinfo : EIATTR_SW_WAR
	.align		4
.L_47:
        /*38d0*/ 	.byte	0x04, 0x36
        /*38d2*/ 	.short	(.L_49 - .L_48)
.L_48:
        /*38d4*/ 	.word	0x00000008
.L_49:


//--------------------- .nv.compat                --------------------------
	.section	.nv.compat,"",@"SHT_CUDA_COMPAT_INFO"
	.align	4
        /*0000*/ 	.byte	0x02, 0x02, 0x02, 0x00, 0x02, 0x05, 0x05, 0x00, 0x02, 0x03, 0x00, 0x00, 0x02, 0x06, 0x01, 0x00


//--------------------- .nv.callgraph             --------------------------
	.section	.nv.callgraph,"",@"SHT_CUDA_CALLGRAPH"
	.align	4
	.sectionentsize	8
	.align		4
        /*0000*/ 	.word	0x00000000
	.align		4
        /*0004*/ 	.word	0xffffffff
	.align		4
        /*0008*/ 	.word	0x00000000
	.align		4
        /*000c*/ 	.word	0xfffffffe
	.align		4
        /*0010*/ 	.word	0x00000000
	.align		4
        /*0014*/ 	.word	0xfffffffd
	.align		4
        /*0018*/ 	.word	0x00000000
	.align		4
        /*001c*/ 	.word	0xfffffffc


//--------------------- .text.matmul_kernel       --------------------------
	.section	.text.matmul_kernel,"ax",@progbits
	.align	128
        .global         matmul_kernel
        .type           matmul_kernel,@function
        .size           matmul_kernel,(.L_x_3 - matmul_kernel)
        .other          matmul_kernel,@"STO_CUDA_ENTRY STV_DEFAULT"
matmul_kernel:
.text.matmul_kernel:
[----:B------:R-:W0:Y:S02]  /*0000*/  LDC R1, c[0x0][0x37c] ;  /* 0x0000df00ff017b82 */ /* 0x000e240000000800 */
[----:B0-----:R-:W-:-:S06]  /*0010*/  VIADD R1, R1, 0xffffc5b0 ;  /* 0xffffc5b001017836 */ /* 0x001fcc0000000000 */
[----:B------:R-:W0:Y:S01]  /*0020*/  LDC.64 R2, c[0x0][0x398] ;  /* 0x0000e600ff027b82 */ /* 0x000e220000000a00 */
[----:B------:R-:W1:Y:S01]  /*0030*/  S2R R7, SR_CTAID.X ;  /* 0x0000000000077919 */ /* 0x000e620000002500 */
[----:B------:R-:W2:Y:S01]  /*0040*/  LDCU UR5, c[0x0][0x3a0] ;  /* 0x00007400ff0577ac */ /* 0x000ea20008000800 */
[----:B------:R-:W-:Y:S01]  /*0050*/  STL [R1+0xa40], RZ ;  /* 0x000a40ff01007387 */ /* 0x000fe20000100800 */
[----:B------:R-:W-:Y:S01]  /*0060*/  UMOV UR4, 0x400 ;  /* 0x0000040000047882 */ /* 0x000fe20000000000 */
[----:B------:R-:W3:Y:S03]  /*0070*/  LDCU.64 UR52, c[0x0][0x358] ;  /* 0x00006b00ff3477ac */ /* 0x000ee60008000a00 */
[----:B------:R-:W4:Y:S01]  /*0080*/  S2UR UR6, SR_CgaCtaId ;  /* 0x00000000000679c3 */ /* 0x000f220000008800 */
[----:B------:R-:W-:Y:S04]  /*0090*/  STL [R1+0xa44], RZ ;  /* 0x000a44ff01007387 */ /* 0x000fe80000100800 */
[----:B------:R-:W-:Y:S04]  /*00a0*/  STL [R1+0xa48], RZ ;  /* 0x000a48ff01007387 */ /* 0x000fe80000100800 */
[----:B------:R-:W-:Y:S01]  /*00b0*/  STL [R1+0xa4c], RZ ;  /* 0x000a4cff01007387 */ /* 0x000fe20000100800 */
[----:B--2---:R-:W-:-:S03]  /*00c0*/  UIADD3 UR5, UPT, UPT, UR5, 0x3f, URZ ;  /* 0x0000003f05057890 */ /* 0x004fc6000fffe0ff */
[----:B------:R-:W-:Y:S01]  /*00d0*/  STL [R1+0xa60], RZ ;  /* 0x000a60ff01007387 */ /* 0x000fe20000100800 */
[----:B0-----:R-:W-:-:S03]  /*00e0*/  VIADD R0, R3, 0xff ;  /* 0x000000ff03007836 */ /* 0x001fc60000000000 */
[----:B------:R-:W-:Y:S01]  /*00f0*/  STL [R1+0xa64], RZ ;  /* 0x000a64ff01007387 */ /* 0x000fe20000100800 */
[----:B------:R-:W-:-:S03]  /*0100*/  UISETP.GE.AND UP0, UPT, UR5, 0x40, UPT ;  /* 0x000000400500788c */ /* 0x000fc6000bf06270 */
[----:B------:R-:W-:Y:S01]  /*0110*/  STL [R1+0xa68], RZ ;  /* 0x000a68ff01007387 */ /* 0x000fe20000100800 */
[----:B------:R-:W-:Y:S01]  /*0120*/  SHF.R.S32.HI R5, RZ, 0x1f, R0 ;  /* 0x0000001fff057819 */ /* 0x000fe20000011400 */
[----:B----4-:R-:W-:Y:S02]  /*0130*/  ULEA UR4, UR6, UR4, 0x18 ;  /* 0x0000000406047291 */ /* 0x010fe4000f8ec0ff */
[----:B------:R-:W-:Y:S01]  /*0140*/  STL [R1+0xa6c], RZ ;  /* 0x000a6cff01007387 */ /* 0x000fe20000100800 */
[----:B------:R-:W-:Y:S02]  /*0150*/  LEA.HI R5, R5, R0, RZ, 0x8 ;  /* 0x0000000005057211 */ /* 0x000fe400078f40ff */
[----:B-1----:R-:W-:Y:S01]  /*0160*/  IABS R10, R7 ;  /* 0x00000007000a7213 */ /* 0x002fe20000000000 */
[----:B------:R-:W-:Y:S01]  /*0170*/  STL [R1+0xa70], RZ ;  /* 0x000a70ff01007387 */ /* 0x000fe20000100800 */
[----:B------:R-:W-:-:S03]  /*0180*/  SHF.R.S32.HI R5, RZ, 0x8, R5 ;  /* 0x00000008ff057819 */ /* 0x000fc60000011405 */
[----:B------:R-:W-:Y:S02]  /*0190*/  STL [R1+0xa74], RZ ;  /* 0x000a74ff01007387 */ /* 0x000fe40000100800 */
[----:B------:R-:W-:Y:S02]  /*01a0*/  IMAD.SHL.U32 R6, R5, 0x8, RZ ;  /* 0x0000000805067824 */ /* 0x000fe400078e00ff */
[----:B------:R-:W-:Y:S03]  /*01b0*/  STL [R1+0xa78], RZ ;  /* 0x000a78ff01007387 */ /* 0x000fe60000100800 */
[-C--:B------:R-:W-:Y:S01]  /*01c0*/  IABS R9, R6.reuse ;  /* 0x0000000600097213 */ /* 0x080fe20000000000 */
[----:B------:R-:W-:Y:S01]  /*01d0*/  STL [R1+0xa7c], RZ ;  /* 0x000a7cff01007387 */ /* 0x000fe20000100800 */
[----:B------:R-:W-:Y:S02]  /*01e0*/  IABS R12, R6 ;  /* 0x00000006000c7213 */ /* 0x000fe40000000000 */
[----:B------:R-:W0:Y:S01]  /*01f0*/  I2F.RP R0, R9 ;  /* 0x0000000900007306 */ /* 0x000e220000209400 */
[----:B------:R-:W-:Y:S04]  /*0200*/  STL [R1+0xa90], RZ ;  /* 0x000a90ff01007387 */ /* 0x000fe80000100800 */
[----:B------:R-:W-:Y:S04]  /*0210*/  STL [R1+0xa94], RZ ;  /* 0x000a94ff01007387 */ /* 0x000fe80000100800 */
[----:B------:R-:W-:Y:S04]  /*0220*/  STL [R1+0xa98], RZ ;  /* 0x000a98ff01007387 */ /* 0x000fe80000100800 */
[----:B------:R-:W-:Y:S01]  /*0230*/  STL [R1+0xa9c], RZ ;  /* 0x000a9cff01007387 */ /* 0x000fe20000100800 */
[----:B0-----:R-:W0:Y:S03]  /*0240*/  MUFU.RCP R0, R0 ;  /* 0x0000000000007308 */ /* 0x001e260000001000 */
[----:B------:R-:W-:Y:S04]  /*0250*/  STL [R1+0xe0], RZ ;  /* 0x0000e0ff01007387 */ /* 0x000fe80000100800 */
[----:B------:R-:W-:Y:S04]  /*0260*/  STL [R1+0xe4], RZ ;  /* 0x0000e4ff01007387 */ /* 0x000fe80000100800 */
[----:B------:R-:W-:Y:S04]  /*0270*/  STL [R1+0xe8], RZ ;  /* 0x0000e8ff01007387 */ /* 0x000fe80000100800 */
[----:B------:R-:W-:Y:S01]  /*0280*/  STL [R1+0xec], RZ ;  /* 0x0000ecff01007387 */ /* 0x000fe20000100800 */
[----:B0-----:R-:W-:-:S03]  /*0290*/  VIADD R4, R0, 0xffffffe ;  /* 0x0ffffffe00047836 */ /* 0x001fc60000000000 */
[----:B------:R-:W-:Y:S01]  /*02a0*/  STL [R1+0x100], RZ ;  /* 0x000100ff01007387 */ /* 0x000fe20000100800 */
[----:B------:R-:W-:Y:S01]  /*02b0*/  IMAD.MOV R0, RZ, RZ, -R12 ;  /* 0x000000ffff007224 */ /* 0x000fe200078e0a0c */
[----:B------:R0:W1:Y:S02]  /*02c0*/  F2I.FTZ.U32.TRUNC.NTZ R5, R4 ;  /* 0x0000000400057305 */ /* 0x000064000021f000 */
[----:B------:R-:W-:Y:S04]  /*02d0*/  STL [R1+0x104], RZ ;  /* 0x000104ff01007387 */ /* 0x000fe80000100800 */
[----:B------:R-:W-:Y:S04]  /*02e0*/  STL [R1+0x108], RZ ;  /* 0x000108ff01007387 */ /* 0x000fe80000100800 */
[----:B------:R-:W-:Y:S01]  /*02f0*/  STL [R1+0x10c], RZ ;  /* 0x00010cff01007387 */ /* 0x000fe20000100800 */
[----:B0-----:R-:W-:-:S03]  /*0300*/  IMAD.MOV.U32 R4, RZ, RZ, RZ ;  /* 0x000000ffff047224 */ /* 0x001fc600078e00ff */
[----:B------:R-:W-:Y:S01]  /*0310*/  STL [R1+0x120], RZ ;  /* 0x000120ff01007387 */ /* 0x000fe20000100800 */
[----:B-1----:R-:W-:-:S03]  /*0320*/  IMAD.MOV R8, RZ, RZ, -R5 ;  /* 0x000000ffff087224 */ /* 0x002fc600078e0a05 */
[----:B------:R-:W-:Y:S01]  /*0330*/  STL [R1+0x124], RZ ;  /* 0x000124ff01007387 */ /* 0x000fe20000100800 */
[----:B------:R-:W-:-:S03]  /*0340*/  IMAD R11, R8, R9, RZ ;  /* 0x00000009080b7224 */ /* 0x000fc600078e02ff */
[----:B------:R-:W-:Y:S01]  /*0350*/  STL [R1+0x128], RZ ;  /* 0x000128ff01007387 */ /* 0x000fe20000100800 */
[----:B------:R-:W-:Y:S02]  /*0360*/  IMAD.MOV.U32 R8, RZ, RZ, R10 ;  /* 0x000000ffff087224 */ /* 0x000fe400078e000a */
[----:B------:R-:W-:Y:S01]  /*0370*/  IMAD.HI.U32 R5, R5, R11, R4 ;  /* 0x0000000b05057227 */ /* 0x000fe200078e0004 */
[----:B------:R-:W-:Y:S04]  /*0380*/  STL [R1+0x12c], RZ ;  /* 0x00012cff01007387 */ /* 0x000fe80000100800 */
[----:B------:R-:W-:Y:S01]  /*0390*/  STL [R1+0x140], RZ ;  /* 0x000140ff01007387 */ /* 0x000fe20000100800 */
[----:B------:R-:W-:-:S03]  /*03a0*/  IMAD.HI.U32 R5, R5, R8, RZ ;  /* 0x0000000805057227 */ /* 0x000fc600078e00ff */
[----:B------:R-:W-:Y:S01]  /*03b0*/  STL [R1+0x144], RZ ;  /* 0x000144ff01007387 */ /* 0x000fe20000100800 */
[----:B------:R-:W-:-:S03]  /*03c0*/  IMAD R0, R5, R0, R8 ;  /* 0x0000000005007224 */ /* 0x000fc600078e0208 */
[----:B------:R-:W-:Y:S02]  /*03d0*/  STL [R1+0x148], RZ ;  /* 0x000148ff01007387 */ /* 0x000fe40000100800 */
[----:B------:R-:W-:Y:S02]  /*03e0*/  ISETP.GT.U32.AND P1, PT, R9, R0, PT ;  /* 0x000000000900720c */ /* 0x000fe40003f24070 */
[----:B------:R-:W-:Y:S04]  /*03f0*/  STL [R1+0x14c], RZ ;  /* 0x00014cff01007387 */ /* 0x000fe80000100800 */
[----:B------:R-:W-:Y:S04]  /*0400*/  STL [R1+0x160], RZ ;  /* 0x000160ff01007387 */ /* 0x000fe80000100800 */
[----:B------:R-:W-:Y:S03]  /*0410*/  STL [R1+0x164], RZ ;  /* 0x000164ff01007387 */ /* 0x000fe60000100800 */
[----:B------:R-:W-:Y:S01]  /*0420*/  @!P1 IMAD.IADD R0, R0, 0x1, -R9 ;  /* 0x0000000100009824 */ /* 0x000fe200078e0a09 */
[----:B------:R-:W-:Y:S01]  /*0430*/  STL [R1+0x168], RZ ;  /* 0x000168ff01007387 */ /* 0x000fe20000100800 */
[----:B------:R-:W-:Y:S01]  /*0440*/  @!P1 VIADD R5, R5, 0x1 ;  /* 0x0000000105059836 */ /* 0x000fe20000000000 */
[----:B------:R-:W-:-:S02]  /*0450*/  ISETP.NE.AND P1, PT, R6, RZ, PT ;  /* 0x000000ff0600720c */ /* 0x000fc40003f25270 */
[----:B------:R-:W-:Y:S01]  /*0460*/  STL [R1+0x16c], RZ ;  /* 0x00016cff01007387 */ /* 0x000fe20000100800 */
[----:B------:R-:W-:Y:S02]  /*0470*/  ISETP.GE.U32.AND P0, PT, R0, R9, PT ;  /* 0x000000090000720c */ /* 0x000fe40003f06070 */
[----:B------:R-:W-:Y:S01]  /*0480*/  LOP3.LUT R0, R7, R6, RZ, 0x3c, !PT ;  /* 0x0000000607007212 */ /* 0x000fe200078e3cff */
[----:B------:R-:W-:Y:S03]  /*0490*/  STL [R1+0x180], RZ ;  /* 0x000180ff01007387 */ /* 0x000fe60000100800 */
[----:B------:R-:W-:Y:S01]  /*04a0*/  ISETP.GE.AND P2, PT, R0, RZ, PT ;  /* 0x000000ff0000720c */ /* 0x000fe20003f46270 */
[----:B------:R-:W-:Y:S01]  /*04b0*/  STL [R1+0x184], RZ ;  /* 0x000184ff01007387 */ /* 0x000fe20000100800 */
[----:B------:R-:W-:-:S03]  /*04c0*/  VIADD R0, R2, 0x3f ;  /* 0x0000003f02007836 */ /* 0x000fc60000000000 */
[----:B------:R-:W-:Y:S02]  /*04d0*/  STL [R1+0x188], RZ ;  /* 0x000188ff01007387 */ /* 0x000fe40000100800 */
[----:B------:R-:W-:Y:S02]  /*04e0*/  @P0 VIADD R5, R5, 0x1 ;  /* 0x0000000105050836 */ /* 0x000fe40000000000 */
[----:B------:R-:W-:Y:S02]  /*04f0*/  STL [R1+0x18c], RZ ;  /* 0x00018cff01007387 */ /* 0x000fe40000100800 */
[----:B------:R-:W-:Y:S01]  /*0500*/  IMAD.MOV.U32 R4, RZ, RZ, R5 ;  /* 0x000000ffff047224 */ /* 0x000fe200078e0005 */
[----:B------:R-:W-:Y:S01]  /*0510*/  SHF.R.S32.HI R5, RZ, 0x1f, R0 ;  /* 0x0000001fff057819 */ /* 0x000fe20000011400 */
[----:B------:R-:W-:Y:S02]  /*0520*/  STL [R1+0x1a0], RZ ;  /* 0x0001a0ff01007387 */ /* 0x000fe40000100800 */
[----:B------:R-:W-:Y:S01]  /*0530*/  @!P2 IMAD.MOV R4, RZ, RZ, -R4 ;  /* 0x000000ffff04a224 */ /* 0x000fe200078e0a04 */
[----:B------:R-:W-:Y:S01]  /*0540*/  @!P1 LOP3.LUT R4, RZ, R6, RZ, 0x33, !PT ;  /* 0x00000006ff049212 */ /* 0x000fe200078e33ff */
[----:B------:R-:W-:Y:S01]  /*0550*/  STL [R1+0x1a4], RZ ;  /* 0x0001a4ff01007387 */ /* 0x000fe20000100800 */
[----:B------:R-:W-:-:S03]  /*0560*/  LEA.HI R5, R5, R0, RZ, 0x6 ;  /* 0x0000000005057211 */ /* 0x000fc600078f30ff */
[----:B------:R-:W-:Y:S01]  /*0570*/  STL [R1+0x1a8], RZ ;  /* 0x0001a8ff01007387 */ /* 0x000fe20000100800 */
[----:B------:R-:W-:Y:S02]  /*0580*/  IMAD.SHL.U32 R8, R4, 0x8, RZ ;  /* 0x0000000804087824 */ /* 0x000fe400078e00ff */
[----:B------:R-:W-:Y:S01]  /*0590*/  IMAD.MOV R4, RZ, RZ, -R4 ;  /* 0x000000ffff047224 */ /* 0x000fe200078e0a04 */
[----:B------:R-:W-:Y:S02]  /*05a0*/  STL [R1+0x1ac], RZ ;  /* 0x0001acff01007387 */ /* 0x000fe40000100800 */
[----:B------:R-:W-:Y:S01]  /*05b0*/  LEA.HI.SX32 R5, R5, -R8, 0x1a ;  /* 0x8000000805057211 */ /* 0x000fe200078fd2ff */
[----:B------:R-:W-:Y:S01]  /*05c0*/  IMAD R6, R6, R4, R7 ;  /* 0x0000000406067224 */ /* 0x000fe200078e0207 */
[----:B------:R-:W-:Y:S02]  /*05d0*/  STL [R1+0x1c0], RZ ;  /* 0x0001c0ff01007387 */ /* 0x000fe40000100800 */
[----:B------:R-:W-:-:S02]  /*05e0*/  VIMNMX R13, PT, PT, R5, 0x8, PT ;  /* 0x00000008050d7848 */ /* 0x000fc40003fe0100 */
[----:B------:R-:W-:Y:S01]  /*05f0*/  STL [R1+0x1c4], RZ ;  /* 0x0001c4ff01007387 */ /* 0x000fe20000100800 */
[----:B------:R-:W-:Y:S02]  /*0600*/  IABS R11, R6 ;  /* 0x00000006000b7213 */ /* 0x000fe40000000000 */
[----:B------:R-:W-:Y:S01]  /*0610*/  IABS R9, R13 ;  /* 0x0000000d00097213 */ /* 0x000fe20000000000 */
[----:B------:R-:W-:Y:S03]  /*0620*/  STL [R1+0x1c8], RZ ;  /* 0x0001c8ff01007387 */ /* 0x000fe60000100800 */
        /* <DEDUP_REMOVED lines=11> */
[----:B------:R-:W-:Y:S04]  /*06e0*/  STL [R1+0x20c], RZ ;  /* 0x00020cff01007387 */ /* 0x000fe80000100800 */
[----:B------:R-:W-:Y:S01]  /*06f0*/  STL [R1+0x220], RZ ;  /* 0x000220ff01007387 */ /* 0x000fe20000100800 */
[----:B------:R-:W0:Y:S03]  /*0700*/  F2I.FTZ.U32.TRUNC.NTZ R5, R5 ;  /* 0x0000000500057305 */ /* 0x000e26000021f000 */
[----:B------:R-:W-:Y:S04]  /*0710*/  STL [R1+0x224], RZ ;  /* 0x000224ff01007387 */ /* 0x000fe80000100800 */
[----:B------:R-:W-:Y:S04]  /*0720*/  STL [R1+0x228], RZ ;  /* 0x000228ff01007387 */ /* 0x000fe80000100800 */
[----:B------:R-:W-:Y:S04]  /*0730*/  STL [R1+0x22c], RZ ;  /* 0x00022cff01007387 */ /* 0x000fe80000100800 */
[----:B------:R-:W-:Y:S01]  /*0740*/  STL [R1+0x240], RZ ;  /* 0x000240ff01007387 */ /* 0x000fe20000100800 */
[----:B0-----:R-:W-:-:S03]  /*0750*/  IMAD.MOV R10, RZ, RZ, -R5 ;  /* 0x000000ffff0a7224 */ /* 0x001fc600078e0a05 */
[----:B------:R-:W-:Y:S01]  /*0760*/  STL [R1+0x244], RZ ;  /* 0x000244ff01007387 */ /* 0x000fe20000100800 */
[----:B------:R-:W-:Y:S01]  /*0770*/  IMAD.MOV.U32 R4, RZ, RZ, R10 ;  /* 0x000000ffff047224 */ /* 0x000fe200078e000a */
[----:B------:R-:W-:Y:S02]  /*0780*/  IABS R10, R13 ;  /* 0x0000000d000a7213 */ /* 0x000fe40000000000 */
[----:B------:R-:W-:Y:S01]  /*0790*/  STL [R1+0x248], RZ ;  /* 0x000248ff01007387 */ /* 0x000fe20000100800 */
[----:B------:R-:W-:Y:S02]  /*07a0*/  IMAD R7, R4, R9, RZ ;  /* 0x0000000904077224 */ /* 0x000fe400078e02ff */
[----:B------:R-:W-:Y:S01]  /*07b0*/  IMAD.MOV.U32 R4, RZ, RZ, RZ ;  /* 0x000000ffff047224 */ /* 0x000fe200078e00ff */
[----:B------:R-:W-:Y:S03]  /*07c0*/  STL [R1+0x24c], RZ ;  /* 0x00024cff01007387 */ /* 0x000fe60000100800 */
[----:B------:R-:W-:Y:S01]  /*07d0*/  IMAD.HI.U32 R4, R5, R7, R4 ;  /* 0x0000000705047227 */ /* 0x000fe200078e0004 */
[----:B------:R-:W-:Y:S03]  /*07e0*/  STL [R1+0x260], RZ ;  /* 0x000260ff01007387 */ /* 0x000fe60000100800 */
[----:B------:R-:W-:Y:S01]  /*07f0*/  IMAD.MOV R5, RZ, RZ, -R10 ;  /* 0x000000ffff057224 */ /* 0x000fe200078e0a0a */
        /* <DEDUP_REMOVED lines=18> */
[----:B------:R-:W-:Y:S04]  /*0920*/  STL [R1+0x2a8], RZ ;  /* 0x0002a8ff01007387 */ /* 0x000fe80000100800 */
[----:B------:R-:W-:Y:S02]  /*0930*/  STL [R1+0x2ac], RZ ;  /* 0x0002acff01007387 */ /* 0x000fe40000100800 */
[----:B------:R-:W-:-:S02]  /*0940*/  @P0 VIADD R0, R0, 0x1 ;  /* 0x0000000100000836 */ /* 0x000fc40000000000 */
[----:B------:R-:W-:Y:S04]  /*0950*/  STL [R1+0x2c0], RZ ;  /* 0x0002c0ff01007387 */ /* 0x000fe80000100800 */
[----:B------:R-:W-:Y:S01]  /*0960*/  STL [R1+0x2c4], RZ ;  /* 0x0002c4ff01007387 */ /* 0x000fe20000100800 */
[----:B------:R-:W-:Y:S01]  /*0970*/  @!P2 IMAD.MOV R0, RZ, RZ, -R0 ;  /* 0x000000ffff00a224 */ /* 0x000fe200078e0a00 */
[----:B------:R-:W-:Y:S02]  /*0980*/  @!P1 LOP3.LUT R0, RZ, R13, RZ, 0x33, !PT ;  /* 0x0000000dff009212 */ /* 0x000fe400078e33ff */
[----:B------:R-:W-:Y:S03]  /*0990*/  STL [R1+0x2c8], RZ ;  /* 0x0002c8ff01007387 */ /* 0x000fe60000100800 */
[----:B------:R-:W-:Y:S01]  /*09a0*/  IMAD.MOV R4, RZ, RZ, -R0 ;  /* 0x000000ffff047224 */ /* 0x000fe200078e0a00 */
[----:B------:R-:W-:Y:S01]  /*09b0*/  STL [R1+0x2cc], RZ ;  /* 0x0002ccff01007387 */ /* 0x000fe20000100800 */
[----:B------:R-:W-:-:S02]  /*09c0*/  IMAD.SHL.U32 R5, R0, 0x100, RZ ;  /* 0x0000010000057824 */ /* 0x000fc400078e00ff */
[----:B------:R-:W-:Y:S01]  /*09d0*/  IMAD R4, R13, R4, R6 ;  /* 0x000000040d047224 */ /* 0x000fe200078e0206 */
[----:B------:R-:W-:Y:S01]  /*09e0*/  STL [R1+0x2e0], RZ ;  /* 0x0002e0ff01007387 */ /* 0x000fe20000100800 */
[C---:B------:R-:W-:Y:S02]  /*09f0*/  VIADD R7, R5.reuse, 0x1 ;  /* 0x0000000105077836 */ /* 0x040fe40000000000 */
[C---:B------:R-:W-:Y:S01]  /*0a00*/  VIADD R0, R5.reuse, 0x2 ;  /* 0x0000000205007836 */ /* 0x040fe20000000000 */
[----:B------:R-:W-:Y:S01]  /*0a10*/  STL [R1+0x2e4], RZ ;  /* 0x0002e4ff01007387 */ /* 0x000fe20000100800 */
[----:B------:R-:W-:Y:S02]  /*0a20*/  IMAD.IADD R4, R8, 0x1, R4 ;  /* 0x0000000108047824 */ /* 0x000fe400078e0204 */
[C---:B------:R-:W-:Y:S01]  /*0a30*/  VIADD R8, R5.reuse, 0x3 ;  /* 0x0000000305087836 */ /* 0x040fe20000000000 */
[----:B------:R-:W-:Y:S01]  /*0a40*/  STL [R1+0x2e8], RZ ;  /* 0x0002e8ff01007387 */ /* 0x000fe20000100800 */
[----:B------:R-:W-:-:S02]  /*0a50*/  VIADD R28, R5, 0xbd ;  /* 0x000000bd051c7836 */ /* 0x000fc40000000000 */
[C---:B------:R-:W-:Y:S01]  /*0a60*/  VIADD R29, R5.reuse, 0xbf ;  /* 0x000000bf051d7836 */ /* 0x040fe20000000000 */
[----:B------:R-:W-:Y:S01]  /*0a70*/  STL [R1+0x2ec], RZ ;  /* 0x0002ecff01007387 */ /* 0x000fe20000100800 */
[C---:B------:R-:W-:Y:S02]  /*0a80*/  VIADD R30, R5.reuse, 0xc3 ;  /* 0x000000c3051e7836 */ /* 0x040fe40000000000 */
[C---:B------:R-:W-:Y:S01]  /*0a90*/  VIADD R31, R5.reuse, 0xc7 ;  /* 0x000000c7051f7836 */ /* 0x040fe20000000000 */
[----:B------:R-:W-:Y:S01]  /*0aa0*/  STL [R1+0x300], RZ ;  /* 0x000300ff01007387 */ /* 0x000fe20000100800 */
[C---:B------:R-:W-:Y:S02]  /*0ab0*/  VIADD R51, R5.reuse, 0xcf ;  /* 0x000000cf05337836 */ /* 0x040fe40000000000 */
        /* <DEDUP_REMOVED lines=61> */
[----:B------:R-:W-:Y:S04]  /*0e90*/  STL [R1+0x3a4], RZ ;  /* 0x0003a4ff01007387 */ /* 0x000fe80000100800 */
        /* <DEDUP_REMOVED lines=406> */
[----:B------:R-:W-:Y:S04]  /*2800*/  STL [R1+0x24], R5 ;  /* 0x0000240501007387 */ /* 0x000fe80000100800 */
[----:B------:R0:W-:Y:S04]  /*2810*/  STL [R1+0xb7c], R7 ;  /* 0x000b7c0701007387 */ /* 0x0001e80000100800 */
[----:B------:R1:W-:Y:S04]  /*2820*/  STL [R1+0xb78], R0 ;  /* 0x000b780001007387 */ /* 0x0003e80000100800 */
[----:B------:R2:W-:Y:S01]  /*2830*/  STL [R1+0xb74], R8 ;  /* 0x000b740801007387 */ /* 0x0005e20000100800 */
[C---:B0-----:R-:W-:Y:S01]  /*2840*/  VIADD R7, R5.reuse, 0x4 ;  /* 0x0000000405077836 */ /* 0x041fe20000000000 */
[----:B------:R-:W0:Y:S01]  /*2850*/  S2R R14, SR_TID.X ;  /* 0x00000000000e7919 */ /* 0x000e220000002100 */
[----:B-1----:R-:W-:-:S03]  /*2860*/  VIADD R0, R5, 0x5 ;  /* 0x0000000505007836 */ /* 0x002fc60000000000 */
[----:B------:R1:W-:Y:S01]  /*2870*/  STL [R1+0xb70], R7 ;  /* 0x000b700701007387 */ /* 0x0003e20000100800 */
[----:B--2---:R-:W-:-:S03]  /*2880*/  VIADD R8, R5, 0x6 ;  /* 0x0000000605087836 */ /* 0x004fc60000000000 */
[----:B------:R2:W-:Y:S04]  /*2890*/  STL [R1+0xb6c], R0 ;  /* 0x000b6c0001007387 */ /* 0x0005e80000100800 */
[----:B------:R4:W-:Y:S01]  /*28a0*/  STL [R1+0xb68], R8 ;  /* 0x000b680801007387 */ /* 0x0009e20000100800 */
[C---:B-1----:R-:W-:Y:S02]  /*28b0*/  VIADD R7, R5.reuse, 0x7 ;  /* 0x0000000705077836 */ /* 0x042fe40000000000 */
[----:B--2---:R-:W-:-:S03]  /*28c0*/  VIADD R0, R5, 0x8 ;  /* 0x0000000805007836 */ /* 0x004fc60000000000 */
[----:B------:R1:W-:Y:S01]  /*28d0*/  STL [R1+0xb64], R7 ;  /* 0x000b640701007387 */ /* 0x0003e20000100800 */
[----:B----4-:R-:W-:-:S03]  /*28e0*/  VIADD R8, R5, 0x9 ;  /* 0x0000000905087836 */ /* 0x010fc60000000000 */
[----:B------:R2:W-:Y:S04]  /*28f0*/  STL [R1+0xb60], R0 ;  /* 0x000b600001007387 */ /* 0x0005e80000100800 */
[----:B------:R4:W-:Y:S01]  /*2900*/  STL [R1+0xb5c], R8 ;  /* 0x000b5c0801007387 */ /* 0x0009e20000100800 */
[C---:B-1----:R-:W-:Y:S01]  /*2910*/  VIADD R7, R5.reuse, 0xa ;  /* 0x0000000a05077836 */ /* 0x042fe20000000000 */
[----:B0-----:R-:W-:Y:S01]  /*2920*/  LOP3.LUT R6, R14, 0x1f, RZ, 0xc0, !PT ;  /* 0x0000001f0e067812 */ /* 0x001fe200078ec0ff */
[----:B--2---:R-:W-:-:S03]  /*2930*/  VIADD R0, R5, 0xb ;  /* 0x0000000b05007836 */ /* 0x004fc60000000000 */
[----:B------:R0:W-:Y:S01]  /*2940*/  STL [R1+0xb58], R7 ;  /* 0x000b580701007387 */ /* 0x0001e20000100800 */
[----:B----4-:R-:W-:-:S03]  /*2950*/  VIADD R8, R5, 0xc ;  /* 0x0000000c05087836 */ /* 0x010fc60000000000 */
[----:B------:R1:W-:Y:S04]  /*2960*/  STL [R1+0xb54], R0 ;  /* 0x000b540001007387 */ /* 0x0003e80000100800 */
[----:B------:R2:W-:Y:S01]  /*2970*/  STL [R1+0xb50], R8 ;  /* 0x000b500801007387 */ /* 0x0005e20000100800 */
[C---:B0-----:R-:W-:Y:S02]  /*2980*/  VIADD R7, R5.reuse, 0xd ;  /* 0x0000000d05077836 */ /* 0x041fe40000000000 */
[----:B-1----:R-:W-:-:S03]  /*2990*/  VIADD R0, R5, 0xe ;  /* 0x0000000e05007836 */ /* 0x002fc60000000000 */
[----:B------:R0:W-:Y:S01]  /*29a0*/  STL [R1+0xb4c], R7 ;  /* 0x000b4c0701007387 */ /* 0x0001e20000100800 */
[----:B--2---:R-:W-:-:S03]  /*29b0*/  VIADD R8, R5, 0xf ;  /* 0x0000000f05087836 */ /* 0x004fc60000000000 */
        /* <DEDUP_REMOVED lines=348> */
[----:B------:R1:W-:Y:S01]  /*3f80*/  STL [R1+0x84], R0 ;  /* 0x0000840001007387 */ /* 0x0003e20000100800 */
[C---:B0-----:R-:W-:Y:S02]  /*3f90*/  VIADD R7, R5.reuse, 0xbe ;  /* 0x000000be05077836 */ /* 0x041fe40000000000 */
[----:B-1----:R-:W-:-:S03]  /*3fa0*/  VIADD R0, R5, 0xc0 ;  /* 0x000000c005007836 */ /* 0x002fc60000000000 */
[----:B------:R0:W-:Y:S04]  /*3fb0*/  STL [R1+0x7c], R7 ;  /* 0x00007c0701007387 */ /* 0x0001e80000100800 */
[----:B------:R1:W-:Y:S01]  /*3fc0*/  STL [R1+0x74], R0 ;  /* 0x0000740001007387 */ /* 0x0003e20000100800 */
[C---:B0-----:R-:W-:Y:S02]  /*3fd0*/  VIADD R7, R5.reuse, 0xc1 ;  /* 0x000000c105077836 */ /* 0x041fe40000000000 */
[----:B-1----:R-:W-:-:S03]  /*3fe0*/  VIADD R0, R5, 0xc2 ;  /* 0x000000c205007836 */ /* 0x002fc60000000000 */
[----:B------:R0:W-:Y:S04]  /*3ff0*/  STL [R1+0x70], R7 ;  /* 0x0000700701007387 */ /* 0x0001e80000100800 */
        /* <DEDUP_REMOVED lines=9> */
[C---:B-1----:R-:W-:Y:S02]  /*4090*/  VIADD R0, R5.reuse, 0xc9 ;  /* 0x000000c905007836 */ /* 0x042fe40000000000 */
[----:B--2---:R-:W-:-:S03]  /*40a0*/  VIADD R8, R5, 0xcc ;  /* 0x000000cc05087836 */ /* 0x004fc60000000000 */
        /* <DEDUP_REMOVED lines=10> */
[----:B--2---:R-:W-:-:S05]  /*4150*/  VIADD R7, R5, 0xd0 ;  /* 0x000000d005077836 */ /* 0x004fca0000000000 */
[----:B------:R1:W-:Y:S01]  /*4160*/  STL [R1+0x4], R7 ;  /* 0x0000040701007387 */ /* 0x0003e20000100800 */
[----:B0-----:R-:W-:Y:S02]  /*4170*/  IMAD.SHL.U32 R0, R4, 0x40, RZ ;  /* 0x0000004004007824 */ /* 0x001fe400078e00ff */
[----:B------:R-:W-:-:S05]  /*4180*/  VIADD R4, R5, 0xd1 ;  /* 0x000000d105047836 */ /* 0x000fca0000000000 */
[----:B------:R0:W-:Y:S01]  /*4190*/  STL [R1], R4 ;  /* 0x0000000401007387 */ /* 0x0001e20000100800 */
[C---:B-1----:R-:W-:Y:S01]  /*41a0*/  VIADD R7, R5.reuse, 0xfd ;  /* 0x000000fd05077836 */ /* 0x042fe20000000000 */
[C---:B0-----:R-:W-:Y:S01]  /*41b0*/  LOP3.LUT R4, R0.reuse, 0x1f, R14, 0xf8, !PT ;  /* 0x0000001f00047812 */ /* 0x041fe200078ef80e */
[C---:B------:R-:W-:Y:S01]  /*41c0*/  VIADD R14, R5.reuse, 0xf6 ;  /* 0x000000f6050e7836 */ /* 0x040fe20000000000 */
[----:B------:R-:W-:Y:S01]  /*41d0*/  LOP3.LUT R0, R0, 0x20, R6, 0xfe, !PT ;  /* 0x0000002000007812 */ /* 0x000fe200078efe06 */
[C---:B------:R-:W-:Y:S02]  /*41e0*/  VIADD R6, R5.reuse, 0xfe ;  /* 0x000000fe05067836 */ /* 0x040fe40000000000 */
[----:B------:R0:W-:Y:S01]  /*41f0*/  STL [R1+0xac0], R4 ;  /* 0x000ac00401007387 */ /* 0x0001e20000100800 */
[----:B------:R-:W-:-:S03]  /*4200*/  VIADD R5, R5, 0xff ;  /* 0x000000ff05057836 */ /* 0x000fc60000000000 */
[----:B------:R0:W-:Y:S01]  /*4210*/  STL [R1+0x83c], R0 ;  /* 0x00083c0001007387 */ /* 0x0001e20000100800 */
[----:B---3--:R-:W-:Y:S05]  /*4220*/  BRA.U !UP0, `(.L_x_0) ;  /* 0x0000064508a87547 */ /* 0x008fea000b800000 */
[----:B------:R1:W-:Y:S01]  /*4230*/  STL [R1+0x26c8], R48 ;  /* 0x0026c83001007387 */ /* 0x0003e20000100800 */
[----:B0-----:R-:W-:Y:S01]  /*4240*/  IABS R4, R3 ;  /* 0x0000000300047213 */ /* 0x001fe20000000000 */
[----:B------:R-:W0:Y:S01]  /*4250*/  LDCU UR6, c[0x0][0x3a4] ;  /* 0x00007480ff0677ac */ /* 0x000e220008000800 */
[----:B------:R-:W-:Y:S02]  /*4260*/  ISETP.GE.AND P2, PT, R5, RZ, PT ;  /* 0x000000ff0500720c */ /* 0x000fe40003f46270 */
[----:B------:R-:W-:Y:S01]  /*4270*/  ISETP.GE.AND P0, PT, R6, RZ, PT ;  /* 0x000000ff0600720c */ /* 0x000fe20003f06270 */
[----:B------:R-:W2:Y:S01]  /*4280*/  LDCU.128 UR8, c[0x0][0x380] ;  /* 0x00007000ff0877ac */ /* 0x000ea20008000c00 */
[----:B-1----:R-:W3:Y:S01]  /*4290*/  LDL R48, [R1+0xac0] ;  /* 0x000ac00001307983 */ /* 0x002ee20000100800 */
[----:B------:R-:W-:Y:S01]  /*42a0*/  IABS R53, R6 ;  /* 0x0000000600357213 */ /* 0x000fe20000000000 */
[----:B------:R-:W1:Y:S02]  /*42b0*/  LDCU UR7, c[0x0][0x3b0] ;  /* 0x00007600ff0777ac */ /* 0x000e640008000800 */
[----:B------:R4:W-:Y:S01]  /*42c0*/  STL [R1+0x26c4], R49 ;  /* 0x0026c43101007387 */ /* 0x0009e20000100800 */
[----:B------:R-:W5:Y:S03]  /*42d0*/  LDCU UR76, c[0x0][0x3a8] ;  /* 0x00007500ff4c77ac */ /* 0x000f660008000800 */
[----:B----4-:R-:W4:Y:S01]  /*42e0*/  LDL R49, [R1+0x83c] ;  /* 0x00083c0001317983 */ /* 0x010f220000100800 */
[----:B------:R-:W0:Y:S03]  /*42f0*/  I2F.RP R0, R4 ;  /* 0x0000000400007306 */ /* 0x000e260000209400 */
[----:B------:R1:W-:Y:S04]  /*4300*/  STL [R1+0x26c0], R50 ;  /* 0x0026c03201007387 */ /* 0x0003e80000100800 */
[----:B------:R0:W-:Y:S04]  /*4310*/  STL [R1+0x26bc], R58 ;  /* 0x0026bc3a01007387 */ /* 0x0001e80000100800 */
[----:B------:R2:W-:Y:S01]  /*4320*/  STL [R1+0x26b8], R59 ;  /* 0x0026b83b01007387 */ /* 0x0005e20000100800 */
[----:B-1----:R-:W-:-:S03]  /*4330*/  IMAD.MOV.U32 R50, RZ, RZ, R29 ;  /* 0x000000ffff327224 */ /* 0x002fc600078e001d */
[----:B------:R1:W-:Y:S01]  /*4340*/  STL [R1+0x26b4], R60 ;  /* 0x0026b43c01007387 */ /* 0x0003e20000100800 */
[----:B0-----:R-:W0:Y:S01]  /*4350*/  MUFU.RCP R0, R0 ;  /* 0x0000000000007308 */ /* 0x001e220000001000 */
[----:B------:R-:W-:Y:S02]  /*4360*/  IMAD.MOV.U32 R58, RZ, RZ, R31 ;  /* 0x000000ffff3a7224 */ /* 0x000fe400078e001f */
[----:B------:R5:W-:Y:S01]  /*4370*/  STL [R1+0x26b0], R61 ;  /* 0x0026b03d01007387 */ /* 0x000be20000100800 */
[----:B--2---:R-:W-:Y:S02]  /*4380*/  IMAD.MOV.U32 R59, RZ, RZ, R30 ;  /* 0x000000ffff3b7224 */ /* 0x004fe400078e001e */
[----:B-1----:R-:W-:Y:S02]  /*4390*/  IMAD.MOV.U32 R60, RZ, RZ, R28 ;  /* 0x000000ffff3c7224 */ /* 0x002fe400078e001c */
[----:B-----5:R-:W-:Y:S01]  /*43a0*/  IMAD.MOV.U32 R61, RZ, RZ, R51 ;  /* 0x000000ffff3d7224 */ /* 0x020fe200078e0033 */
[----:B------:R-:W-:Y:S01]  /*43b0*/  IABS R51, R2 ;  /* 0x0000000200337213 */ /* 0x000fe20000000000 */
[----:B0-----:R-:W-:-:S03]  /*43c0*/  VIADD R0, R0, 0xffffffe ;  /* 0x0ffffffe00007836 */ /* 0x001fc60000000000 */
[----:B------:R-:W0:Y:S08]  /*43d0*/  I2F.RP R28, R51 ;  /* 0x00000033001c7306 */ /* 0x000e300000209400 */
[----:B------:R-:W1:Y:S08]  /*43e0*/  F2I.FTZ.U32.TRUNC.NTZ R31, R0 ;  /* 0x00000000001f7305 */ /* 0x000e70000021f000 */
[----:B0-----:R-:W0:Y:S01]  /*43f0*/  MUFU.RCP R28, R28 ;  /* 0x0000001c001c7308 */ /* 0x001e220000001000 */
[----:B-1----:R-:W-:-:S04]  /*4400*/  IMAD.MOV R0, RZ, RZ, -R31 ;  /* 0x000000ffff007224 */ /* 0x002fc800078e0a1f */
[----:B------:R-:W-:Y:S02]  /*4410*/  IMAD R0, R0, R4, RZ ;  /* 0x0000000400007224 */ /* 0x000fe400078e02ff */
[----:B0-----:R-:W-:-:S04]  /*4420*/  VIADD R28, R28, 0xffffffe ;  /* 0x0ffffffe1c1c7836 */ /* 0x001fc80000000000 */
[----:B------:R0:W1:Y:S02]  /*4430*/  F2I.FTZ.U32.TRUNC.NTZ R29, R28 ;  /* 0x0000001c001d7305 */ /* 0x000064000021f000 */
[----:B0-----:R-:W-:Y:S02]  /*4440*/  IMAD.MOV.U32 R28, RZ, RZ, RZ ;  /* 0x000000ffff1c7224 */ /* 0x001fe400078e00ff */
[----:B-1----:R-:W-:-:S04]  /*4450*/  IMAD.MOV R30, RZ, RZ, -R29 ;  /* 0x000000ffff1e7224 */ /* 0x002fc800078e0a1d */
[----:B------:R-:W-:-:S04]  /*4460*/  IMAD R30, R30, R51, RZ ;  /* 0x000000331e1e7224 */ /* 0x000fc800078e02ff */
[----:B------:R-:W-:Y:S01]  /*4470*/  IMAD.HI.U32 R29, R29, R30, R28 ;  /* 0x0000001e1d1d7227 */ /* 0x000fe200078e001c */
[----:B------:R-:W-:-:S03]  /*4480*/  IABS R28, R5 ;  /* 0x00000005001c7213 */ /* 0x000fc60000000000 */
[----:B------:R-:W-:-:S04]  /*4490*/  IMAD.MOV.U32 R30, RZ, RZ, RZ ;  /* 0x000000ffff1e7224 */ /* 0x000fc800078e00ff */
[----:B------:R-:W-:Y:S01]  /*44a0*/  IMAD.HI.U32 R0, R31, R0, R30 ;  /* 0x000000001f007227 */ /* 0x000fe200078e001e */
[----:B------:R-:W-:Y:S02]  /*44b0*/  IABS R30, R7 ;  /* 0x00000007001e7213 */ /* 0x000fe40000000000 */
[----:B---3--:R-:W-:-:S05]  /*44c0*/  IABS R52, R48 ;  /* 0x0000003000347213 */ /* 0x008fca0000000000 */
[----:B------:R-:W-:-:S04]  /*44d0*/  IMAD.HI.U32 R5, R29, R52, RZ ;  /* 0x000000341d057227 */ /* 0x000fc800078e00ff */
[----:B------:R-:W-:-:S04]  /*44e0*/  IMAD.MOV R5, RZ, RZ, -R5 ;  /* 0x000000ffff057224 */ /* 0x000fc800078e0a05 */
[----:B------:R-:W-:Y:S01]  /*44f0*/  IMAD R5, R51, R5, R52 ;  /* 0x0000000533057224 */ /* 0x000fe200078e0234 */
[----:B----4-:R-:W-:-:S04]  /*4500*/  IABS R31, R49 ;  /* 0x00000031001f7213 */ /* 0x010fc80000000000 */
[----:B------:R-:W-:Y:S01]  /*4510*/  ISETP.GT.U32.AND P1, PT, R51, R5, PT ;  /* 0x000000053300720c */ /* 0x000fe20003f24070 */
[----:B------:R-:W-:-:S04]  /*4520*/  IMAD.HI.U32 R6, R29, R31, RZ ;  /* 0x0000001f1d067227 */ /* 0x000fc800078e00ff */
[----:B------:R-:W-:Y:S02]  /*4530*/  IMAD.MOV R6, RZ, RZ, -R6 ;  /* 0x000000ffff067224 */ /* 0x000fe400078e0a06 */
[----:B------:R-:W-:Y:S02]  /*4540*/  IMAD.MOV.U32 R29, RZ, RZ, R53 ;  /* 0x000000ffff1d7224 */ /* 0x000fe400078e0035 */
[----:B------:R-:W-:Y:S02]  /*4550*/  IMAD R6, R51, R6, R31 ;  /* 0x0000000633067224 */ /* 0x000fe400078e021f */
[----:B------:R-:W-:-:S03]  /*4560*/  IMAD.HI.U32 R54, R0, R29, RZ ;  /* 0x0000001d00367227 */ /* 0x000fc600078e00ff */
[----:B------:R-:W-:Y:S01]  /*4570*/  ISETP.GT.U32.AND P3, PT, R51, R6, PT ;  /* 0x000000063300720c */ /* 0x000fe20003f64070 */
[----:B------:R-:W-:Y:S02]  /*4580*/  @!P1 IMAD.IADD R5, R5, 0x1, -R51 ;  /* 0x0000000105059824 */ /* 0x000fe400078e0a33 */
[----:B------:R-:W-:Y:S01]  /*4590*/  IMAD.MOV R31, RZ, RZ, -R54 ;  /* 0x000000ffff1f7224 */ /* 0x000fe200078e0a36 */
[----:B------:R-:W-:Y:S01]  /*45a0*/  IABS R54, R11 ;  /* 0x0000000b00367213 */ /* 0x000fe20000000000 */
[----:B------:R-:W-:Y:S01]  /*45b0*/  IMAD.HI.U32 R53, R0, R28, RZ ;  /* 0x0000001c00357227 */ /* 0x000fe200078e00ff */
[----:B------:R-:W-:-:S03]  /*45c0*/  ISETP.GT.U32.AND P5, PT, R51, R5, PT ;  /* 0x000000053300720c */ /* 0x000fc60003fa4070 */
[----:B------:R-:W-:Y:S01]  /*45d0*/  IMAD R29, R4, R31, R29 ;  /* 0x0000001f041d7224 */ /* 0x000fe200078e021d */
[----:B------:R-:W-:Y:S01]  /*45e0*/  IABS R31, R8 ;  /* 0x00000008001f7213 */ /* 0x000fe20000000000 */
[----:B------:R-:W-:Y:S02]  /*45f0*/  IMAD.MOV R52, RZ, RZ, -R53 ;  /* 0x000000ffff347224 */ /* 0x000fe400078e0a35 */
[----:B------:R-:W-:Y:S02]  /*4600*/  @!P3 IMAD.IADD R6, R6, 0x1, -R51 ;  /* 0x000000010606b824 */ /* 0x000fe400078e0a33 */
[C---:B------:R-:W-:Y:S01]  /*4610*/  IMAD R28, R4.reuse, R52, R28 ;  /* 0x00000034041c7224 */ /* 0x040fe200078e021c */
[----:B------:R-:W-:Y:S01]  /*4620*/  ISETP.GT.U32.AND P1, PT, R4, R29, PT ;  /* 0x0000001d0400720c */ /* 0x000fe20003f24070 */
[----:B------:R-:W-:Y:S01]  /*4630*/  IMAD.HI.U32 R55, R0, R31, RZ ;  /* 0x0000001f00377227 */ /* 0x000fe200078e00ff */
[----:B------:R-:W-:Y:S02]  /*4640*/  ISETP.GT.U32.AND P3, PT, R51, R6, PT ;  /* 0x000000063300720c */ /* 0x000fe40003f64070 */
[----:B------:R-:W-:Y:S01]  /*4650*/  ISETP.GT.U32.AND P6, PT, R4, R28, PT ;  /* 0x0000001c0400720c */ /* 0x000fe20003fc4070 */
[----:B------:R-:W-:Y:S01]  /*4660*/  IMAD.HI.U32 R53, R0, R30, RZ ;  /* 0x0000001e00357227 */ /* 0x000fe200078e00ff */
[----:B------:R-:W-:-:S03]  /*4670*/  IABS R52, R9 ;  /* 0x0000000900347213 */ /* 0x000fc60000000000 */
[----:B------:R-:W-:Y:S02]  /*4680*/  IMAD.MOV R55, RZ, RZ, -R55 ;  /* 0x000000ffff377224 */ /* 0x000fe400078e0a37 */
[----:B------:R-:W-:Y:S01]  /*4690*/  @!P5 IMAD.IADD R5, R5, 0x1, -R51 ;  /* 0x000000010505d824 */ /* 0x000fe200078e0a33 */
[----:B------:R-:W-:Y:S01]  /*46a0*/  ISETP.GE.AND P5, PT, R48, RZ, PT ;  /* 0x000000ff3000720c */ /* 0x000fe20003fa6270 */
[----:B------:R-:W-:Y:S02]  /*46b0*/  IMAD.MOV R53, RZ, RZ, -R53 ;  /* 0x000000ffff357224 */ /* 0x000fe400078e0a35 */
[C---:B------:R-:W-:Y:S02]  /*46c0*/  IMAD R31, R4.reuse, R55, R31 ;  /* 0x00000037041f7224 */ /* 0x040fe400078e021f */
[----:B------:R-:W-:Y:S01]  /*46d0*/  IMAD R30, R4, R53, R30 ;  /* 0x00000035041e7224 */ /* 0x000fe200078e021e */
[----:B------:R-:W-:Y:S01]  /*46e0*/  IABS R53, R10 ;  /* 0x0000000a00357213 */ /* 0x000fe20000000000 */
[----:B------:R-:W-:Y:S01]  /*46f0*/  @!P3 IMAD.IADD R6, R6, 0x1, -R51 ;  /* 0x000000010606b824 */ /* 0x000fe200078e0a33 */
[----:B------:R-:W-:Y:S01]  /*4700*/  ISETP.GT.U32.AND P3, PT, R4, R31, PT ;  /* 0x0000001f0400720c */ /* 0x000fe20003f64070 */
[----:B------:R-:W-:Y:S01]  /*4710*/  @!P6 IMAD.IADD R28, R28, 0x1, -R4 ;  /* 0x000000011c1ce824 */ /* 0x000fe200078e0a04 */
[----:B------:R-:W2:Y:S01]  /*4720*/  LDL.LU R55, [R1+0x7c] ;  /* 0x00007c0001377983 */ /* 0x000ea20000300800 */
[----:B------:R-:W-:Y:S01]  /*4730*/  IMAD.HI.U32 R57, R0, R53, RZ ;  /* 0x0000003500397227 */ /* 0x000fe200078e00ff */
[----:B------:R-:W-:-:S02]  /*4740*/  ISETP.GE.AND P6, PT, R49, RZ, PT ;  /* 0x000000ff3100720c */ /* 0x000fc40003fc6270 */
[----:B------:R-:W3:Y:S01]  /*4750*/  LDL.LU R48, [R1+0x26c8] ;  /* 0x0026c80001307983 */ /* 0x000ee20000300800 */
[----:B------:R-:W-:Y:S01]  /*4760*/  @!P5 IMAD.MOV R5, RZ, RZ, -R5 ;  /* 0x000000ffff05d224 */ /* 0x000fe200078e0a05 */
[----:B------:R-:W-:Y:S01]  /*4770*/  ISETP.GT.U32.AND P5, PT, R4, R28, PT ;  /* 0x0000001c0400720c */ /* 0x000fe20003fa4070 */
[----:B------:R-:W-:Y:S02]  /*4780*/  IMAD.MOV R57, RZ, RZ, -R57 ;  /* 0x000000ffff397224 */ /* 0x000fe400078e0a39 */
[----:B------:R-:W-:Y:S01]  /*4790*/  @!P1 IMAD.IADD R29, R29, 0x1, -R4 ;  /* 0x000000011d1d9824 */ /* 0x000fe200078e0a04 */
[----:B------:R-:W-:Y:S01]  /*47a0*/  ISETP.NE.AND P1, PT, R2, RZ, PT ;  /* 0x000000ff0200720c */ /* 0x000fe20003f25270 */
[----:B------:R-:W-:Y:S01]  /*47b0*/  IMAD.HI.U32 R56, R0, R52, RZ ;  /* 0x0000003400387227 */ /* 0x000fe200078e00ff */
[----:B------:R-:W-:-:S03]  /*47c0*/  LOP3.LUT R2, RZ, R2, RZ, 0x33, !PT ;  /* 0x00000002ff027212 */ /* 0x000fc600078e33ff */
[----:B------:R-:W-:Y:S01]  /*47d0*/  @!P3 IMAD.IADD R31, R31, 0x1, -R4 ;  /* 0x000000011f1fb824 */ /* 0x000fe200078e0a04 */
[----:B------:R-:W-:Y:S01]  /*47e0*/  SEL R5, R2, R5, !P1 ;  /* 0x0000000502057207 */ /* 0x000fe20004800000 */
[C---:B------:R-:W-:Y:S02]  /*47f0*/  IMAD R53, R4.reuse, R57, R53 ;  /* 0x0000003904357224 */ /* 0x040fe400078e0235 */
[----:B------:R-:W4:Y:S01]  /*4800*/  LDL.LU R57, [R1+0x3c] ;  /* 0x00003c0001397983 */ /* 0x000f220000300800 */
[----:B------:R-:W-:Y:S01]  /*4810*/  ISETP.GT.U32.AND P3, PT, R4, R31, PT ;  /* 0x0000001f0400720c */ /* 0x000fe20003f64070 */
[----:B------:R-:W-:Y:S02]  /*4820*/  @!P6 IMAD.MOV R6, RZ, RZ, -R6 ;  /* 0x000000ffff06e224 */ /* 0x000fe400078e0a06 */
[----:B------:R-:W5:Y:S01]  /*4830*/  LDL.LU R51, [R1+0x48] ;  /* 0x0000480001337983 */ /* 0x000f620000300800 */
[----:B------:R-:W-:Y:S01]  /*4840*/  @!P5 IMAD.IADD R28, R28, 0x1, -R4 ;  /* 0x000000011c1cd824 */ /* 0x000fe200078e0a04 */
[C---:B------:R-:W-:Y:S01]  /*4850*/  ISETP.GT.U32.AND P4, PT, R4.reuse, R30, PT ;  /* 0x0000001e0400720c */ /* 0x040fe20003f84070 */
[----:B------:R-:W-:Y:S01]  /*4860*/  IMAD.MOV R56, RZ, RZ, -R56 ;  /* 0x000000ffff387224 */ /* 0x000fe200078e0a38 */
[----:B------:R-:W3:Y:S01]  /*4870*/  LDL.LU R49, [R1+0x26c4] ;  /* 0x0026c40001317983 */ /* 0x000ee20000300800 */
[----:B------:R-:W-:-:S03]  /*4880*/  ISETP.GT.U32.AND P5, PT, R4, R53, PT ;  /* 0x000000350400720c */ /* 0x000fc60003fa4070 */
[----:B------:R0:W-:Y:S01]  /*4890*/  STL [R1+0x3e8], R5 ;  /* 0x0003e80501007387 */ /* 0x0001e20000100800 */
[----:B------:R-:W-:-:S03]  /*48a0*/  SEL R2, R2, R6, !P1 ;  /* 0x0000000602027207 */ /* 0x000fc60004800000 */
[----:B0-----:R-:W3:Y:S01]  /*48b0*/  LDL.LU R5, [R1+0x50] ;  /* 0x0000500001057983 */ /* 0x001ee20000300800 */
[--C-:B------:R-:W-:Y:S01]  /*48c0*/  @!P3 IMAD.IADD R31, R31, 0x1, -R4.reuse ;  /* 0x000000011f1fb824 */ /* 0x100fe200078e0a04 */
[----:B------:R-:W-:Y:S02]  /*48d0*/  ISETP.GE.AND P3, PT, R8, RZ, PT ;  /* 0x000000ff0800720c */ /* 0x000fe40003f66270 */
[----:B------:R-:W4:Y:S04]  /*48e0*/  LDL.LU R6, [R1+0x6c] ;  /* 0x00006c0001067983 */ /* 0x000f280000300800 */
[----:B------:R-:W-:Y:S01]  /*48f0*/  STL [R1+0x3e4], R2 ;  /* 0x0003e40201007387 */ /* 0x000fe20000100800 */
[----:B------:R-:W-:-:S03]  /*4900*/  @!P5 IMAD.IADD R53, R53, 0x1, -R4 ;  /* 0x000000013535d824 */ /* 0x000fc600078e0a04 */
[----:B------:R-:W4:Y:S01]  /*4910*/  LDL.LU R8, [R1+0x70] ;  /* 0x0000700001087983 */ /* 0x000f220000300800 */
[----:B------:R-:W-:-:S03]  /*4920*/  ISETP.GE.AND P5, PT, R10, RZ, PT ;  /* 0x000000ff0a00720c */ /* 0x000fc60003fa6270 */
[----:B------:R-:W4:Y:S01]  /*4930*/  LDL.LU R10, [R1+0x74] ;  /* 0x00007400010a7983 */ /* 0x000f220000300800 */
[----:B------:R-:W-:Y:S02]  /*4940*/  IMAD R52, R4, R56, R52 ;  /* 0x0000003804347224 */ /* 0x000fe400078e0234 */
[----:B------:R-:W-:Y:S01]  /*4950*/  @!P4 IMAD.IADD R30, R30, 0x1, -R4 ;  /* 0x000000011e1ec824 */ /* 0x000fe200078e0a04 */
[C---:B------:R-:W-:Y:S02]  /*4960*/  ISETP.GT.U32.AND P4, PT, R4.reuse, R29, PT ;  /* 0x0000001d0400720c */ /* 0x040fe40003f84070 */
[C---:B------:R-:W-:Y:S02]  /*4970*/  ISETP.GT.U32.AND P1, PT, R4.reuse, R52, PT ;  /* 0x000000340400720c */ /* 0x040fe40003f24070 */
[----:B------:R-:W-:-:S09]  /*4980*/  ISETP.GT.U32.AND P6, PT, R4, R30, PT ;  /* 0x0000001e0400720c */ /* 0x000fd20003fc4070 */
[--C-:B------:R-:W-:Y:S01]  /*4990*/  @!P4 IMAD.IADD R29, R29, 0x1, -R4.reuse ;  /* 0x000000011d1dc824 */ /* 0x100fe200078e0a04 */
[----:B------:R-:W-:Y:S01]  /*49a0*/  ISETP.GE.AND P4, PT, R7, RZ, PT ;  /* 0x000000ff0700720c */ /* 0x000fe20003f86270 */
[--C-:B------:R-:W-:Y:S01]  /*49b0*/  @!P1 IMAD.IADD R52, R52, 0x1, -R4.reuse ;  /* 0x0000000134349824 */ /* 0x100fe200078e0a04 */
[----:B------:R-:W-:Y:S01]  /*49c0*/  ISETP.GE.AND P1, PT, R9, RZ, PT ;  /* 0x000000ff0900720c */ /* 0x000fe20003f26270 */
[----:B------:R-:W-:Y:S02]  /*49d0*/  @!P6 IMAD.IADD R30, R30, 0x1, -R4 ;  /* 0x000000011e1ee824 */ /* 0x000fe400078e0a04 */
[----:B--2---:R-:W-:Y:S02]  /*49e0*/  IMAD.MOV.U32 R56, RZ, RZ, R55 ;  /* 0x000000ffff387224 */ /* 0x004fe400078e0037 */
[----:B------:R-:W-:-:S04]  /*49f0*/  IMAD.HI.U32 R55, R0, R54, RZ ;  /* 0x0000003600377227 */ /* 0x000fc800078e00ff */
[----:B------:R-:W-:-:S04]  /*4a00*/  IMAD.MOV R55, RZ, RZ, -R55 ;  /* 0x000000ffff377224 */ /* 0x000fc800078e0a37 */
[----:B------:R-:W-:Y:S02]  /*4a10*/  IMAD R54, R4, R55, R54 ;  /* 0x0000003704367224 */ /* 0x000fe400078e0236 */
[----:B-----5:R-:W-:Y:S01]  /*4a20*/  IMAD.MOV.U32 R55, RZ, RZ, R51 ;  /* 0x000000ffff377224 */ /* 0x020fe200078e0033 */
[----:B------:R-:W-:Y:S01]  /*4a30*/  IABS R51, R12 ;  /* 0x0000000c00337213 */ /* 0x000fe20000000000 */
[----:B---3--:R-:W-:-:S04]  /*4a40*/  IMAD.MOV.U32 R7, RZ, RZ, R5 ;  /* 0x000000ffff077224 */ /* 0x008fc800078e0005 */
[----:B------:R-:W-:-:S04]  /*4a50*/  IMAD.HI.U32 R5, R0, R51, RZ ;  /* 0x0000003300057227 */ /* 0x000fc800078e00ff */
[----:B------:R-:W-:-:S04]  /*4a60*/  IMAD.MOV R5, RZ, RZ, -R5 ;  /* 0x000000ffff057224 */ /* 0x000fc800078e0a05 */
[----:B------:R-:W-:Y:S02]  /*4a70*/  IMAD R5, R4, R5, R51 ;  /* 0x0000000504057224 */ /* 0x000fe400078e0233 */
[----:B------:R-:W-:Y:S02]  /*4a80*/  IMAD.MOV.U32 R51, RZ, RZ, R50 ;  /* 0x000000ffff337224 */ /* 0x000fe400078e0032 */
[----:B------:R-:W-:Y:S02]  /*4a90*/  IMAD.MOV.U32 R50, RZ, RZ, R28 ;  /* 0x000000ffff327224 */ /* 0x000fe400078e001c */
[----:B----4-:R-:W-:Y:S02]  /*4aa0*/  IMAD.MOV.U32 R28, RZ, RZ, R8 ;  /* 0x000000ffff1c7224 */ /* 0x010fe400078e0008 */
[----:B------:R-:W-:Y:S02]  /*4ab0*/  IMAD.MOV.U32 R8, RZ, RZ, R29 ;  /* 0x000000ffff087224 */ /* 0x000fe400078e001d */
[----:B------:R-:W-:-:S02]  /*4ac0*/  IMAD.MOV.U32 R9, RZ, RZ, R6 ;  /* 0x000000ffff097224 */ /* 0x000fc400078e0006 */
[----:B------:R-:W-:Y:S02]  /*4ad0*/  @!P2 IMAD.MOV R50, RZ, RZ, -R50 ;  /* 0x000000ffff32a224 */ /* 0x000fe400078e0a32 */
[----:B------:R-:W-:Y:S02]  /*4ae0*/  IMAD.MOV.U32 R29, RZ, RZ, R28 ;  /* 0x000000ffff1d7224 */ /* 0x000fe400078e001c */
[----:B------:R-:W-:Y:S02]  /*4af0*/  IMAD.MOV.U32 R28, RZ, RZ, R10 ;  /* 0x000000ffff1c7224 */ /* 0x000fe400078e000a */
[----:B------:R-:W-:Y:S02]  /*4b00*/  @!P0 IMAD.MOV R8, RZ, RZ, -R8 ;  /* 0x000000ffff088224 */ /* 0x000fe400078e0a08 */
[----:B------:R-:W-:Y:S01]  /*4b10*/  IMAD.MOV.U32 R10, RZ, RZ, R9 ;  /* 0x000000ffff0a7224 */ /* 0x000fe200078e0009 */
[----:B------:R0:W-:Y:S01]  /*4b20*/  STL [R1+0x2dc], R50 ;  /* 0x0002dc3201007387 */ /* 0x0001e20000100800 */
[----:B------:R-:W-:-:S02]  /*4b30*/  IMAD.MOV.U32 R9, RZ, RZ, R58 ;  /* 0x000000ffff097224 */ /* 0x000fc400078e003a */
[----:B------:R-:W-:Y:S02]  /*4b40*/  IMAD.MOV.U32 R58, RZ, RZ, R30 ;  /* 0x000000ffff3a7224 */ /* 0x000fe400078e001e */
[----:B------:R-:W-:Y:S02]  /*4b50*/  IMAD.MOV.U32 R30, RZ, RZ, R59 ;  /* 0x000000ffff1e7224 */ /* 0x000fe400078e003b */
[----:B------:R-:W-:Y:S01]  /*4b60*/  IMAD.MOV.U32 R59, RZ, RZ, R31 ;  /* 0x000000ffff3b7224 */ /* 0x000fe200078e001f */
[----:B0-----:R-:W2:Y:S04]  /*4b70*/  LDL.LU R50, [R1+0x26c0] ;  /* 0x0026c00001327983 */ /* 0x001ea80000300800 */
[----:B------:R-:W-:Y:S04]  /*4b80*/  STL [R1+0x2e0], R8 ;  /* 0x0002e00801007387 */ /* 0x000fe80000100800 */
[----:B------:R-:W3:Y:S01]  /*4b90*/  LDL.LU R31, [R1+0x58] ;  /* 0x00005800011f7983 */ /* 0x000ee20000300800 */
[----:B------:R-:W-:Y:S01]  /*4ba0*/  IABS R2, R13 ;  /* 0x0000000d00027213 */ /* 0x000fe20000000000 */
[----:B------:R-:W-:-:S04]  /*4bb0*/  @!P4 IMAD.MOV R58, RZ, RZ, -R58 ;  /* 0x000000ffff3ac224 */ /* 0x000fc800078e0a3a */
[----:B------:R-:W-:-:S04]  /*4bc0*/  IMAD.HI.U32 R6, R0, R2, RZ ;  /* 0x0000000200067227 */ /* 0x000fc800078e00ff */
[----:B------:R-:W-:Y:S01]  /*4bd0*/  IMAD.MOV R6, RZ, RZ, -R6 ;  /* 0x000000ffff067224 */ /* 0x000fe200078e0a06 */
[----:B------:R0:W-:Y:S03]  /*4be0*/  STL [R1+0x2e4], R58 ;  /* 0x0002e43a01007387 */ /* 0x0001e60000100800 */
[C---:B------:R-:W-:Y:S01]  /*4bf0*/  IMAD R2, R4.reuse, R6, R2 ;  /* 0x0000000604027224 */ /* 0x040fe200078e0202 */
[----:B0-----:R-:W4:Y:S04]  /*4c00*/  LDL.LU R58, [R1+0x26bc] ;  /* 0x0026bc00013a7983 */ /* 0x001f280000300800 */
[----:B------:R-:W5:Y:S01]  /*4c10*/  LDL.LU R6, [R1+0x40] ;  /* 0x0000400001067983 */ /* 0x000f620000300800 */
[----:B------:R-:W-:-:S02]  /*4c20*/  ISETP.GT.U32.AND P2, PT, R4, R52, PT ;  /* 0x000000340400720c */ /* 0x000fc40003f44070 */
[----:B------:R-:W-:Y:S01]  /*4c30*/  ISETP.GT.U32.AND P0, PT, R4, R53, PT ;  /* 0x000000350400720c */ /* 0x000fe20003f04070 */
[----:B------:R-:W-:-:S05]  /*4c40*/  @!P3 IMAD.MOV R59, RZ, RZ, -R59 ;  /* 0x000000ffff3bb224 */ /* 0x000fca00078e0a3b */
[----:B------:R0:W-:Y:S05]  /*4c50*/  STL [R1+0x2ec], R59 ;  /* 0x0002ec3b01007387 */ /* 0x0001ea0000100800 */
[--C-:B------:R-:W-:Y:S02]  /*4c60*/  @!P2 IMAD.IADD R52, R52, 0x1, -R4.reuse ;  /* 0x000000013434a824 */ /* 0x100fe400078e0a04 */
[----:B------:R-:W-:Y:S01]  /*4c70*/  @!P0 IMAD.IADD R53, R53, 0x1, -R4 ;  /* 0x0000000135358824 */ /* 0x000fe200078e0a04 */
[----:B------:R-:W-:Y:S01]  /*4c80*/  ISETP.GE.AND P0, PT, R12, RZ, PT ;  /* 0x000000ff0c00720c */ /* 0x000fe20003f06270 */
[----:B0-----:R-:W2:Y:S01]  /*4c90*/  LDL.LU R59, [R1+0x26b8] ;  /* 0x0026b800013b7983 */ /* 0x001ea20000300800 */
[----:B---3--:R-:W-:-:S02]  /*4ca0*/  IMAD.MOV.U32 R12, RZ, RZ, R31 ;  /* 0x000000ffff0c7224 */ /* 0x008fc400078e001f */
[----:B------:R-:W-:Y:S02]  /*4cb0*/  IMAD.MOV.U32 R31, RZ, RZ, R30 ;  /* 0x000000ffff1f7224 */ /* 0x000fe400078e001e */
[----:B------:R-:W-:Y:S02]  /*4cc0*/  IMAD.MOV.U32 R30, RZ, RZ, R10 ;  /* 0x000000ffff1e7224 */ /* 0x000fe400078e000a */
[----:B------:R-:W-:Y:S02]  /*4cd0*/  IMAD.MOV.U32 R10, RZ, RZ, R52 ;  /* 0x000000ffff0a7224 */ /* 0x000fe400078e0034 */
[----:B------:R-:W3:Y:S01]  /*4ce0*/  LDL.LU R52, [R1+0x54] ;  /* 0x0000540001347983 */ /* 0x000ee20000300800 */
[C---:B------:R-:W-:Y:S02]  /*4cf0*/  ISETP.GT.U32.AND P6, PT, R4.reuse, R54, PT ;  /* 0x000000360400720c */ /* 0x040fe40003fc4070 */
[----:B------:R-:W-:Y:S01]  /*4d00*/  ISETP.GT.U32.AND P4, PT, R4, R5, PT ;  /* 0x000000050400720c */ /* 0x000fe20003f84070 */
[----:B------:R-:W-:Y:S01]  /*4d10*/  IMAD.MOV.U32 R8, RZ, RZ, R7 ;  /* 0x000000ffff087224 */ /* 0x000fe200078e0007 */
[----:B------:R-:W-:-:S02]  /*4d20*/  IABS R7, R14 ;  /* 0x0000000e00077213 */ /* 0x000fc40000000000 */
[----:B------:R-:W-:Y:S02]  /*4d30*/  ISETP.GT.U32.AND P2, PT, R4, R2, PT ;  /* 0x000000020400720c */ /* 0x000fe40003f44070 */
[----:B------:R-:W-:-:S05]  /*4d40*/  ISETP.GE.AND P3, PT, R11, RZ, PT ;  /* 0x000000ff0b00720c */ /* 0x000fca0003f66270 */
[----:B------:R-:W-:Y:S02]  /*4d50*/  @!P6 IMAD.IADD R54, R54, 0x1, -R4 ;  /* 0x000000013636e824 */ /* 0x000fe400078e0a04 */
[----:B-----5:R-:W-:Y:S02]  /*4d60*/  IMAD.MOV.U32 R11, RZ, RZ, R6 ;  /* 0x000000ffff0b7224 */ /* 0x020fe400078e0006 */
[----:B------:R-:W-:Y:S01]  /*4d70*/  IMAD.HI.U32 R6, R0, R7, RZ ;  /* 0x0000000700067227 */ /* 0x000fe200078e00ff */
[----:B------:R-:W-:-:S03]  /*4d80*/  ISETP.GT.U32.AND P6, PT, R4, R54, PT ;  /* 0x000000360400720c */ /* 0x000fc60003fc4070 */
[----:B------:R-:W-:Y:S02]  /*4d90*/  @!P4 IMAD.IADD R5, R5, 0x1, -R4 ;  /* 0x000000010505c824 */ /* 0x000fe400078e0a04 */
[----:B------:R-:W-:Y:S02]  /*4da0*/  IMAD.MOV R6, RZ, RZ, -R6 ;  /* 0x000000ffff067224 */ /* 0x000fe400078e0a06 */
[----:B------:R-:W-:Y:S01]  /*4db0*/  @!P2 IMAD.IADD R2, R2, 0x1, -R4 ;  /* 0x000000010202a824 */ /* 0x000fe200078e0a04 */
[C---:B------:R-:W-:Y:S01]  /*4dc0*/  ISETP.GT.U32.AND P2, PT, R4.reuse, R5, PT ;  /* 0x000000050400720c */ /* 0x040fe20003f44070 */
[----:B------:R-:W-:Y:S02]  /*4dd0*/  IMAD R7, R4, R6, R7 ;  /* 0x0000000604077224 */ /* 0x000fe400078e0207 */
[----:B------:R-:W-:-:S03]  /*4de0*/  @!P5 IMAD.MOV R53, RZ, RZ, -R53 ;  /* 0x000000ffff35d224 */ /* 0x000fc600078e0a35 */
[C---:B------:R-:W-:Y:S01]  /*4df0*/  ISETP.GT.U32.AND P5, PT, R4.reuse, R7, PT ;  /* 0x000000070400720c */ /* 0x040fe20003fa4070 */
[----:B------:R-:W-:Y:S01]  /*4e00*/  @!P1 IMAD.MOV R10, RZ, RZ, -R10 ;  /* 0x000000ffff0a9224 */ /* 0x000fe200078e0a0a */
[----:B------:R-:W-:Y:S01]  /*4e10*/  ISETP.GT.U32.AND P1, PT, R4, R2, PT ;  /* 0x000000020400720c */ /* 0x000fe20003f24070 */
[----:B------:R-:W-:Y:S01]  /*4e20*/  @!P6 IMAD.IADD R54, R54, 0x1, -R4 ;  /* 0x000000013636e824 */ /* 0x000fe200078e0a04 */
[----:B------:R-:W-:Y:S01]  /*4e30*/  ISETP.GE.AND P6, PT, R13, RZ, PT ;  /* 0x000000ff0d00720c */ /* 0x000fe20003fc6270 */
[----:B------:R-:W-:Y:S01]  /*4e40*/  IMAD.MOV.U32 R13, RZ, RZ, R8 ;  /* 0x000000ffff0d7224 */ /* 0x000fe200078e0008 */
[----:B------:R0:W-:Y:S01]  /*4e50*/  STL [R1+0x2f0], R10 ;  /* 0x0002f00a01007387 */ /* 0x0001e20000100800 */
[--C-:B------:R-:W-:Y:S01]  /*4e60*/  @!P2 IMAD.IADD R5, R5, 0x1, -R4.reuse ;  /* 0x000000010505a824 */ /* 0x100fe200078e0a04 */
[----:B------:R-:W-:Y:S02]  /*4e70*/  IABS R8, R15 ;  /* 0x0000000f00087213 */ /* 0x000fe40000000000 */
[----:B------:R-:W-:Y:S01]  /*4e80*/  STL [R1+0x2f8], R53 ;  /* 0x0002f83501007387 */ /* 0x000fe20000100800 */
[----:B------:R-:W-:Y:S01]  /*4e90*/  ISETP.GE.AND P4, PT, R14, RZ, PT ;  /* 0x000000ff0e00720c */ /* 0x000fe20003f86270 */
[----:B------:R-:W-:Y:S01]  /*4ea0*/  IMAD.MOV.U32 R14, RZ, RZ, R9 ;  /* 0x000000ffff0e7224 */ /* 0x000fe200078e0009 */
[----:B------:R-:W-:Y:S01]  /*4eb0*/  IABS R9, R16 ;  /* 0x0000001000097213 */ /* 0x000fe20000000000 */
[----:B------:R-:W-:-:S02]  /*4ec0*/  @!P5 IMAD.IADD R7, R7, 0x1, -R4 ;  /* 0x000000010707d824 */ /* 0x000fc400078e0a04 */
[----:B------:R-:W-:Y:S01]  /*4ed0*/  IMAD.HI.U32 R6, R0, R8, RZ ;  /* 0x0000000800067227 */ /* 0x000fe200078e00ff */
[----:B------:R-:W-:-:S03]  /*4ee0*/  ISETP.GE.AND P2, PT, R16, RZ, PT ;  /* 0x000000ff1000720c */ /* 0x000fc60003f46270 */
[----:B0-----:R-:W-:-:S04]  /*4ef0*/  IMAD.HI.U32 R10, R0, R9, RZ ;  /* 0x00000009000a7227 */ /* 0x001fc800078e00ff */
[----:B------:R-:W-:Y:S02]  /*4f00*/  IMAD.MOV R6, RZ, RZ, -R6 ;  /* 0x000000ffff067224 */ /* 0x000fe400078e0a06 */
[----:B------:R-:W-:Y:S02]  /*4f10*/  @!P1 IMAD.IADD R2, R2, 0x1, -R4 ;  /* 0x0000000102029824 */ /* 0x000fe400078e0a04 */
[----:B------:R-:W-:Y:S02]  /*4f20*/  IMAD.MOV R10, RZ, RZ, -R10 ;  /* 0x000000ffff0a7224 */ /* 0x000fe400078e0a0a */
[C---:B------:R-:W-:Y:S02]  /*4f30*/  IMAD R8, R4.reuse, R6, R8 ;  /* 0x0000000604087224 */ /* 0x040fe400078e0208 */
[----:B------:R-:W-:Y:S02]  /*4f40*/  IMAD.MOV.U32 R16, RZ, RZ, R2 ;  /* 0x000000ffff107224 */ /* 0x000fe400078e0002 */
[----:B------:R-:W-:-:S02]  /*4f50*/  IMAD R9, R4, R10, R9 ;  /* 0x0000000a04097224 */ /* 0x000fc400078e0209 */
[----:B------:R-:W-:Y:S01]  /*4f60*/  @!P6 IMAD.MOV R16, RZ, RZ, -R16 ;  /* 0x000000ffff10e224 */ /* 0x000fe200078e0a10 */
[----:B------:R-:W-:Y:S01]  /*4f70*/  ISETP.GT.U32.AND P6, PT, R4, R8, PT ;  /* 0x000000080400720c */ /* 0x000fe20003fc4070 */
[----:B------:R-:W-:Y:S01]  /*4f80*/  @!P3 IMAD.MOV R54, RZ, RZ, -R54 ;  /* 0x000000ffff36b224 */ /* 0x000fe200078e0a36 */
[----:B------:R-:W-:Y:S01]  /*4f90*/  ISETP.GE.AND P3, PT, R15, RZ, PT ;  /* 0x000000ff0f00720c */ /* 0x000fe20003f66270 */
[----:B------:R-:W-:Y:S01]  /*4fa0*/  IMAD.MOV.U32 R15, RZ, RZ, R11 ;  /* 0x000000ffff0f7224 */ /* 0x000fe200078e000b */
[----:B------:R-:W-:Y:S02]  /*4fb0*/  IABS R11, R17 ;  /* 0x00000011000b7213 */ /* 0x000fe40000000000 */
[----:B------:R0:W-:Y:S01]  /*4fc0*/  STL [R1+0x2fc], R54 ;  /* 0x0002fc3601007387 */ /* 0x0001e20000100800 */
[----:B------:R-:W-:-:S06]  /*4fd0*/  IABS R10, R18 ;  /* 0x00000012000a7213 */ /* 0x000fcc0000000000 */
[----:B------:R-:W-:Y:S02]  /*4fe0*/  @!P6 IMAD.IADD R8, R8, 0x1, -R4 ;  /* 0x000000010808e824 */ /* 0x000fe400078e0a04 */
[----:B0-----:R-:W-:Y:S02]  /*4ff0*/  IMAD.MOV.U32 R54, RZ, RZ, R13 ;  /* 0x000000ffff367224 */ /* 0x001fe400078e000d */
[----:B------:R-:W-:-:S04]  /*5000*/  IMAD.HI.U32 R13, R0, R11, RZ ;  /* 0x0000000b000d7227 */ /* 0x000fc800078e00ff */
[----:B------:R-:W-:-:S04]  /*5010*/  IMAD.MOV R13, RZ, RZ, -R13 ;  /* 0x000000ffff0d7224 */ /* 0x000fc800078e0a0d */
[----:B------:R-:W-:Y:S01]  /*5020*/  IMAD R11, R4, R13, R11 ;  /* 0x0000000d040b7224 */ /* 0x000fe200078e020b */
[----:B------:R-:W-:Y:S01]  /*5030*/  ISETP.GE.AND P5, PT, R18, RZ, PT ;  /* 0x000000ff1200720c */ /* 0x000fe20003fa6270 */
[----:B------:R-:W-:Y:S01]  /*5040*/  IMAD.MOV.U32 R18, RZ, RZ, R55 ;  /* 0x000000ffff127224 */ /* 0x000fe200078e0037 */
[----:B------:R-:W-:Y:S01]  /*5050*/  ISETP.GE.AND P1, PT, R17, RZ, PT ;  /* 0x000000ff1100720c */ /* 0x000fe20003f26270 */
[----:B------:R-:W-:Y:S02]  /*5060*/  IMAD.MOV.U32 R55, RZ, RZ, R56 ;  /* 0x000000ffff377224 */ /* 0x000fe400078e0038 */
[----:B------:R-:W-:Y:S01]  /*5070*/  IMAD.MOV.U32 R56, RZ, RZ, R60 ;  /* 0x000000ffff387224 */ /* 0x000fe200078e003c */
[----:B------:R-:W-:Y:S01]  /*5080*/  IABS R6, R19 ;  /* 0x0000001300067213 */ /* 0x000fe20000000000 */
[----:B---3--:R-:W-:Y:S02]  /*5090*/  IMAD.MOV.U32 R53, RZ, RZ, R52 ;  /* 0x000000ffff357224 */ /* 0x008fe400078e0034 */
[----:B------:R-:W-:-:S02]  /*50a0*/  IMAD.MOV.U32 R52, RZ, RZ, R12 ;  /* 0x000000ffff347224 */ /* 0x000fc400078e000c */
[----:B------:R-:W-:-:S04]  /*50b0*/  IMAD.MOV.U32 R12, RZ, RZ, R5 ;  /* 0x000000ffff0c7224 */ /* 0x000fc800078e0005 */
[----:B------:R-:W-:Y:S01]  /*50c0*/  @!P0 IMAD.MOV R12, RZ, RZ, -R12 ;  /* 0x000000ffff0c8224 */ /* 0x000fe200078e0a0c */
[----:B------:R-:W-:-:S13]  /*50d0*/  ISETP.GT.U32.AND P0, PT, R4, R7, PT ;  /* 0x000000070400720c */ /* 0x000fda0003f04070 */
[----:B------:R-:W-:Y:S01]  /*50e0*/  @!P0 IMAD.IADD R7, R7, 0x1, -R4 ;  /* 0x0000000107078824 */ /* 0x000fe200078e0a04 */
[----:B------:R-:W-:Y:S01]  /*50f0*/  ISETP.GT.U32.AND P0, PT, R4, R9, PT ;  /* 0x000000090400720c */ /* 0x000fe20003f04070 */
[----:B------:R0:W-:Y:S01]  /*5100*/  STL [R1+0x304], R12 ;  /* 0x0003040c01007387 */ /* 0x0001e20000100800 */
[----:B------:R-:W-:Y:S01]  /*5110*/  IABS R5, R20 ;  /* 0x0000001400057213 */ /* 0x000fe20000000000 */
[----:B0-----:R-:W-:-:S10]  /*5120*/  IMAD.HI.U32 R12, R0, R10, RZ ;  /* 0x0000000a000c7227 */ /* 0x001fd400078e00ff */
[----:B------:R-:W-:Y:S01]  /*5130*/  @!P0 IMAD.IADD R9, R9, 0x1, -R4 ;  /* 0x0000000109098824 */ /* 0x000fe200078e0a04 */
[----:B------:R-:W-:Y:S01]  /*5140*/  ISETP.GT.U32.AND P0, PT, R4, R8, PT ;  /* 0x000000080400720c */ /* 0x000fe20003f04070 */
[----:B------:R-:W-:Y:S02]  /*5150*/  IMAD.MOV R12, RZ, RZ, -R12 ;  /* 0x000000ffff0c7224 */ /* 0x000fe400078e0a0c */
[----:B------:R-:W-:-:S04]  /*5160*/  IMAD.HI.U32 R13, R0, R5, RZ ;  /* 0x00000005000d7227 */ /* 0x000fc800078e00ff */
[----:B------:R-:W-:Y:S02]  /*5170*/  IMAD R10, R4, R12, R10 ;  /* 0x0000000c040a7224 */ /* 0x000fe400078e020a */
[----:B------:R-:W-:-:S04]  /*5180*/  IMAD.MOV R13, RZ, RZ, -R13 ;  /* 0x000000ffff0d7224 */ /* 0x000fc800078e0a0d */
[----:B------:R-:W-:Y:S01]  /*5190*/  @!P0 IMAD.IADD R8, R8, 0x1, -R4 ;  /* 0x0000000108088824 */ /* 0x000fe200078e0a04 */
[C---:B------:R-:W-:Y:S01]  /*51a0*/  ISETP.GT.U32.AND P0, PT, R4.reuse, R10, PT ;  /* 0x0000000a0400720c */ /* 0x040fe20003f04070 */
[----:B------:R-:W-:Y:S01]  /*51b0*/  IMAD R5, R4, R13, R5 ;  /* 0x0000000d04057224 */ /* 0x000fe200078e0205 */
[----:B------:R-:W-:Y:S01]  /*51c0*/  IABS R13, R22 ;  /* 0x00000016000d7213 */ /* 0x000fe20000000000 */
[----:B------:R-:W-:Y:S02]  /*51d0*/  IMAD.MOV.U32 R17, RZ, RZ, R7 ;  /* 0x000000ffff117224 */ /* 0x000fe400078e0007 */
[----:B------:R-:W-:Y:S02]  /*51e0*/  IMAD.MOV.U32 R60, RZ, RZ, R8 ;  /* 0x000000ffff3c7224 */ /* 0x000fe400078e0008 */
[----:B------:R-:W-:Y:S02]  /*51f0*/  @!P4 IMAD.MOV R17, RZ, RZ, -R17 ;  /* 0x000000ffff11c224 */ /* 0x000fe400078e0a11 */
[----:B------:R-:W-:Y:S01]  /*5200*/  IMAD.HI.U32 R8, R0, R13, RZ ;  /* 0x0000000d00087227 */ /* 0x000fe200078e00ff */
[----:B------:R-:W-:Y:S03]  /*5210*/  STL [R1+0x308], R16 ;  /* 0x0003081001007387 */ /* 0x000fe60000100800 */
[----:B------:R-:W-:Y:S01]  /*5220*/  @!P3 IMAD.MOV R60, RZ, RZ, -R60 ;  /* 0x000000ffff3cb224 */ /* 0x000fe200078e0a3c */
[----:B------:R-:W-:Y:S01]  /*5230*/  STL [R1+0x30c], R17 ;  /* 0x00030c1101007387 */ /* 0x000fe20000100800 */
[----:B------:R-:W-:-:S02]  /*5240*/  IMAD.MOV R8, RZ, RZ, -R8 ;  /* 0x000000ffff087224 */ /* 0x000fc400078e0a08 */
[----:B------:R-:W-:Y:S01]  /*5250*/  @!P0 IMAD.IADD R10, R10, 0x1, -R4 ;  /* 0x000000010a0a8824 */ /* 0x000fe200078e0a04 */
[----:B------:R0:W-:Y:S01]  /*5260*/  STL [R1+0x314], R60 ;  /* 0x0003143c01007387 */ /* 0x0001e20000100800 */
[----:B------:R-:W-:Y:S01]  /*5270*/  ISETP.GE.AND P0, PT, R19, RZ, PT ;  /* 0x000000ff1300720c */ /* 0x000fe20003f06270 */
[C---:B------:R-:W-:Y:S02]  /*5280*/  IMAD R8, R4.reuse, R8, R13 ;  /* 0x0000000804087224 */ /* 0x040fe400078e020d */
[----:B0-----:R-:W3:Y:S04]  /*5290*/  LDL.LU R60, [R1+0x26b4] ;  /* 0x0026b400013c7983 */ /* 0x001ee80000300800 */
[----:B------:R-:W5:Y:S04]  /*52a0*/  LDL.LU R19, [R1+0x44] ;  /* 0x0000440001137983 */ /* 0x000f680000300800 */
[----:B------:R-:W2:Y:S01]  /*52b0*/  LDL.LU R13, [R1+0x34] ;  /* 0x00003400010d7983 */ /* 0x000ea20000300800 */
[----:B------:R-:W-:Y:S01]  /*52c0*/  ISETP.GT.U32.AND P6, PT, R4, R11, PT ;  /* 0x0000000b0400720c */ /* 0x000fe20003fc4070 */
[----:B------:R-:W-:-:S02]  /*52d0*/  IMAD.MOV.U32 R16, RZ, RZ, R14 ;  /* 0x000000ffff107224 */ /* 0x000fc400078e000e */
[----:B------:R-:W-:Y:S01]  /*52e0*/  IMAD.HI.U32 R14, R0, R6, RZ ;  /* 0x00000006000e7227 */ /* 0x000fe200078e00ff */
[----:B------:R-:W-:Y:S02]  /*52f0*/  ISETP.GT.U32.AND P4, PT, R4, R9, PT ;  /* 0x000000090400720c */ /* 0x000fe40003f84070 */
[----:B------:R-:W-:Y:S01]  /*5300*/  IABS R2, R21 ;  /* 0x0000001500027213 */ /* 0x000fe20000000000 */
[----:B------:R-:W-:-:S06]  /*5310*/  IMAD.MOV R14, RZ, RZ, -R14 ;  /* 0x000000ffff0e7224 */ /* 0x000fcc00078e0a0e */
[----:B------:R-:W-:Y:S02]  /*5320*/  @!P6 IMAD.IADD R11, R11, 0x1, -R4 ;  /* 0x000000010b0be824 */ /* 0x000fe400078e0a04 */
[----:B------:R-:W-:Y:S02]  /*5330*/  IMAD R6, R4, R14, R6 ;  /* 0x0000000e04067224 */ /* 0x000fe400078e0206 */
[----:B------:R-:W-:Y:S01]  /*5340*/  IMAD.HI.U32 R12, R0, R2, RZ ;  /* 0x00000002000c7227 */ /* 0x000fe200078e00ff */
[C---:B------:R-:W-:Y:S02]  /*5350*/  ISETP.GT.U32.AND P6, PT, R4.reuse, R11, PT ;  /* 0x0000000b0400720c */ /* 0x040fe40003fc4070 */
[C---:B------:R-:W-:Y:S01]  /*5360*/  ISETP.GT.U32.AND P3, PT, R4.reuse, R6, PT ;  /* 0x000000060400720c */ /* 0x040fe20003f64070 */
[----:B------:R-:W-:Y:S02]  /*5370*/  IMAD.MOV R12, RZ, RZ, -R12 ;  /* 0x000000ffff0c7224 */ /* 0x000fe400078e0a0c */
[----:B------:R-:W-:Y:S01]  /*5380*/  @!P4 IMAD.IADD R9, R9, 0x1, -R4 ;  /* 0x000000010909c824 */ /* 0x000fe200078e0a04 */
[C---:B------:R-:W-:Y:S01]  /*5390*/  ISETP.GT.U32.AND P4, PT, R4.reuse, R5, PT ;  /* 0x000000050400720c */ /* 0x040fe20003f84070 */
[----:B------:R-:W-:Y:S01]  /*53a0*/  IMAD R2, R4, R12, R2 ;  /* 0x0000000c04027224 */ /* 0x000fe200078e0202 */
[----:B------:R-:W-:-:S05]  /*53b0*/  IABS R12, R23 ;  /* 0x00000017000c7213 */ /* 0x000fca0000000000 */
[----:B------:R-:W-:Y:S01]  /*53c0*/  @!P6 IMAD.IADD R11, R11, 0x1, -R4 ;  /* 0x000000010b0be824 */ /* 0x000fe200078e0a04 */
[----:B------:R-:W-:Y:S01]  /*53d0*/  ISETP.GT.U32.AND P6, PT, R4, R2, PT ;  /* 0x000000020400720c */ /* 0x000fe20003fc4070 */
[----:B------:R-:W-:Y:S01]  /*53e0*/  IMAD.MOV.U32 R17, RZ, RZ, R16 ;  /* 0x000000ffff117224 */ /* 0x000fe200078e0010 */
[----:B------:R-:W-:Y:S01]  /*53f0*/  IABS R7, R24 ;  /* 0x0000001800077213 */ /* 0x000fe20000000000 */
[----:B------:R-:W-:Y:S01]  /*5400*/  @!P3 IMAD.IADD R6, R6, 0x1, -R4 ;  /* 0x000000010606b824 */ /* 0x000fe200078e0a04 */
[----:B------:R-:W-:Y:S01]  /*5410*/  ISETP.GT.U32.AND P3, PT, R4, R10, PT ;  /* 0x0000000a0400720c */ /* 0x000fe20003f64070 */
[----:B------:R-:W-:Y:S02]  /*5420*/  IMAD.MOV.U32 R16, RZ, RZ, R15 ;  /* 0x000000ffff107224 */ /* 0x000fe400078e000f */
[----:B------:R-:W-:-:S04]  /*5430*/  IMAD.HI.U32 R15, R0, R12, RZ ;  /* 0x0000000c000f7227 */ /* 0x000fc800078e00ff */
[----:B------:R-:W-:Y:S01]  /*5440*/  @!P4 IMAD.IADD R5, R5, 0x1, -R4 ;  /* 0x000000010505c824 */ /* 0x000fe200078e0a04 */
[----:B------:R-:W-:Y:S01]  /*5450*/  ISETP.GT.U32.AND P4, PT, R4, R6, PT ;  /* 0x000000060400720c */ /* 0x000fe20003f84070 */
[----:B------:R-:W-:-:S04]  /*5460*/  IMAD.HI.U32 R14, R0, R7, RZ ;  /* 0x00000007000e7227 */ /* 0x000fc800078e00ff */
[----:B------:R-:W-:Y:S02]  /*5470*/  IMAD.MOV R15, RZ, RZ, -R15 ;  /* 0x000000ffff0f7224 */ /* 0x000fe400078e0a0f */
[----:B------:R-:W-:Y:S02]  /*5480*/  IMAD.MOV R14, RZ, RZ, -R14 ;  /* 0x000000ffff0e7224 */ /* 0x000fe400078e0a0e */
[----:B------:R-:W-:Y:S02]  /*5490*/  @!P6 IMAD.IADD R2, R2, 0x1, -R4 ;  /* 0x000000010202e824 */ /* 0x000fe400078e0a04 */
[C---:B------:R-:W-:Y:S02]  /*54a0*/  IMAD R12, R4.reuse, R15, R12 ;  /* 0x0000000f040c7224 */ /* 0x040fe400078e020c */
[C---:B------:R-:W-:Y:S01]  /*54b0*/  IMAD R7, R4.reuse, R14, R7 ;  /* 0x0000000e04077224 */ /* 0x040fe200078e0207 */
[----:B------:R-:W3:Y:S01]  /*54c0*/  LDL.LU R15, [R1+0x20] ;  /* 0x00002000010f7983 */ /* 0x000ee20000300800 */
[----:B------:R-:W-:Y:S01]  /*54d0*/  @!P2 IMAD.MOV R9, RZ, RZ, -R9 ;  /* 0x000000ffff09a224 */ /* 0x000fe200078e0a09 */
[----:B------:R-:W-:Y:S01]  /*54e0*/  ISETP.GT.U32.AND P2, PT, R4, R2, PT ;  /* 0x000000020400720c */ /* 0x000fe20003f44070 */
[----:B------:R-:W-:-:S02]  /*54f0*/  IMAD.MOV.U32 R14, RZ, RZ, R61 ;  /* 0x000000ffff0e7224 */ /* 0x000fc400078e003d */
[--C-:B------:R-:W-:Y:S01]  /*5500*/  @!P3 IMAD.IADD R10, R10, 0x1, -R4.reuse ;  /* 0x000000010a0ab824 */ /* 0x100fe200078e0a04 */
[----:B------:R-:W-:Y:S01]  /*5510*/  ISETP.GT.U32.AND P3, PT, R4, R12, PT ;  /* 0x0000000c0400720c */ /* 0x000fe20003f64070 */
[----:B------:R-:W-:Y:S01]  /*5520*/  IMAD.MOV.U32 R61, RZ, RZ, R11 ;  /* 0x000000ffff3d7224 */ /* 0x000fe200078e000b */
[----:B------:R-:W-:Y:S01]  /*5530*/  IABS R11, R25 ;  /* 0x00000019000b7213 */ /* 0x000fe20000000000 */
[--C-:B------:R-:W-:Y:S01]  /*5540*/  @!P4 IMAD.IADD R6, R6, 0x1, -R4.reuse ;  /* 0x000000010606c824 */ /* 0x100fe200078e0a04 */
[----:B------:R-:W-:Y:S01]  /*5550*/  ISETP.GE.AND P4, PT, R20, RZ, PT ;  /* 0x000000ff1400720c */ /* 0x000fe20003f86270 */
[----:B------:R-:W-:Y:S01]  /*5560*/  @!P1 IMAD.MOV R61, RZ, RZ, -R61 ;  /* 0x000000ffff3d9224 */ /* 0x000fe200078e0a3d */
[----:B------:R-:W-:Y:S03]  /*5570*/  STL [R1+0x318], R9 ;  /* 0x0003180901007387 */ /* 0x000fe60000100800 */
[----:B------:R-:W-:Y:S01]  /*5580*/  @!P2 IMAD.IADD R2, R2, 0x1, -R4 ;  /* 0x000000010202a824 */ /* 0x000fe200078e0a04 */
[----:B------:R0:W-:Y:S01]  /*5590*/  STL [R1+0x31c], R61 ;  /* 0x00031c3d01007387 */ /* 0x0001e20000100800 */
[----:B------:R-:W-:-:S02]  /*55a0*/  ISETP.GE.AND P2, PT, R21, RZ, PT ;  /* 0x000000ff1500720c */ /* 0x000fc40003f46270 */
[----:B------:R-:W-:Y:S01]  /*55b0*/  @!P3 IMAD.IADD R12, R12, 0x1, -R4 ;  /* 0x000000010c0cb824 */ /* 0x000fe200078e0a04 */
[----:B------:R-:W-:Y:S01]  /*55c0*/  ISETP.GE.AND P3, PT, R23, RZ, PT ;  /* 0x000000ff1700720c */ /* 0x000fe20003f66270 */
[----:B0-----:R-:W3:Y:S04]  /*55d0*/  LDL.LU R61, [R1+0x26b0] ;  /* 0x0026b000013d7983 */ /* 0x001ee80000300800 */
[----:B------:R-:W3:Y:S04]  /*55e0*/  LDL.LU R21, [R1+0x28] ;  /* 0x0000280001157983 */ /* 0x000ee80000300800 */
[----:B------:R-:W3:Y:S01]  /*55f0*/  LDL.LU R23, [R1] ;  /* 0x0000000001177983 */ /* 0x000ee20000300800 */
[----:B--2---:R-:W-:-:S02]  /*5600*/  IMAD.MOV.U32 R20, RZ, RZ, R13 ;  /* 0x000000ffff147224 */ /* 0x004fc400078e000d */
[----:B------:R-:W-:-:S04]  /*5610*/  IMAD.HI.U32 R13, R0, R11, RZ ;  /* 0x0000000b000d7227 */ /* 0x000fc800078e00ff */
[----:B------:R-:W-:-:S04]  /*5620*/  IMAD.MOV R13, RZ, RZ, -R13 ;  /* 0x000000ffff0d7224 */ /* 0x000fc800078e0a0d */
[C---:B------:R-:W-:Y:S02]  /*5630*/  IMAD R11, R4.reuse, R13, R11 ;  /* 0x0000000d040b7224 */ /* 0x040fe400078e020b */
[----:B------:R-:W2:Y:S01]  /*5640*/  LDL.LU R13, [R1+0x4] ;  /* 0x00000400010d7983 */ /* 0x000ea20000300800 */
[C---:B------:R-:W-:Y:S02]  /*5650*/  ISETP.GT.U32.AND P1, PT, R4.reuse, R8, PT ;  /* 0x000000080400720c */ /* 0x040fe40003f24070 */
[----:B------:R-:W-:Y:S02]  /*5660*/  ISETP.GT.U32.AND P6, PT, R4, R5, PT ;  /* 0x000000050400720c */ /* 0x000fe40003fc4070 */
[----:B------:R-:W-:Y:S01]  /*5670*/  IABS R9, R26 ;  /* 0x0000001a00097213 */ /* 0x000fe20000000000 */
[----:B------:R-:W-:Y:S02]  /*5680*/  @!P5 IMAD.MOV R10, RZ, RZ, -R10 ;  /* 0x000000ffff0ad224 */ /* 0x000fe400078e0a0a */
[----:B------:R-:W-:-:S06]  /*5690*/  @!P0 IMAD.MOV R6, RZ, RZ, -R6 ;  /* 0x000000ffff068224 */ /* 0x000fcc00078e0a06 */
[----:B------:R-:W-:Y:S01]  /*56a0*/  @!P1 IMAD.IADD R8, R8, 0x1, -R4 ;  /* 0x0000000108089824 */ /* 0x000fe200078e0a04 */
[----:B------:R-:W-:Y:S01]  /*56b0*/  ISETP.GE.AND P1, PT, R22, RZ, PT ;  /* 0x000000ff1600720c */ /* 0x000fe20003f26270 */
[----:B------:R-:W-:Y:S02]  /*56c0*/  IMAD.MOV.U32 R22, RZ, RZ, R14 ;  /* 0x000000ffff167224 */ /* 0x000fe400078e000e */
[----:B------:R-:W-:Y:S01]  /*56d0*/  @!P6 IMAD.IADD R5, R5, 0x1, -R4 ;  /* 0x000000010505e824 */ /* 0x000fe200078e0a04 */
[----:B------:R-:W-:Y:S01]  /*56e0*/  ISETP.GT.U32.AND P5, PT, R4, R8, PT ;  /* 0x000000080400720c */ /* 0x000fe20003fa4070 */
[----:B------:R-:W-:Y:S01]  /*56f0*/  IMAD.HI.U32 R14, R0, R9, RZ ;  /* 0x00000009000e7227 */ /* 0x000fe200078e00ff */
[----:B------:R-:W-:Y:S01]  /*5700*/  STL [R1+0x320], R10 ;  /* 0x0003200a01007387 */ /* 0x000fe20000100800 */
[C---:B------:R-:W-:Y:S02]  /*5710*/  ISETP.GT.U32.AND P6, PT, R4.reuse, R7, PT ;  /* 0x000000070400720c */ /* 0x040fe40003fc4070 */
[----:B------:R-:W-:Y:S01]  /*5720*/  IMAD.MOV R14, RZ, RZ, -R14 ;  /* 0x000000ffff0e7224 */ /* 0x000fe200078e0a0e */
[----:B------:R0:W-:Y:S03]  /*5730*/  STL [R1+0x310], R6 ;  /* 0x0003100601007387 */ /* 0x0001e60000100800 */
[----:B------:R-:W-:-:S02]  /*5740*/  IMAD R9, R4, R14, R9 ;  /* 0x0000000e04097224 */ /* 0x000fc400078e0209 */
[----:B0-----:R-:W-:-:S04]  /*5750*/  IMAD.MOV.U32 R6, RZ, RZ, R5 ;  /* 0x000000ffff067224 */ /* 0x001fc800078e0005 */
[----:B------:R-:W-:Y:S01]  /*5760*/  @!P4 IMAD.MOV R6, RZ, RZ, -R6 ;  /* 0x000000ffff06c224 */ /* 0x000fe200078e0a06 */
[C---:B------:R-:W-:Y:S01]  /*5770*/  ISETP.GT.U32.AND P4, PT, R4.reuse, R11, PT ;  /* 0x0000000b0400720c */ /* 0x040fe20003f84070 */
[----:B------:R-:W-:Y:S01]  /*5780*/  @!P2 IMAD.MOV R2, RZ, RZ, -R2 ;  /* 0x000000ffff02a224 */ /* 0x000fe200078e0a02 */
[----:B------:R-:W-:Y:S01]  /*5790*/  ISETP.GT.U32.AND P0, PT, R4, R12, PT ;  /* 0x0000000c0400720c */ /* 0x000fe20003f04070 */
[--C-:B------:R-:W-:Y:S01]  /*57a0*/  @!P5 IMAD.IADD R8, R8, 0x1, -R4.reuse ;  /* 0x000000010808d824 */ /* 0x100fe200078e0a04 */
[----:B------:R-:W-:Y:S02]  /*57b0*/  IABS R5, R27 ;  /* 0x0000001b00057213 */ /* 0x000fe40000000000 */
[C---:B------:R-:W-:Y:S01]  /*57c0*/  ISETP.GT.U32.AND P5, PT, R4.reuse, R9, PT ;  /* 0x000000090400720c */ /* 0x040fe20003fa4070 */
[--C-:B------:R-:W-:Y:S01]  /*57d0*/  @!P6 IMAD.IADD R7, R7, 0x1, -R4.reuse ;  /* 0x000000010707e824 */ /* 0x100fe200078e0a04 */
[----:B------:R-:W-:Y:S04]  /*57e0*/  STL [R1+0x300], R6 ;  /* 0x0003000601007387 */ /* 0x000fe80000100800 */
[----:B------:R0:W-:Y:S01]  /*57f0*/  STL [R1+0x2f4], R2 ;  /* 0x0002f40201007387 */ /* 0x0001e20000100800 */
[----:B------:R-:W-:Y:S01]  /*5800*/  ISETP.GT.U32.AND P6, PT, R4, R7, PT ;  /* 0x000000070400720c */ /* 0x000fe20003fc4070 */
[----:B------:R-:W-:Y:S01]  /*5810*/  @!P4 IMAD.IADD R11, R11, 0x1, -R4 ;  /* 0x000000010b0bc824 */ /* 0x000fe200078e0a04 */
[----:B------:R-:W-:Y:S01]  /*5820*/  ISETP.GE.AND P2, PT, R24, RZ, PT ;  /* 0x000000ff1800720c */ /* 0x000fe20003f46270 */
[----:B0-----:R-:W-:-:S04]  /*5830*/  IMAD.HI.U32 R2, R0, R5, RZ ;  /* 0x0000000500027227 */ /* 0x001fc800078e00ff */
[----:B------:R-:W-:Y:S02]  /*5840*/  IMAD.MOV R2, RZ, RZ, -R2 ;  /* 0x000000ffff027224 */ /* 0x000fe400078e0a02 */
[--C-:B------:R-:W-:Y:S02]  /*5850*/  @!P0 IMAD.IADD R12, R12, 0x1, -R4.reuse ;  /* 0x000000010c0c8824 */ /* 0x100fe400078e0a04 */
[----:B------:R-:W-:Y:S01]  /*5860*/  @!P5 IMAD.IADD R9, R9, 0x1, -R4 ;  /* 0x000000010909d824 */ /* 0x000fe200078e0a04 */
[C---:B------:R-:W-:Y:S01]  /*5870*/  ISETP.GT.U32.AND P5, PT, R4.reuse, R11, PT ;  /* 0x0000000b0400720c */ /* 0x040fe20003fa4070 */
[C---:B------:R-:W-:Y:S02]  /*5880*/  IMAD R5, R4.reuse, R2, R5 ;  /* 0x0000000204057224 */ /* 0x040fe400078e0205 */
[----:B------:R-:W-:Y:S02]  /*5890*/  IMAD.MOV.U32 R14, RZ, RZ, R8 ;  /* 0x000000ffff0e7224 */ /* 0x000fe400078e0008 */
[----:B------:R-:W-:Y:S01]  /*58a0*/  @!P3 IMAD.MOV R12, RZ, RZ, -R12 ;  /* 0x000000ffff0cb224 */ /* 0x000fe200078e0a0c */
[C---:B------:R-:W-:Y:S01]  /*58b0*/  ISETP.GT.U32.AND P3, PT, R4.reuse, R5, PT ;  /* 0x000000050400720c */ /* 0x040fe20003f64070 */
[----:B------:R-:W-:Y:S01]  /*58c0*/  @!P1 IMAD.MOV R14, RZ, RZ, -R14 ;  /* 0x000000ffff0e9224 */ /* 0x000fe200078e0a0e */
[----:B------:R-:W-:Y:S01]  /*58d0*/  ISETP.GT.U32.AND P1, PT, R4, R9, PT ;  /* 0x000000090400720c */ /* 0x000fe20003f24070 */
[----:B------:R-:W-:Y:S01]  /*58e0*/  @!P6 IMAD.IADD R7, R7, 0x1, -R4 ;  /* 0x000000010707e824 */ /* 0x000fe200078e0a04 */
[----:B------:R-:W-:-:S02]  /*58f0*/  ISETP.GE.AND P0, PT, R25, RZ, PT ;  /* 0x000000ff1900720c */ /* 0x000fc40003f06270 */
[----:B------:R-:W-:Y:S01]  /*5900*/  IABS R6, R32 ;  /* 0x0000002000067213 */ /* 0x000fe20000000000 */
[----:B------:R-:W-:Y:S01]  /*5910*/  @!P2 IMAD.MOV R7, RZ, RZ, -R7 ;  /* 0x000000ffff07a224 */ /* 0x000fe200078e0a07 */
[----:B------:R-:W-:Y:S01]  /*5920*/  ISETP.GE.AND P6, PT, R26, RZ, PT ;  /* 0x000000ff1a00720c */ /* 0x000fe20003fc6270 */
[----:B------:R-:W-:Y:S01]  /*5930*/  @!P5 IMAD.IADD R11, R11, 0x1, -R4 ;  /* 0x000000010b0bd824 */ /* 0x000fe200078e0a04 */
[----:B------:R-:W-:Y:S01]  /*5940*/  STL [R1+0x2e8], R14 ;  /* 0x0002e80e01007387 */ /* 0x000fe20000100800 */
[----:B------:R-:W-:-:S03]  /*5950*/  IMAD.HI.U32 R2, R0, R6, RZ ;  /* 0x0000000600027227 */ /* 0x000fc600078e00ff */
[----:B------:R-:W-:Y:S01]  /*5960*/  STL [R1+0x2d8], R12 ;  /* 0x0002d80c01007387 */ /* 0x000fe20000100800 */
[----:B------:R-:W-:Y:S01]  /*5970*/  @!P3 IMAD.IADD R5, R5, 0x1, -R4 ;  /* 0x000000010505b824 */ /* 0x000fe200078e0a04 */
[----:B------:R-:W-:Y:S02]  /*5980*/  IABS R10, R33 ;  /* 0x00000021000a7213 */ /* 0x000fe40000000000 */
[----:B------:R0:W-:Y:S01]  /*5990*/  STL [R1+0x2d4], R7 ;  /* 0x0002d40701007387 */ /* 0x0001e20000100800 */
[----:B------:R-:W-:Y:S02]  /*59a0*/  IMAD.MOV R2, RZ, RZ, -R2 ;  /* 0x000000ffff027224 */ /* 0x000fe400078e0a02 */
[----:B------:R-:W-:Y:S02]  /*59b0*/  @!P1 IMAD.IADD R9, R9, 0x1, -R4 ;  /* 0x0000000109099824 */ /* 0x000fe400078e0a04 */
[----:B------:R-:W-:Y:S02]  /*59c0*/  IMAD R6, R4, R2, R6 ;  /* 0x0000000204067224 */ /* 0x000fe400078e0206 */
[----:B0-----:R-:W-:Y:S01]  /*59d0*/  IMAD.MOV.U32 R7, RZ, RZ, R11 ;  /* 0x000000ffff077224 */ /* 0x001fe200078e000b */
[----:B------:R-:W-:Y:S01]  /*59e0*/  IABS R11, R34 ;  /* 0x00000022000b7213 */ /* 0x000fe20000000000 */
[----:B------:R-:W-:-:S02]  /*59f0*/  IMAD.MOV.U32 R24, RZ, RZ, R9 ;  /* 0x000000ffff187224 */ /* 0x000fc400078e0009 */
[----:B------:R-:W-:Y:S01]  /*5a00*/  @!P0 IMAD.MOV R7, RZ, RZ, -R7 ;  /* 0x000000ffff078224 */ /* 0x000fe200078e0a07 */
[----:B------:R-:W-:Y:S01]  /*5a10*/  ISETP.GT.U32.AND P0, PT, R4, R5, PT ;  /* 0x000000050400720c */ /* 0x000fe20003f04070 */
[----:B------:R-:W-:-:S04]  /*5a20*/  IMAD.HI.U32 R8, R0, R10, RZ ;  /* 0x0000000a00087227 */ /* 0x000fc800078e00ff */
[----:B------:R-:W-:Y:S01]  /*5a30*/  @!P6 IMAD.MOV R24, RZ, RZ, -R24 ;  /* 0x000000ffff18e224 */ /* 0x000fe200078e0a18 */
[----:B------:R-:W-:Y:S01]  /*5a40*/  ISETP.GT.U32.AND P6, PT, R4, R6, PT ;  /* 0x000000060400720c */ /* 0x000fe20003fc4070 */
[----:B------:R-:W-:-:S04]  /*5a50*/  IMAD.MOV R8, RZ, RZ, -R8 ;  /* 0x000000ffff087224 */ /* 0x000fc800078e0a08 */
[----:B------:R-:W-:Y:S02]  /*5a60*/  IMAD R10, R4, R8, R10 ;  /* 0x00000008040a7224 */ /* 0x000fe400078e020a */
[----:B------:R-:W-:-:S03]  /*5a70*/  @!P0 IMAD.IADD R5, R5, 0x1, -R4 ;  /* 0x0000000105058824 */ /* 0x000fc600078e0a04 */
[----:B------:R-:W-:-:S03]  /*5a80*/  ISETP.GT.U32.AND P0, PT, R4, R10, PT ;  /* 0x0000000a0400720c */ /* 0x000fc60003f04070 */
[----:B------:R-:W-:Y:S01]  /*5a90*/  @!P6 IMAD.IADD R6, R6, 0x1, -R4 ;  /* 0x000000010606e824 */ /* 0x000fe200078e0a04 */
[----:B------:R-:W-:Y:S02]  /*5aa0*/  IABS R12, R35 ;  /* 0x00000023000c7213 */ /* 0x000fe40000000000 */
[----:B------:R-:W-:-:S03]  /*5ab0*/  ISETP.GE.AND P4, PT, R27, RZ, PT ;  /* 0x000000ff1b00720c */ /* 0x000fc60003f86270 */
[----:B------:R-:W-:-:S04]  /*5ac0*/  IMAD.HI.U32 R9, R0, R12, RZ ;  /* 0x0000000c00097227 */ /* 0x000fc800078e00ff */
[----:B------:R-:W-:Y:S01]  /*5ad0*/  @!P0 IMAD.IADD R10, R10, 0x1, -R4 ;  /* 0x000000010a0a8824 */ /* 0x000fe200078e0a04 */
[----:B------:R-:W-:Y:S01]  /*5ae0*/  ISETP.GT.U32.AND P0, PT, R4, R6, PT ;  /* 0x000000060400720c */ /* 0x000fe20003f04070 */
[----:B------:R-:W-:Y:S01]  /*5af0*/  IMAD.MOV R9, RZ, RZ, -R9 ;  /* 0x000000ffff097224 */ /* 0x000fe200078e0a09 */
[----:B------:R-:W-:Y:S01]  /*5b00*/  IABS R8, R36 ;  /* 0x0000002400087213 */ /* 0x000fe20000000000 */
[----:B------:R0:W-:Y:S01]  /*5b10*/  STL [R1+0x2cc], R7 ;  /* 0x0002cc0701007387 */ /* 0x0001e20000100800 */
[----:B------:R-:W-:Y:S01]  /*5b20*/  IABS R2, R38 ;  /* 0x0000002600027213 */ /* 0x000fe20000000000 */
[----:B------:R-:W-:Y:S01]  /*5b30*/  IMAD.MOV.U32 R25, RZ, RZ, R5 ;  /* 0x000000ffff197224 */ /* 0x000fe200078e0005 */
[----:B------:R-:W-:Y:S01]  /*5b40*/  ISETP.GE.AND P2, PT, R32, RZ, PT ;  /* 0x000000ff2000720c */ /* 0x000fe20003f46270 */
[----:B------:R-:W-:Y:S01]  /*5b50*/  STL [R1+0x2c8], R24 ;  /* 0x0002c81801007387 */ /* 0x000fe20000100800 */
[----:B------:R-:W-:Y:S02]  /*5b60*/  IMAD R9, R4, R9, R12 ;  /* 0x0000000904097224 */ /* 0x000fe400078e020c */
[----:B------:R-:W-:Y:S01]  /*5b70*/  IMAD.HI.U32 R12, R0, R2, RZ ;  /* 0x00000002000c7227 */ /* 0x000fe200078e00ff */
[----:B0-----:R-:W-:-:S03]  /*5b80*/  IABS R7, R37 ;  /* 0x0000002500077213 */ /* 0x001fc60000000000 */
[----:B------:R-:W-:Y:S01]  /*5b90*/  @!P4 IMAD.MOV R25, RZ, RZ, -R25 ;  /* 0x000000ffff19c224 */ /* 0x000fe200078e0a19 */
[----:B------:R-:W-:Y:S01]  /*5ba0*/  ISETP.GT.U32.AND P4, PT, R4, R10, PT ;  /* 0x0000000a0400720c */ /* 0x000fe20003f84070 */
[----:B------:R-:W-:Y:S02]  /*5bb0*/  @!P0 IMAD.IADD R6, R6, 0x1, -R4 ;  /* 0x0000000106068824 */ /* 0x000fe400078e0a04 */
[----:B------:R-:W-:Y:S02]  /*5bc0*/  IMAD.MOV R12, RZ, RZ, -R12 ;  /* 0x000000ffff0c7224 */ /* 0x000fe400078e0a0c */
[----:B------:R-:W-:Y:S01]  /*5bd0*/  IMAD.MOV.U32 R26, RZ, RZ, R6 ;  /* 0x000000ffff1a7224 */ /* 0x000fe200078e0006 */
[C---:B------:R-:W-:Y:S01]  /*5be0*/  ISETP.GT.U32.AND P0, PT, R4.reuse, R9, PT ;  /* 0x000000090400720c */ /* 0x040fe20003f04070 */
[----:B------:R-:W-:Y:S02]  /*5bf0*/  IMAD R2, R4, R12, R2 ;  /* 0x0000000c04027224 */ /* 0x000fe400078e0202 */
[----:B------:R-:W-:Y:S01]  /*5c00*/  @!P2 IMAD.MOV R26, RZ, RZ, -R26 ;  /* 0x000000ffff1aa224 */ /* 0x000fe200078e0a1a */
[----:B------:R-:W-:-:S03]  /*5c10*/  ISETP.GE.AND P5, PT, R33, RZ, PT ;  /* 0x000000ff2100720c */ /* 0x000fc60003fa6270 */
[--C-:B------:R-:W-:Y:S01]  /*5c20*/  @!P4 IMAD.IADD R10, R10, 0x1, -R4.reuse ;  /* 0x000000010a0ac824 */ /* 0x100fe200078e0a04 */
[----:B------:R-:W-:Y:S01]  /*5c30*/  ISETP.GE.AND P1, PT, R34, RZ, PT ;  /* 0x000000ff2200720c */ /* 0x000fe20003f26270 */
[----:B------:R3:W-:Y:S04]  /*5c40*/  STL [R1+0x2c4], R25 ;  /* 0x0002c41901007387 */ /* 0x0007e80000100800 */
[----:B------:R-:W-:Y:S01]  /*5c50*/  @!P0 IMAD.IADD R9, R9, 0x1, -R4 ;  /* 0x0000000109098824 */ /* 0x000fe200078e0a04 */
[----:B------:R0:W-:Y:S01]  /*5c60*/  STL [R1+0x2c0], R26 ;  /* 0x0002c01a01007387 */ /* 0x0001e20000100800 */
[----:B------:R-:W-:Y:S01]  /*5c70*/  IABS R12, R40 ;  /* 0x00000028000c7213 */ /* 0x000fe20000000000 */
[----:B---3--:R-:W-:Y:S02]  /*5c80*/  IMAD.MOV.U32 R25, RZ, RZ, R23 ;  /* 0x000000ffff197224 */ /* 0x008fe400078e0017 */
[----:B0-----:R-:W-:-:S02]  /*5c90*/  IMAD.MOV.U32 R26, RZ, RZ, R10 ;  /* 0x000000ffff1a7224 */ /* 0x001fc400078e000a */
[----:B------:R-:W-:Y:S02]  /*5ca0*/  IMAD.MOV.U32 R23, RZ, RZ, R22 ;  /* 0x000000ffff177224 */ /* 0x000fe400078e0016 */
[----:B------:R-:W-:Y:S02]  /*5cb0*/  @!P5 IMAD.MOV R26, RZ, RZ, -R26 ;  /* 0x000000ffff1ad224 */ /* 0x000fe400078e0a1a */
[----:B------:R-:W-:Y:S02]  /*5cc0*/  IMAD.MOV.U32 R22, RZ, RZ, R15 ;  /* 0x000000ffff167224 */ /* 0x000fe400078e000f */
[----:B------:R-:W-:Y:S01]  /*5cd0*/  IMAD.HI.U32 R15, R0, R12, RZ ;  /* 0x0000000c000f7227 */ /* 0x000fe200078e00ff */
[----:B------:R-:W-:Y:S02]  /*5ce0*/  ISETP.GE.AND P3, PT, R35, RZ, PT ;  /* 0x000000ff2300720c */ /* 0x000fe40003f66270 */
[----:B------:R-:W-:Y:S01]  /*5cf0*/  IABS R5, R41 ;  /* 0x0000002900057213 */ /* 0x000fe20000000000 */
[----:B------:R-:W-:Y:S01]  /*5d00*/  IMAD.MOV R15, RZ, RZ, -R15 ;  /* 0x000000ffff0f7224 */ /* 0x000fe200078e0a0f */
[----:B------:R-:W-:-:S03]  /*5d10*/  ISETP.GE.AND P0, PT, R36, RZ, PT ;  /* 0x000000ff2400720c */ /* 0x000fc60003f06270 */
[----:B------:R-:W-:Y:S01]  /*5d20*/  IMAD R12, R4, R15, R12 ;  /* 0x0000000f040c7224 */ /* 0x000fe200078e020c */
[----:B------:R0:W-:Y:S01]  /*5d30*/  STL [R1+0x2bc], R26 ;  /* 0x0002bc1a01007387 */ /* 0x0001e20000100800 */
[----:B------:R-:W-:Y:S01]  /*5d40*/  IABS R10, R43 ;  /* 0x0000002b000a7213 */ /* 0x000fe20000000000 */
[----:B--2---:R-:W-:Y:S02]  /*5d50*/  IMAD.MOV.U32 R14, RZ, RZ, R13 ;  /* 0x000000ffff0e7224 */ /* 0x004fe400078e000d */
[----:B------:R-:W-:-:S04]  /*5d60*/  IMAD.HI.U32 R13, R0, R11, RZ ;  /* 0x0000000b000d7227 */ /* 0x000fc800078e00ff */
[----:B------:R-:W-:-:S04]  /*5d70*/  IMAD.MOV R13, RZ, RZ, -R13 ;  /* 0x000000ffff0d7224 */ /* 0x000fc800078e0a0d */
[----:B------:R-:W-:-:S05]  /*5d80*/  IMAD R11, R4, R13, R11 ;  /* 0x0000000d040b7224 */ /* 0x000fca00078e020b */
[----:B------:R-:W-:Y:S01]  /*5d90*/  ISETP.GT.U32.AND P6, PT, R4, R11, PT ;  /* 0x0000000b0400720c */ /* 0x000fe20003fc4070 */
[----:B------:R-:W-:Y:S02]  /*5da0*/  IMAD.MOV.U32 R24, RZ, RZ, R14 ;  /* 0x000000ffff187224 */ /* 0x000fe400078e000e */
[----:B------:R-:W-:-:S10]  /*5db0*/  IMAD.HI.U32 R14, R0, R8, RZ ;  /* 0x00000008000e7227 */ /* 0x000fd400078e00ff */
[----:B------:R-:W-:-:S05]  /*5dc0*/  @!P6 IMAD.IADD R11, R11, 0x1, -R4 ;  /* 0x000000010b0be824 */ /* 0x000fca00078e0a04 */
[----:B------:R-:W-:Y:S01]  /*5dd0*/  ISETP.GT.U32.AND P6, PT, R4, R11, PT ;  /* 0x0000000b0400720c */ /* 0x000fe20003fc4070 */
[----:B------:R-:W-:-:S04]  /*5de0*/  IMAD.HI.U32 R13, R0, R7, RZ ;  /* 0x00000007000d7227 */ /* 0x000fc800078e00ff */
[----:B------:R-:W-:Y:S02]  /*5df0*/  IMAD.MOV R14, RZ, RZ, -R14 ;  /* 0x000000ffff0e7224 */ /* 0x000fe400078e0a0e */
[----:B------:R-:W-:Y:S02]  /*5e00*/  IMAD.MOV R13, RZ, RZ, -R13 ;  /* 0x000000ffff0d7224 */ /* 0x000fe400078e0a0d */
[C---:B------:R-:W-:Y:S02]  /*5e10*/  IMAD R8, R4.reuse, R14, R8 ;  /* 0x0000000e04087224 */ /* 0x040fe400078e0208 */
[C---:B------:R-:W-:Y:S01]  /*5e20*/  IMAD R7, R4.reuse, R13, R7 ;  /* 0x0000000d04077224 */ /* 0x040fe200078e0207 */
[----:B------:R-:W-:Y:S01]  /*5e30*/  IABS R13, R39 ;  /* 0x00000027000d7213 */ /* 0x000fe20000000000 */
[----:B------:R-:W-:Y:S01]  /*5e40*/  @!P6 IMAD.IADD R11, R11, 0x1, -R4 ;  /* 0x000000010b0be824 */ /* 0x000fe200078e0a04 */
[C---:B------:R-:W-:Y:S02]  /*5e50*/  ISETP.GT.U32.AND P2, PT, R4.reuse, R8, PT ;  /* 0x000000080400720c */ /* 0x040fe40003f44070 */
[----:B------:R-:W-:Y:S01]  /*5e60*/  ISETP.GT.U32.AND P6, PT, R4, R2, PT ;  /* 0x000000020400720c */ /* 0x000fe20003fc4070 */
[----:B------:R-:W-:Y:S01]  /*5e70*/  IMAD.HI.U32 R6, R0, R13, RZ ;  /* 0x0000000d00067227 */ /* 0x000fe200078e00ff */
[----:B------:R-:W-:-:S03]  /*5e80*/  ISETP.GT.U32.AND P4, PT, R4, R7, PT ;  /* 0x000000070400720c */ /* 0x000fc60003f84070 */
[----:B------:R-:W-:-:S04]  /*5e90*/  IMAD.MOV R6, RZ, RZ, -R6 ;  /* 0x000000ffff067224 */ /* 0x000fc800078e0a06 */
[----:B------:R-:W-:Y:S02]  /*5ea0*/  IMAD R6, R4, R6, R13 ;  /* 0x0000000604067224 */ /* 0x000fe400078e020d */
[--C-:B------:R-:W-:Y:S01]  /*5eb0*/  @!P2 IMAD.IADD R8, R8, 0x1, -R4.reuse ;  /* 0x000000010808a824 */ /* 0x100fe200078e0a04 */
[----:B------:R-:W-:Y:S01]  /*5ec0*/  ISETP.GT.U32.AND P2, PT, R4, R9, PT ;  /* 0x000000090400720c */ /* 0x000fe20003f44070 */
[--C-:B------:R-:W-:Y:S02]  /*5ed0*/  @!P6 IMAD.IADD R2, R2, 0x1, -R4.reuse ;  /* 0x000000010202e824 */ /* 0x100fe400078e0a04 */
[----:B------:R-:W-:Y:S02]  /*5ee0*/  IMAD.MOV.U32 R13, RZ, RZ, R11 ;  /* 0x000000ffff0d7224 */ /* 0x000fe400078e000b */
[----:B------:R-:W-:Y:S01]  /*5ef0*/  @!P4 IMAD.IADD R7, R7, 0x1, -R4 ;  /* 0x000000010707c824 */ /* 0x000fe200078e0a04 */
[C---:B------:R-:W-:Y:S01]  /*5f00*/  ISETP.GT.U32.AND P4, PT, R4.reuse, R8, PT ;  /* 0x000000080400720c */ /* 0x040fe20003f84070 */
[----:B------:R-:W-:Y:S01]  /*5f10*/  @!P1 IMAD.MOV R13, RZ, RZ, -R13 ;  /* 0x000000ffff0d9224 */ /* 0x000fe200078e0a0d */
[----:B------:R-:W-:-:S02]  /*5f20*/  ISETP.GT.U32.AND P5, PT, R4, R2, PT ;  /* 0x000000020400720c */ /* 0x000fc40003fa4070 */
[C---:B------:R-:W-:Y:S02]  /*5f30*/  ISETP.GT.U32.AND P1, PT, R4.reuse, R6, PT ;  /* 0x000000060400720c */ /* 0x040fe40003f24070 */
[----:B------:R-:W-:Y:S01]  /*5f40*/  ISETP.GT.U32.AND P6, PT, R4, R7, PT ;  /* 0x000000070400720c */ /* 0x000fe20003fc4070 */
[--C-:B------:R-:W-:Y:S01]  /*5f50*/  @!P2 IMAD.IADD R9, R9, 0x1, -R4.reuse ;  /* 0x000000010909a824 */ /* 0x100fe200078e0a04 */
[----:B------:R-:W-:Y:S01]  /*5f60*/  IABS R11, R42 ;  /* 0x0000002a000b7213 */ /* 0x000fe20000000000 */
[----:B------:R-:W-:Y:S01]  /*5f70*/  IMAD.HI.U32 R14, R0, R5, RZ ;  /* 0x00000005000e7227 */ /* 0x000fe200078e00ff */
[----:B------:R1:W-:Y:S01]  /*5f80*/  STL [R1+0x2b8], R13 ;  /* 0x0002b80d01007387 */ /* 0x0003e20000100800 */
[----:B------:R-:W-:Y:S02]  /*5f90*/  ISETP.GT.U32.AND P2, PT, R4, R12, PT ;  /* 0x0000000c0400720c */ /* 0x000fe40003f44070 */
[--C-:B------:R-:W-:Y:S01]  /*5fa0*/  @!P4 IMAD.IADD R8, R8, 0x1, -R4.reuse ;  /* 0x000000010808c824 */ /* 0x100fe200078e0a04 */
[----:B------:R-:W-:Y:S01]  /*5fb0*/  ISETP.GE.AND P4, PT, R37, RZ, PT ;  /* 0x000000ff2500720c */ /* 0x000fe20003f86270 */
[--C-:B------:R-:W-:Y:S01]  /*5fc0*/  @!P5 IMAD.IADD R2, R2, 0x1, -R4.reuse ;  /* 0x000000010202d824 */ /* 0x100fe200078e0a04 */
[----:B------:R-:W-:Y:S01]  /*5fd0*/  ISETP.GE.AND P5, PT, R38, RZ, PT ;  /* 0x000000ff2600720c */ /* 0x000fe20003fa6270 */
[----:B------:R-:W-:-:S02]  /*5fe0*/  @!P1 IMAD.IADD R6, R6, 0x1, -R4 ;  /* 0x0000000106069824 */ /* 0x000fc400078e0a04 */
[----:B0-----:R-:W-:Y:S02]  /*5ff0*/  IMAD.MOV.U32 R26, RZ, RZ, R9 ;  /* 0x000000ffff1a7224 */ /* 0x001fe400078e0009 */
[----:B------:R-:W-:Y:S02]  /*6000*/  IMAD.MOV R14, RZ, RZ, -R14 ;  /* 0x000000ffff0e7224 */ /* 0x000fe400078e0a0e */
[----:B-1----:R-:W-:-:S04]  /*6010*/  IMAD.HI.U32 R13, R0, R11, RZ ;  /* 0x0000000b000d7227 */ /* 0x002fc800078e00ff */
[----:B------:R-:W-:Y:S01]  /*6020*/  @!P3 IMAD.MOV R26, RZ, RZ, -R26 ;  /* 0x000000ffff1ab224 */ /* 0x000fe200078e0a1a */
[C---:B------:R-:W-:Y:S01]  /*6030*/  ISETP.GT.U32.AND P3, PT, R4.reuse, R6, PT ;  /* 0x000000060400720c */ /* 0x040fe20003f64070 */
[----:B------:R-:W-:Y:S02]  /*6040*/  IMAD R5, R4, R14, R5 ;  /* 0x0000000e04057224 */ /* 0x000fe400078e0205 */
[----:B------:R-:W-:Y:S02]  /*6050*/  @!P6 IMAD.IADD R7, R7, 0x1, -R4 ;  /* 0x000000010707e824 */ /* 0x000fe400078e0a04 */
[----:B------:R-:W-:Y:S02]  /*6060*/  IMAD.MOV R13, RZ, RZ, -R13 ;  /* 0x000000ffff0d7224 */ /* 0x000fe400078e0a0d */
[----:B------:R-:W-:-:S04]  /*6070*/  IMAD.HI.U32 R14, R0, R10, RZ ;  /* 0x0000000a000e7227 */ /* 0x000fc800078e00ff */
[----:B------:R-:W-:Y:S02]  /*6080*/  IMAD.MOV.U32 R15, RZ, RZ, R8 ;  /* 0x000000ffff0f7224 */ /* 0x000fe400078e0008 */
[----:B------:R-:W-:Y:S02]  /*6090*/  IMAD.MOV.U32 R8, RZ, RZ, R7 ;  /* 0x000000ffff087224 */ /* 0x000fe400078e0007 */
[----:B------:R-:W-:Y:S02]  /*60a0*/  IMAD R11, R4, R13, R11 ;  /* 0x0000000d040b7224 */ /* 0x000fe400078e020b */
[----:B------:R-:W-:Y:S02]  /*60b0*/  IMAD.MOV R14, RZ, RZ, -R14 ;  /* 0x000000ffff0e7224 */ /* 0x000fe400078e0a0e */
[----:B------:R-:W-:Y:S02]  /*60c0*/  @!P0 IMAD.MOV R15, RZ, RZ, -R15 ;  /* 0x000000ffff0f8224 */ /* 0x000fe400078e0a0f */
[----:B------:R-:W-:Y:S01]  /*60d0*/  @!P4 IMAD.MOV R8, RZ, RZ, -R8 ;  /* 0x000000ffff08c224 */ /* 0x000fe200078e0a08 */
[----:B------:R-:W-:Y:S01]  /*60e0*/  IABS R7, R44 ;  /* 0x0000002c00077213 */ /* 0x000fe20000000000 */
[----:B------:R-:W-:Y:S01]  /*60f0*/  @!P2 IMAD.IADD R12, R12, 0x1, -R4 ;  /* 0x000000010c0ca824 */ /* 0x000fe200078e0a04 */
[C---:B------:R-:W-:Y:S01]  /*6100*/  ISETP.GT.U32.AND P4, PT, R4.reuse, R11, PT ;  /* 0x0000000b0400720c */ /* 0x040fe20003f84070 */
[----:B------:R-:W-:-:S02]  /*6110*/  IMAD R10, R4, R14, R10 ;  /* 0x0000000e040a7224 */ /* 0x000fc400078e020a */
[----:B------:R-:W-:Y:S01]  /*6120*/  @!P5 IMAD.MOV R2, RZ, RZ, -R2 ;  /* 0x000000ffff02d224 */ /* 0x000fe200078e0a02 */
[----:B------:R-:W-:Y:S01]  /*6130*/  STL [R1+0x2b4], R26 ;  /* 0x0002b41a01007387 */ /* 0x000fe20000100800 */
[----:B------:R-:W-:Y:S01]  /*6140*/  ISETP.GT.U32.AND P6, PT, R4, R5, PT ;  /* 0x000000050400720c */ /* 0x000fe20003fc4070 */
[--C-:B------:R-:W-:Y:S02]  /*6150*/  @!P3 IMAD.IADD R6, R6, 0x1, -R4.reuse ;  /* 0x000000010606b824 */ /* 0x100fe400078e0a04 */
[----:B------:R-:W-:Y:S01]  /*6160*/  STL [R1+0x2b0], R15 ;  /* 0x0002b00f01007387 */ /* 0x000fe20000100800 */
[C---:B------:R-:W-:Y:S02]  /*6170*/  ISETP.GT.U32.AND P0, PT, R4.reuse, R12, PT ;  /* 0x0000000c0400720c */ /* 0x040fe40003f04070 */
[----:B------:R-:W-:Y:S01]  /*6180*/  ISETP.GT.U32.AND P3, PT, R4, R10, PT ;  /* 0x0000000a0400720c */ /* 0x000fe20003f64070 */
[----:B------:R-:W-:Y:S04]  /*6190*/  STL [R1+0x2ac], R8 ;  /* 0x0002ac0801007387 */ /* 0x000fe80000100800 */
[----:B------:R0:W-:Y:S01]  /*61a0*/  STL [R1+0x2a8], R2 ;  /* 0x0002a80201007387 */ /* 0x0001e20000100800 */
[----:B------:R-:W-:Y:S01]  /*61b0*/  ISETP.GE.AND P2, PT, R40, RZ, PT ;  /* 0x000000ff2800720c */ /* 0x000fe20003f46270 */
[----:B------:R-:W-:Y:S01]  /*61c0*/  @!P4 IMAD.IADD R11, R11, 0x1, -R4 ;  /* 0x000000010b0bc824 */ /* 0x000fe200078e0a04 */
[----:B------:R-:W-:Y:S01]  /*61d0*/  ISETP.GE.AND P1, PT, R39, RZ, PT ;  /* 0x000000ff2700720c */ /* 0x000fe20003f26270 */
[----:B0-----:R-:W-:-:S04]  /*61e0*/  IMAD.MOV.U32 R2, RZ, RZ, R7 ;  /* 0x000000ffff027224 */ /* 0x001fc800078e0007 */
[----:B------:R-:W-:-:S04]  /*61f0*/  IMAD.HI.U32 R8, R0, R2, RZ ;  /* 0x0000000200087227 */ /* 0x000fc800078e00ff */
[----:B------:R-:W-:Y:S02]  /*6200*/  IMAD.MOV R8, RZ, RZ, -R8 ;  /* 0x000000ffff087224 */ /* 0x000fe400078e0a08 */
[--C-:B------:R-:W-:Y:S02]  /*6210*/  @!P6 IMAD.IADD R5, R5, 0x1, -R4.reuse ;  /* 0x000000010505e824 */ /* 0x100fe400078e0a04 */
[--C-:B------:R-:W-:Y:S02]  /*6220*/  @!P0 IMAD.IADD R12, R12, 0x1, -R4.reuse ;  /* 0x000000010c0c8824 */ /* 0x100fe400078e0a04 */
[----:B------:R-:W-:Y:S01]  /*6230*/  @!P3 IMAD.IADD R10, R10, 0x1, -R4 ;  /* 0x000000010a0ab824 */ /* 0x000fe200078e0a04 */
[C---:B------:R-:W-:Y:S01]  /*6240*/  ISETP.GT.U32.AND P3, PT, R4.reuse, R11, PT ;  /* 0x0000000b0400720c */ /* 0x040fe20003f64070 */
[C---:B------:R-:W-:Y:S01]  /*6250*/  IMAD R2, R4.reuse, R8, R2 ;  /* 0x0000000804027224 */ /* 0x040fe200078e0202 */
[----:B------:R-:W-:Y:S01]  /*6260*/  ISETP.GT.U32.AND P6, PT, R4, R5, PT ;  /* 0x000000050400720c */ /* 0x000fe20003fc4070 */
[----:B------:R-:W-:-:S02]  /*6270*/  IMAD.MOV.U32 R13, RZ, RZ, R6 ;  /* 0x000000ffff0d7224 */ /* 0x000fc400078e0006 */
[----:B------:R-:W-:Y:S01]  /*6280*/  @!P2 IMAD.MOV R12, RZ, RZ, -R12 ;  /* 0x000000ffff0ca224 */ /* 0x000fe200078e0a0c */
[----:B------:R-:W-:Y:S01]  /*6290*/  ISETP.GT.U32.AND P2, PT, R4, R2, PT ;  /* 0x000000020400720c */ /* 0x000fe20003f44070 */
[----:B------:R-:W-:Y:S01]  /*62a0*/  @!P1 IMAD.MOV R13, RZ, RZ, -R13 ;  /* 0x000000ffff0d9224 */ /* 0x000fe200078e0a0d */
[----:B------:R-:W-:Y:S02]  /*62b0*/  ISETP.GE.AND P5, PT, R41, RZ, PT ;  /* 0x000000ff2900720c */ /* 0x000fe40003fa6270 */
[----:B------:R-:W-:Y:S02]  /*62c0*/  ISETP.GE.AND P0, PT, R42, RZ, PT ;  /* 0x000000ff2a00720c */ /* 0x000fe40003f06270 */
[----:B------:R-:W-:Y:S01]  /*62d0*/  ISETP.GT.U32.AND P1, PT, R4, R10, PT ;  /* 0x0000000a0400720c */ /* 0x000fe20003f24070 */
[--C-:B------:R-:W-:Y:S01]  /*62e0*/  @!P3 IMAD.IADD R11, R11, 0x1, -R4.reuse ;  /* 0x000000010b0bb824 */ /* 0x100fe200078e0a04 */
[----:B------:R-:W-:Y:S01]  /*62f0*/  IABS R7, R45 ;  /* 0x0000002d00077213 */ /* 0x000fe20000000000 */
[----:B------:R-:W-:Y:S01]  /*6300*/  @!P6 IMAD.IADD R5, R5, 0x1, -R4 ;  /* 0x000000010505e824 */ /* 0x000fe200078e0a04 */
[----:B------:R-:W-:Y:S01]  /*6310*/  STL [R1+0x2a4], R13 ;  /* 0x0002a40d01007387 */ /* 0x000fe20000100800 */
[----:B------:R-:W-:-:S02]  /*6320*/  ISETP.GE.AND P6, PT, R43, RZ, PT ;  /* 0x000000ff2b00720c */ /* 0x000fc40003fc6270 */
[----:B------:R-:W-:Y:S01]  /*6330*/  IMAD.HI.U32 R6, R0, R7, RZ ;  /* 0x0000000700067227 */ /* 0x000fe200078e00ff */
[----:B------:R0:W-:Y:S01]  /*6340*/  STL [R1+0x2a0], R12 ;  /* 0x0002a00c01007387 */ /* 0x0001e20000100800 */
[----:B------:R-:W-:Y:S02]  /*6350*/  IABS R9, R46 ;  /* 0x0000002e00097213 */ /* 0x000fe40000000000 */
[----:B------:R-:W-:Y:S02]  /*6360*/  @!P2 IMAD.IADD R2, R2, 0x1, -R4 ;  /* 0x000000010202a824 */ /* 0x000fe400078e0a04 */
[----:B------:R-:W-:Y:S02]  /*6370*/  @!P5 IMAD.MOV R5, RZ, RZ, -R5 ;  /* 0x000000ffff05d224 */ /* 0x000fe400078e0a05 */
[----:B0-----:R-:W-:Y:S02]  /*6380*/  IMAD.MOV.U32 R12, RZ, RZ, R11 ;  /* 0x000000ffff0c7224 */ /* 0x001fe400078e000b */
[----:B------:R-:W-:-:S02]  /*6390*/  IMAD.MOV R6, RZ, RZ, -R6 ;  /* 0x000000ffff067224 */ /* 0x000fc400078e0a06 */
[----:B------:R-:W-:Y:S02]  /*63a0*/  @!P1 IMAD.IADD R10, R10, 0x1, -R4 ;  /* 0x000000010a0a9824 */ /* 0x000fe400078e0a04 */
[----:B------:R-:W-:Y:S01]  /*63b0*/  @!P0 IMAD.MOV R12, RZ, RZ, -R12 ;  /* 0x000000ffff0c8224 */ /* 0x000fe200078e0a0c */
[----:B------:R-:W-:Y:S01]  /*63c0*/  ISETP.GT.U32.AND P0, PT, R4, R2, PT ;  /* 0x000000020400720c */ /* 0x000fe20003f04070 */
[----:B------:R-:W-:Y:S01]  /*63d0*/  IMAD.HI.U32 R8, R0, R9, RZ ;  /* 0x0000000900087227 */ /* 0x000fe200078e00ff */
[----:B------:R0:W-:Y:S03]  /*63e0*/  STL [R1+0x29c], R5 ;  /* 0x00029c0501007387 */ /* 0x0001e60000100800 */
[----:B------:R-:W-:Y:S02]  /*63f0*/  IMAD.MOV.U32 R14, RZ, RZ, R10 ;  /* 0x000000ffff0e7224 */ /* 0x000fe400078e000a */
[----:B------:R-:W-:-:S02]  /*6400*/  IMAD.MOV R8, RZ, RZ, -R8 ;  /* 0x000000ffff087224 */ /* 0x000fc400078e0a08 */
[C---:B0-----:R-:W-:Y:S01]  /*6410*/  IMAD R5, R4.reuse, R6, R7 ;  /* 0x0000000604057224 */ /* 0x041fe200078e0207 */
[----:B------:R-:W-:Y:S01]  /*6420*/  IABS R7, R47 ;  /* 0x0000002f00077213 */ /* 0x000fe20000000000 */
[----:B------:R-:W-:Y:S02]  /*6430*/  @!P6 IMAD.MOV R14, RZ, RZ, -R14 ;  /* 0x000000ffff0ee224 */ /* 0x000fe400078e0a0e */
[C---:B------:R-:W-:Y:S01]  /*6440*/  IMAD R9, R4.reuse, R8, R9 ;  /* 0x0000000804097224 */ /* 0x040fe200078e0209 */
[----:B------:R-:W-:Y:S01]  /*6450*/  ISETP.GT.U32.AND P6, PT, R4, R5, PT ;  /* 0x000000050400720c */ /* 0x000fe20003fc4070 */
[----:B------:R-:W-:-:S04]  /*6460*/  IMAD.HI.U32 R10, R0, R7, RZ ;  /* 0x00000007000a7227 */ /* 0x000fc800078e00ff */
[----:B------:R-:W-:Y:S02]  /*6470*/  IMAD.MOV R10, RZ, RZ, -R10 ;  /* 0x000000ffff0a7224 */ /* 0x000fe400078e0a0a */
[----:B------:R-:W-:Y:S01]  /*6480*/  @!P0 IMAD.IADD R2, R2, 0x1, -R4 ;  /* 0x0000000102028824 */ /* 0x000fe200078e0a04 */
[C---:B------:R-:W-:Y:S01]  /*6490*/  ISETP.GT.U32.AND P0, PT, R4.reuse, R9, PT ;  /* 0x000000090400720c */ /* 0x040fe20003f04070 */
[----:B------:R-:W-:-:S04]  /*64a0*/  IMAD R10, R4, R10, R7 ;  /* 0x0000000a040a7224 */ /* 0x000fc800078e0207 */
[----:B------:R-:W-:Y:S01]  /*64b0*/  @!P6 IMAD.IADD R5, R5, 0x1, -R4 ;  /* 0x000000010505e824 */ /* 0x000fe200078e0a04 */
[----:B------:R-:W-:Y:S01]  /*64c0*/  ISETP.GT.U32.AND P6, PT, R4, R10, PT ;  /* 0x0000000a0400720c */ /* 0x000fe20003fc4070 */
[----:B------:R0:W-:Y:S01]  /*64d0*/  STL [R1+0x298], R12 ;  /* 0x0002980c01007387 */ /* 0x0001e20000100800 */
[----:B------:R-:W-:-:S05]  /*64e0*/  ISETP.GE.AND P4, PT, R44, RZ, PT ;  /* 0x000000ff2c00720c */ /* 0x000fca0003f86270 */
[----:B------:R-:W-:Y:S01]  /*64f0*/  @!P0 IMAD.IADD R9, R9, 0x1, -R4 ;  /* 0x0000000109098824 */ /* 0x000fe200078e0a04 */
[----:B------:R-:W-:Y:S02]  /*6500*/  ISETP.GT.U32.AND P0, PT, R4, R5, PT ;  /* 0x000000050400720c */ /* 0x000fe40003f04070 */
[----:B0-----:R-:W-:Y:S02]  /*6510*/  IABS R12, R48 ;  /* 0x00000030000c7213 */ /* 0x001fe40000000000 */
[----:B------:R-:W-:-:S03]  /*6520*/  IABS R11, R49 ;  /* 0x00000031000b7213 */ /* 0x000fc60000000000 */
[----:B------:R-:W-:Y:S01]  /*6530*/  IMAD.HI.U32 R13, R0, R12, RZ ;  /* 0x0000000c000d7227 */ /* 0x000fe200078e00ff */
[----:B------:R-:W-:Y:S01]  /*6540*/  IABS R8, R50 ;  /* 0x0000003200087213 */ /* 0x000fe20000000000 */
[----:B------:R0:W-:Y:S01]  /*6550*/  STL [R1+0x64], R14 ;  /* 0x0000640e01007387 */ /* 0x0001e20000100800 */
[----:B------:R-:W-:Y:S01]  /*6560*/  ISETP.GE.AND P5, PT, R45, RZ, PT ;  /* 0x000000ff2d00720c */ /* 0x000fe20003fa6270 */
[----:B------:R-:W-:Y:S01]  /*6570*/  IMAD.MOV R13, RZ, RZ, -R13 ;  /* 0x000000ffff0d7224 */ /* 0x000fe200078e0a0d */
[----:B----4-:R-:W-:Y:S01]  /*6580*/  IABS R6, R58 ;  /* 0x0000003a00067213 */ /* 0x010fe20000000000 */
[----:B------:R-:W-:Y:S02]  /*6590*/  IMAD.MOV.U32 R15, RZ, RZ, R2 ;  /* 0x000000ffff0f7224 */ /* 0x000fe400078e0002 */
[----:B------:R-:W-:Y:S02]  /*65a0*/  @!P6 IMAD.IADD R10, R10, 0x1, -R4 ;  /* 0x000000010a0ae824 */ /* 0x000fe400078e0a04 */
[----:B------:R-:W-:-:S02]  /*65b0*/  IMAD R12, R4, R13, R12 ;  /* 0x0000000d040c7224 */ /* 0x000fc400078e020c */
[----:B0-----:R-:W-:Y:S01]  /*65c0*/  IMAD.HI.U32 R14, R0, R11, RZ ;  /* 0x0000000b000e7227 */ /* 0x001fe200078e00ff */
[----:B------:R-:W-:-:S03]  /*65d0*/  ISETP.GT.U32.AND P6, PT, R4, R10, PT ;  /* 0x0000000a0400720c */ /* 0x000fc60003fc4070 */
[----:B------:R-:W-:Y:S01]  /*65e0*/  @!P4 IMAD.MOV R15, RZ, RZ, -R15 ;  /* 0x000000ffff0fc224 */ /* 0x000fe200078e0a0f */
[----:B------:R-:W-:Y:S01]  /*65f0*/  ISETP.GT.U32.AND P4, PT, R4, R9, PT ;  /* 0x000000090400720c */ /* 0x000fe20003f84070 */
[----:B------:R-:W-:-:S04]  /*6600*/  IMAD.HI.U32 R13, R0, R8, RZ ;  /* 0x00000008000d7227 */ /* 0x000fc800078e00ff */
[----:B------:R-:W-:-:S04]  /*6610*/  IMAD.HI.U32 R7, R0, R6, RZ ;  /* 0x0000000600077227 */ /* 0x000fc800078e00ff */
[----:B------:R-:W-:Y:S02]  /*6620*/  IMAD.MOV R14, RZ, RZ, -R14 ;  /* 0x000000ffff0e7224 */ /* 0x000fe400078e0a0e */
[----:B------:R-:W-:Y:S02]  /*6630*/  @!P0 IMAD.IADD R5, R5, 0x1, -R4 ;  /* 0x0000000105058824 */ /* 0x000fe400078e0a04 */
[----:B------:R-:W-:Y:S01]  /*6640*/  IMAD.MOV R13, RZ, RZ, -R13 ;  /* 0x000000ffff0d7224 */ /* 0x000fe200078e0a0d */
[C---:B------:R-:W-:Y:S01]  /*6650*/  ISETP.GT.U32.AND P0, PT, R4.reuse, R12, PT ;  /* 0x0000000c0400720c */ /* 0x040fe20003f04070 */
[----:B------:R-:W-:Y:S02]  /*6660*/  IMAD.MOV R7, RZ, RZ, -R7 ;  /* 0x000000ffff077224 */ /* 0x000fe400078e0a07 */
[----:B------:R-:W-:Y:S02]  /*6670*/  IMAD R11, R4, R14, R11 ;  /* 0x0000000e040b7224 */ /* 0x000fe400078e020b */
[----:B------:R-:W-:-:S02]  /*6680*/  IMAD.MOV.U32 R26, RZ, RZ, R5 ;  /* 0x000000ffff1a7224 */ /* 0x000fc400078e0005 */
[C---:B------:R-:W-:Y:S01]  /*6690*/  IMAD R8, R4.reuse, R13, R8 ;  /* 0x0000000d04087224 */ /* 0x040fe200078e0208 */
[----:B------:R-:W-:Y:S01]  /*66a0*/  IABS R13, R60 ;  /* 0x0000003c000d7213 */ /* 0x000fe20000000000 */
[C---:B------:R-:W-:Y:S01]  /*66b0*/  IMAD R6, R4.reuse, R7, R6 ;  /* 0x0000000704067224 */ /* 0x040fe200078e0206 */
[----:B------:R-:W-:Y:S01]  /*66c0*/  IABS R7, R59 ;  /* 0x0000003b00077213 */ /* 0x000fe20000000000 */
[----:B------:R-:W-:Y:S01]  /*66d0*/  @!P5 IMAD.MOV R26, RZ, RZ, -R26 ;  /* 0x000000ffff1ad224 */ /* 0x000fe200078e0a1a */
[----:B------:R-:W-:Y:S01]  /*66e0*/  ISETP.GT.U32.AND P5, PT, R4, R11, PT ;  /* 0x0000000b0400720c */ /* 0x000fe20003fa4070 */
[--C-:B------:R-:W-:Y:S01]  /*66f0*/  @!P4 IMAD.IADD R9, R9, 0x1, -R4.reuse ;  /* 0x000000010909c824 */ /* 0x100fe200078e0a04 */
[----:B------:R-:W-:Y:S01]  /*6700*/  ISETP.GE.AND P1, PT, R47, RZ, PT ;  /* 0x000000ff2f00720c */ /* 0x000fe20003f26270 */
[----:B------:R-:W-:Y:S01]  /*6710*/  @!P6 IMAD.IADD R10, R10, 0x1, -R4 ;  /* 0x000000010a0ae824 */ /* 0x000fe200078e0a04 */
[----:B------:R0:W-:Y:S01]  /*6720*/  STL [R1+0x60], R15 ;  /* 0x0000600f01007387 */ /* 0x0001e20000100800 */
[----:B------:R-:W-:Y:S01]  /*6730*/  IMAD.HI.U32 R5, R0, R13, RZ ;  /* 0x0000000d00057227 */ /* 0x000fe200078e00ff */
[----:B------:R-:W-:-:S02]  /*6740*/  ISETP.GT.U32.AND P4, PT, R4, R8, PT ;  /* 0x000000080400720c */ /* 0x000fc40003f84070 */
[----:B------:R-:W-:Y:S01]  /*6750*/  ISETP.GT.U32.AND P6, PT, R4, R6, PT ;  /* 0x000000060400720c */ /* 0x000fe20003fc4070 */
[----:B------:R-:W-:Y:S01]  /*6760*/  IMAD.MOV R5, RZ, RZ, -R5 ;  /* 0x000000ffff057224 */ /* 0x000fe200078e0a05 */
[----:B------:R-:W-:Y:S01]  /*6770*/  ISETP.GE.AND P3, PT, R46, RZ, PT ;  /* 0x000000ff2e00720c */ /* 0x000fe20003f66270 */
[----:B0-----:R-:W-:-:S04]  /*6780*/  IMAD.HI.U32 R15, R0, R7, RZ ;  /* 0x00000007000f7227 */ /* 0x001fc800078e00ff */
[----:B------:R-:W-:Y:S02]  /*6790*/  IMAD.MOV R15, RZ, RZ, -R15 ;  /* 0x000000ffff0f7224 */ /* 0x000fe400078e0a0f */
[--C-:B------:R-:W-:Y:S02]  /*67a0*/  @!P0 IMAD.IADD R12, R12, 0x1, -R4.reuse ;  /* 0x000000010c0c8824 */ /* 0x100fe400078e0a04 */
[C---:B------:R-:W-:Y:S02]  /*67b0*/  IMAD R5, R4.reuse, R5, R13 ;  /* 0x0000000504057224 */ /* 0x040fe400078e020d */
[C---:B------:R-:W-:Y:S02]  /*67c0*/  IMAD R7, R4.reuse, R15, R7 ;  /* 0x0000000f04077224 */ /* 0x040fe400078e0207 */
[----:B------:R-:W-:Y:S01]  /*67d0*/  @!P5 IMAD.IADD R11, R11, 0x1, -R4 ;  /* 0x000000010b0bd824 */ /* 0x000fe200078e0a04 */
[----:B------:R-:W-:Y:S01]  /*67e0*/  ISETP.GT.U32.AND P5, PT, R4, R12, PT ;  /* 0x0000000c0400720c */ /* 0x000fe20003fa4070 */
[----:B------:R-:W-:Y:S01]  /*67f0*/  IMAD.MOV.U32 R13, RZ, RZ, R10 ;  /* 0x000000ffff0d7224 */ /* 0x000fe200078e000a */
[----:B------:R0:W-:Y:S01]  /*6800*/  STL [R1+0x5c], R26 ;  /* 0x00005c1a01007387 */ /* 0x0001e20000100800 */
[--C-:B------:R-:W-:Y:S01]  /*6810*/  @!P4 IMAD.IADD R8, R8, 0x1, -R4.reuse ;  /* 0x000000010808c824 */ /* 0x100fe200078e0a04 */
[----:B------:R-:W-:Y:S01]  /*6820*/  ISETP.GT.U32.AND P4, PT, R4, R11, PT ;  /* 0x0000000b0400720c */ /* 0x000fe20003f84070 */
[----:B------:R-:W-:-:S02]  /*6830*/  @!P6 IMAD.IADD R6, R6, 0x1, -R4 ;  /* 0x000000010606e824 */ /* 0x000fc400078e0a04 */
[----:B------:R-:W-:Y:S01]  /*6840*/  @!P1 IMAD.MOV R13, RZ, RZ, -R13 ;  /* 0x000000ffff0d9224 */ /* 0x000fe200078e0a0d */
[----:B------:R-:W-:Y:S01]  /*6850*/  ISETP.GT.U32.AND P1, PT, R4, R7, PT ;  /* 0x000000070400720c */ /* 0x000fe20003f24070 */
[----:B0-----:R-:W-:Y:S01]  /*6860*/  IMAD.MOV.U32 R26, RZ, RZ, R9 ;  /* 0x000000ffff1a7224 */ /* 0x001fe200078e0009 */
[----:B------:R-:W-:Y:S02]  /*6870*/  ISETP.GE.AND P2, PT, R48, RZ, PT ;  /* 0x000000ff3000720c */ /* 0x000fe40003f46270 */
[----:B------:R-:W-:Y:S01]  /*6880*/  IABS R2, R61 ;  /* 0x0000003d00027213 */ /* 0x000fe20000000000 */
[----:B------:R-:W-:Y:S01]  /*6890*/  @!P3 IMAD.MOV R26, RZ, RZ, -R26 ;  /* 0x000000ffff1ab224 */ /* 0x000fe200078e0a1a */
[C---:B------:R-:W-:Y:S02]  /*68a0*/  ISETP.GT.U32.AND P3, PT, R4.reuse, R6, PT ;  /* 0x000000060400720c */ /* 0x040fe40003f64070 */
[----:B------:R-:W-:Y:S01]  /*68b0*/  ISETP.GT.U32.AND P6, PT, R4, R8, PT ;  /* 0x000000080400720c */ /* 0x000fe20003fc4070 */
[----:B------:R-:W-:Y:S01]  /*68c0*/  IMAD.HI.U32 R14, R0, R2, RZ ;  /* 0x00000002000e7227 */ /* 0x000fe200078e00ff */
[----:B------:R-:W-:-:S03]  /*68d0*/  IABS R9, R25 ;  /* 0x0000001900097213 */ /* 0x000fc60000000000 */
[----:B------:R-:W-:Y:S01]  /*68e0*/  @!P5 IMAD.IADD R12, R12, 0x1, -R4 ;  /* 0x000000010c0cd824 */ /* 0x000fe200078e0a04 */
[----:B------:R-:W-:Y:S01]  /*68f0*/  ISETP.GT.U32.AND P5, PT, R4, R5, PT ;  /* 0x000000050400720c */ /* 0x000fe20003fa4070 */
[----:B------:R0:W-:Y:S01]  /*6900*/  STL [R1+0x38], R26 ;  /* 0x0000381a01007387 */ /* 0x0001e20000100800 */
[----:B------:R-:W-:Y:S01]  /*6910*/  IMAD.MOV R14, RZ, RZ, -R14 ;  /* 0x000000ffff0e7224 */ /* 0x000fe200078e0a0e */
[----:B------:R-:W-:Y:S01]  /*6920*/  ISETP.GE.AND P0, PT, R49, RZ, PT ;  /* 0x000000ff3100720c */ /* 0x000fe20003f06270 */
[--C-:B------:R-:W-:Y:S01]  /*6930*/  @!P4 IMAD.IADD R11, R11, 0x1, -R4.reuse ;  /* 0x000000010b0bc824 */ /* 0x100fe200078e0a04 */
[----:B------:R1:W-:Y:S01]  /*6940*/  STL [R1+0x30], R13 ;  /* 0x0000300d01007387 */ /* 0x0003e20000100800 */
[----:B------:R-:W-:Y:S01]  /*6950*/  @!P1 IMAD.IADD R7, R7, 0x1, -R4 ;  /* 0x0000000107079824 */ /* 0x000fe200078e0a04 */
[----:B------:R-:W-:Y:S02]  /*6960*/  IABS R10, R24 ;  /* 0x00000018000a7213 */ /* 0x000fe40000000000 */
[----:B------:R-:W-:Y:S01]  /*6970*/  ISETP.GE.AND P4, PT, R50, RZ, PT ;  /* 0x000000ff3200720c */ /* 0x000fe20003f86270 */
[----:B0-----:R-:W-:-:S02]  /*6980*/  IMAD.MOV.U32 R26, RZ, RZ, R12 ;  /* 0x000000ffff1a7224 */ /* 0x001fc400078e000c */
[----:B-1----:R-:W-:-:S04]  /*6990*/  IMAD.HI.U32 R13, R0, R9, RZ ;  /* 0x00000009000d7227 */ /* 0x002fc800078e00ff */
[----:B------:R-:W-:Y:S02]  /*69a0*/  IMAD R2, R4, R14, R2 ;  /* 0x0000000e04027224 */ /* 0x000fe400078e0202 */
[----:B------:R-:W-:Y:S01]  /*69b0*/  @!P3 IMAD.IADD R6, R6, 0x1, -R4 ;  /* 0x000000010606b824 */ /* 0x000fe200078e0a04 */
[----:B------:R-:W-:Y:S01]  /*69c0*/  ISETP.GE.AND P3, PT, R58, RZ, PT ;  /* 0x000000ff3a00720c */ /* 0x000fe20003f66270 */
[----:B------:R-:W-:Y:S01]  /*69d0*/  @!P2 IMAD.MOV R26, RZ, RZ, -R26 ;  /* 0x000000ffff1aa224 */ /* 0x000fe200078e0a1a */
[----:B------:R-:W-:Y:S01]  /*69e0*/  ISETP.GT.U32.AND P2, PT, R4, R7, PT ;  /* 0x000000070400720c */ /* 0x000fe20003f44070 */
[----:B------:R-:W-:Y:S02]  /*69f0*/  IMAD.MOV R14, RZ, RZ, -R13 ;  /* 0x000000ffff0e7224 */ /* 0x000fe400078e0a0d */
[----:B------:R-:W-:Y:S02]  /*6a00*/  @!P6 IMAD.IADD R8, R8, 0x1, -R4 ;  /* 0x000000010808e824 */ /* 0x000fe400078e0a04 */
[----:B------:R-:W-:Y:S01]  /*6a10*/  IMAD.HI.U32 R13, R0, R10, RZ ;  /* 0x0000000a000d7227 */ /* 0x000fe200078e00ff */
[----:B------:R-:W-:-:S03]  /*6a20*/  ISETP.GT.U32.AND P6, PT, R4, R2, PT ;  /* 0x000000020400720c */ /* 0x000fc60003fc4070 */
[----:B------:R-:W-:Y:S02]  /*6a30*/  IMAD.MOV.U32 R15, RZ, RZ, R11 ;  /* 0x000000ffff0f7224 */ /* 0x000fe400078e000b */
[----:B------:R-:W-:Y:S02]  /*6a40*/  @!P5 IMAD.IADD R5, R5, 0x1, -R4 ;  /* 0x000000010505d824 */ /* 0x000fe400078e0a04 */
[C---:B------:R-:W-:Y:S02]  /*6a50*/  IMAD R9, R4.reuse, R14, R9 ;  /* 0x0000000e04097224 */ /* 0x040fe400078e0209 */
[----:B------:R-:W-:Y:S02]  /*6a60*/  IMAD.MOV R13, RZ, RZ, -R13 ;  /* 0x000000ffff0d7224 */ /* 0x000fe400078e0a0d */
[----:B------:R-:W-:Y:S01]  /*6a70*/  IMAD.MOV.U32 R11, RZ, RZ, R8 ;  /* 0x000000ffff0b7224 */ /* 0x000fe200078e0008 */
[----:B------:R-:W-:Y:S01]  /*6a80*/  ISETP.GE.AND P1, PT, R59, RZ, PT ;  /* 0x000000ff3b00720c */ /* 0x000fe20003f26270 */
[----:B------:R-:W-:Y:S01]  /*6a90*/  @!P0 IMAD.MOV R15, RZ, RZ, -R15 ;  /* 0x000000ffff0f8224 */ /* 0x000fe200078e0a0f */
[C---:B------:R-:W-:Y:S01]  /*6aa0*/  ISETP.GT.U32.AND P0, PT, R4.reuse, R5, PT ;  /* 0x000000050400720c */ /* 0x040fe20003f04070 */
[----:B------:R-:W-:Y:S01]  /*6ab0*/  @!P4 IMAD.MOV R11, RZ, RZ, -R11 ;  /* 0x000000ffff0bc224 */ /* 0x000fe200078e0a0b */
[C---:B------:R-:W-:Y:S01]  /*6ac0*/  ISETP.GT.U32.AND P4, PT, R4.reuse, R9, PT ;  /* 0x000000090400720c */ /* 0x040fe20003f84070 */
[----:B------:R-:W-:Y:S01]  /*6ad0*/  IMAD R10, R4, R13, R10 ;  /* 0x0000000d040a7224 */ /* 0x000fe200078e020a */
[----:B------:R-:W-:Y:S01]  /*6ae0*/  IABS R8, R23 ;  /* 0x0000001700087213 */ /* 0x000fe20000000000 */
[----:B------:R-:W-:-:S02]  /*6af0*/  @!P3 IMAD.MOV R6, RZ, RZ, -R6 ;  /* 0x000000ffff06b224 */ /* 0x000fc400078e0a06 */
[--C-:B------:R-:W-:Y:S01]  /*6b00*/  @!P2 IMAD.IADD R7, R7, 0x1, -R4.reuse ;  /* 0x000000010707a824 */ /* 0x100fe200078e0a04 */
[----:B------:R-:W-:Y:S01]  /*6b10*/  ISETP.GT.U32.AND P2, PT, R4, R10, PT ;  /* 0x0000000a0400720c */ /* 0x000fe20003f44070 */
[----:B------:R-:W-:Y:S01]  /*6b20*/  STL [R1+0x2c], R26 ;  /* 0x00002c1a01007387 */ /* 0x000fe20000100800 */
[----:B------:R-:W-:Y:S01]  /*6b30*/  @!P6 IMAD.IADD R2, R2, 0x1, -R4 ;  /* 0x000000010202e824 */ /* 0x000fe200078e0a04 */
[----:B------:R-:W-:Y:S02]  /*6b40*/  ISETP.GE.AND P5, PT, R60, RZ, PT ;  /* 0x000000ff3c00720c */ /* 0x000fe40003fa6270 */
[----:B------:R-:W-:Y:S04]  /*6b50*/  STL [R1+0x1c], R15 ;  /* 0x00001c0f01007387 */ /* 0x000fe80000100800 */
[----:B------:R-:W-:Y:S01]  /*6b60*/  STL [R1+0x18], R11 ;  /* 0x0000180b01007387 */ /* 0x000fe20000100800 */
[----:B------:R-:W-:-:S03]  /*6b70*/  @!P1 IMAD.MOV R7, RZ, RZ, -R7 ;  /* 0x000000ffff079224 */ /* 0x000fc600078e0a07 */
[----:B------:R0:W-:Y:S01]  /*6b80*/  STL [R1+0x14], R6 ;  /* 0x0000140601007387 */ /* 0x0001e20000100800 */
[----:B------:R-:W-:Y:S01]  /*6b90*/  ISETP.GT.U32.AND P6, PT, R4, R2, PT ;  /* 0x000000020400720c */ /* 0x000fe20003fc4070 */
[--C-:B------:R-:W-:Y:S02]  /*6ba0*/  @!P0 IMAD.IADD R5, R5, 0x1, -R4.reuse ;  /* 0x0000000105058824 */ /* 0x100fe400078e0a04 */
[----:B------:R-:W-:Y:S02]  /*6bb0*/  @!P4 IMAD.IADD R9, R9, 0x1, -R4 ;  /* 0x000000010909c824 */ /* 0x000fe400078e0a04 */
[----:B0-----:R-:W-:Y:S01]  /*6bc0*/  IMAD.HI.U32 R6, R0, R8, RZ ;  /* 0x0000000800067227 */ /* 0x001fe200078e00ff */
[----:B------:R-:W-:-:S03]  /*6bd0*/  ISETP.GE.AND P3, PT, R61, RZ, PT ;  /* 0x000000ff3d00720c */ /* 0x000fc60003f66270 */
[----:B------:R-:W-:Y:S01]  /*6be0*/  IMAD.MOV R6, RZ, RZ, -R6 ;  /* 0x000000ffff067224 */ /* 0x000fe200078e0a06 */
[----:B------:R0:W-:Y:S01]  /*6bf0*/  STL [R1+0x10], R7 ;  /* 0x0000100701007387 */ /* 0x0001e20000100800 */
[----:B------:R-:W-:Y:S01]  /*6c00*/  @!P2 IMAD.IADD R10, R10, 0x1, -R4 ;  /* 0x000000010a0aa824 */ /* 0x000fe200078e0a04 */
[C---:B------:R-:W-:Y:S01]  /*6c10*/  ISETP.GT.U32.AND P2, PT, R4.reuse, R9, PT ;  /* 0x000000090400720c */ /* 0x040fe20003f44070 */
[----:B------:R-:W-:Y:S02]  /*6c20*/  IMAD R61, R4, R6, R8 ;  /* 0x00000006043d7224 */ /* 0x000fe400078e0208 */
[----:B0-----:R-:W-:-:S04]  /*6c30*/  IMAD.MOV.U32 R7, RZ, RZ, R5 ;  /* 0x000000ffff077224 */ /* 0x001fc800078e0005 */
[----:B------:R-:W-:Y:S01]  /*6c40*/  @!P5 IMAD.MOV R7, RZ, RZ, -R7 ;  /* 0x000000ffff07d224 */ /* 0x000fe200078e0a07 */
[----:B------:R-:W-:Y:S01]  /*6c50*/  ISETP.GT.U32.AND P5, PT, R4, R61, PT ;  /* 0x0000003d0400720c */ /* 0x000fe20003fa4070 */
[----:B------:R-:W-:Y:S01]  /*6c60*/  @!P6 IMAD.IADD R2, R2, 0x1, -R4 ;  /* 0x000000010202e824 */ /* 0x000fe200078e0a04 */
[----:B------:R-:W-:Y:S02]  /*6c70*/  ISETP.GE.AND P0, PT, R25, RZ, PT ;  /* 0x000000ff1900720c */ /* 0x000fe40003f06270 */
[----:B------:R-:W-:Y:S01]  /*6c80*/  ISETP.GT.U32.AND P1, PT, R4, R10, PT ;  /* 0x0000000a0400720c */ /* 0x000fe20003f24070 */
[----:B------:R-:W-:Y:S01]  /*6c90*/  @!P3 IMAD.MOV R2, RZ, RZ, -R2 ;  /* 0x000000ffff02b224 */ /* 0x000fe200078e0a02 */
[----:B------:R-:W-:Y:S01]  /*6ca0*/  IABS R60, R22 ;  /* 0x00000016003c7213 */ /* 0x000fe20000000000 */
[----:B------:R-:W-:Y:S01]  /*6cb0*/  @!P2 IMAD.IADD R9, R9, 0x1, -R4 ;  /* 0x000000010909a824 */ /* 0x000fe200078e0a04 */
[----:B------:R-:W-:Y:S01]  /*6cc0*/  STL [R1+0xc], R7 ;  /* 0x00000c0701007387 */ /* 0x000fe20000100800 */
[----:B------:R-:W-:-:S03]  /*6cd0*/  ISETP.GE.AND P6, PT, R24, RZ, PT ;  /* 0x000000ff1800720c */ /* 0x000fc60003fc6270 */
[----:B------:R0:W-:Y:S01]  /*6ce0*/  STL [R1+0x8], R2 ;  /* 0x0000080201007387 */ /* 0x0001e20000100800 */
[----:B------:R-:W-:Y:S01]  /*6cf0*/  @!P5 IMAD.IADD R61, R61, 0x1, -R4 ;  /* 0x000000013d3dd824 */ /* 0x000fe200078e0a04 */
[----:B------:R-:W-:Y:S01]  /*6d00*/  IABS R59, R21 ;  /* 0x00000015003b7213 */ /* 0x000fe20000000000 */
[----:B------:R-:W-:-:S04]  /*6d10*/  IMAD.HI.U32 R6, R0, R60, RZ ;  /* 0x0000003c00067227 */ /* 0x000fc800078e00ff */
[----:B0-----:R-:W-:Y:S02]  /*6d20*/  IMAD.MOV.U32 R2, RZ, RZ, R9 ;  /* 0x000000ffff027224 */ /* 0x001fe400078e0009 */
[----:B------:R-:W-:-:S04]  /*6d30*/  IMAD.HI.U32 R5, R0, R59, RZ ;  /* 0x0000003b00057227 */ /* 0x000fc800078e00ff */
[----:B------:R-:W-:Y:S01]  /*6d40*/  @!P0 IMAD.MOV R2, RZ, RZ, -R2 ;  /* 0x000000ffff028224 */ /* 0x000fe200078e0a02 */
[----:B------:R-:W-:Y:S01]  /*6d50*/  ISETP.GT.U32.AND P0, PT, R4, R61, PT ;  /* 0x0000003d0400720c */ /* 0x000fe20003f04070 */
[----:B------:R-:W-:Y:S02]  /*6d60*/  IMAD.MOV R6, RZ, RZ, -R6 ;  /* 0x000000ffff067224 */ /* 0x000fe400078e0a06 */
[----:B------:R-:W-:Y:S02]  /*6d70*/  @!P1 IMAD.IADD R10, R10, 0x1, -R4 ;  /* 0x000000010a0a9824 */ /* 0x000fe400078e0a04 */
[----:B------:R-:W-:Y:S02]  /*6d80*/  IMAD.MOV R5, RZ, RZ, -R5 ;  /* 0x000000ffff057224 */ /* 0x000fe400078e0a05 */
[C---:B------:R-:W-:Y:S02]  /*6d90*/  IMAD R60, R4.reuse, R6, R60 ;  /* 0x00000006043c7224 */ /* 0x040fe400078e023c */
[----:B------:R-:W-:Y:S01]  /*6da0*/  IMAD.MOV.U32 R7, RZ, RZ, R10 ;  /* 0x000000ffff077224 */ /* 0x000fe200078e000a */
[----:B------:R-:W-:Y:S01]  /*6db0*/  IABS R58, R20 ;  /* 0x00000014003a7213 */ /* 0x000fe20000000000 */
[----:B------:R-:W-:-:S02]  /*6dc0*/  IMAD R59, R4, R5, R59 ;  /* 0x00000005043b7224 */ /* 0x000fc400078e023b */
[----:B------:R-:W-:Y:S01]  /*6dd0*/  @!P6 IMAD.MOV R7, RZ, RZ, -R7 ;  /* 0x000000ffff07e224 */ /* 0x000fe200078e0a07 */
[----:B------:R-:W-:Y:S01]  /*6de0*/  ISETP.GT.U32.AND P6, PT, R4, R60, PT ;  /* 0x0000003c0400720c */ /* 0x000fe20003fc4070 */
[----:B------:R-:W-:Y:S01]  /*6df0*/  @!P0 IMAD.IADD R61, R61, 0x1, -R4 ;  /* 0x000000013d3d8824 */ /* 0x000fe200078e0a04 */
[----:B------:R-:W-:Y:S01]  /*6e00*/  IABS R5, R16 ;  /* 0x0000001000057213 */ /* 0x000fe20000000000 */
[----:B------:R-:W-:Y:S01]  /*6e10*/  IMAD.HI.U32 R6, R0, R58, RZ ;  /* 0x0000003a00067227 */ /* 0x000fe200078e00ff */
[----:B------:R-:W-:-:S03]  /*6e20*/  ISETP.GT.U32.AND P0, PT, R4, R59, PT ;  /* 0x0000003b0400720c */ /* 0x000fc60003f04070 */
[----:B------:R-:W-:Y:S02]  /*6e30*/  IMAD.MOV.U32 R10, RZ, RZ, R5 ;  /* 0x000000ffff0a7224 */ /* 0x000fe400078e0005 */
[----:B------:R-:W-:Y:S01]  /*6e40*/  IMAD.MOV R5, RZ, RZ, -R6 ;  /* 0x000000ffff057224 */ /* 0x000fe200078e0a06 */
[----:B------:R-:W-:-:S03]  /*6e50*/  ISETP.GE.AND P4, PT, R23, RZ, PT ;  /* 0x000000ff1700720c */ /* 0x000fc60003f86270 */
[----:B------:R-:W-:Y:S02]  /*6e60*/  IMAD R58, R4, R5, R58 ;  /* 0x00000005043a7224 */ /* 0x000fe400078e023a */
[--C-:B------:R-:W-:Y:S01]  /*6e70*/  @!P6 IMAD.IADD R60, R60, 0x1, -R4.reuse ;  /* 0x000000013c3ce824 */ /* 0x100fe200078e0a04 */
[----:B------:R-:W-:Y:S01]  /*6e80*/  ISETP.GE.AND P5, PT, R57, RZ, PT ;  /* 0x000000ff3900720c */ /* 0x000fe20003fa6270 */
[----:B------:R-:W-:Y:S01]  /*6e90*/  @!P0 IMAD.IADD R59, R59, 0x1, -R4 ;  /* 0x000000013b3b8824 */ /* 0x000fe200078e0a04 */
[----:B------:R-:W-:Y:S02]  /*6ea0*/  IABS R57, R57 ;  /* 0x0000003900397213 */ /* 0x000fe40000000000 */
[C---:B------:R-:W-:Y:S02]  /*6eb0*/  ISETP.GT.U32.AND P6, PT, R4.reuse, R58, PT ;  /* 0x0000003a0400720c */ /* 0x040fe40003fc4070 */
[----:B------:R-:W-:Y:S01]  /*6ec0*/  ISETP.GT.U32.AND P0, PT, R4, R60, PT ;  /* 0x0000003c0400720c */ /* 0x000fe20003f04070 */
[----:B------:R0:W-:Y:S01]  /*6ed0*/  STL [R1+0x4], R2 ;  /* 0x0000040201007387 */ /* 0x0001e20000100800 */
[----:B------:R-:W-:Y:S01]  /*6ee0*/  ISETP.GE.AND P3, PT, R22, RZ, PT ;  /* 0x000000ff1600720c */ /* 0x000fe20003f66270 */
[----:B------:R-:W-:Y:S01]  /*6ef0*/  IMAD.HI.U32 R6, R0, R10, RZ ;  /* 0x0000000a00067227 */ /* 0x000fe200078e00ff */
[----:B-----5:R-:W-:-:S03]  /*6f00*/  IABS R11, R19 ;  /* 0x00000013000b7213 */ /* 0x020fc60000000000 */
[----:B------:R-:W-:Y:S01]  /*6f10*/  @!P4 IMAD.MOV R61, RZ, RZ, -R61 ;  /* 0x000000ffff3dc224 */ /* 0x000fe200078e0a3d */
[----:B------:R-:W-:Y:S01]  /*6f20*/  ISETP.GT.U32.AND P4, PT, R4, R59, PT ;  /* 0x0000003b0400720c */ /* 0x000fe20003f84070 */
[----:B0-----:R-:W-:-:S04]  /*6f30*/  IMAD.HI.U32 R2, R0, R57, RZ ;  /* 0x0000003900027227 */ /* 0x001fc800078e00ff */
[----:B------:R-:W-:Y:S02]  /*6f40*/  IMAD.MOV R2, RZ, RZ, -R2 ;  /* 0x000000ffff027224 */ /* 0x000fe400078e0a02 */
[----:B------:R-:W-:-:S04]  /*6f50*/  IMAD.HI.U32 R5, R0, R11, RZ ;  /* 0x0000000b00057227 */ /* 0x000fc800078e00ff */
[----:B------:R-:W-:Y:S01]  /*6f60*/  IMAD.MOV R6, RZ, RZ, -R6 ;  /* 0x000000ffff067224 */ /* 0x000fe200078e0a06 */
[----:B------:R-:W-:Y:S01]  /*6f70*/  IABS R12, R18 ;  /* 0x00000012000c7213 */ /* 0x000fe20000000000 */
[C---:B------:R-:W-:Y:S02]  /*6f80*/  IMAD R57, R4.reuse, R2, R57 ;  /* 0x0000000204397224 */ /* 0x040fe400078e0239 */
[----:B------:R-:W-:Y:S02]  /*6f90*/  IMAD.MOV R5, RZ, RZ, -R5 ;  /* 0x000000ffff057224 */ /* 0x000fe400078e0a05 */
[----:B------:R-:W-:Y:S02]  /*6fa0*/  IMAD R10, R4, R6, R10 ;  /* 0x00000006040a7224 */ /* 0x000fe400078e020a */
[--C-:B------:R-:W-:Y:S02]  /*6fb0*/  @!P6 IMAD.IADD R58, R58, 0x1, -R4.reuse ;  /* 0x000000013a3ae824 */ /* 0x100fe400078e0a04 */
[----:B------:R-:W-:Y:S01]  /*6fc0*/  @!P0 IMAD.IADD R60, R60, 0x1, -R4 ;  /* 0x000000013c3c8824 */ /* 0x000fe200078e0a04 */
[----:B------:R-:W-:Y:S01]  /*6fd0*/  IABS R13, R17 ;  /* 0x00000011000d7213 */ /* 0x000fe20000000000 */
[C---:B------:R-:W-:Y:S01]  /*6fe0*/  IMAD R11, R4.reuse, R5, R11 ;  /* 0x00000005040b7224 */ /* 0x040fe200078e020b */
[C---:B------:R-:W-:Y:S01]  /*6ff0*/  ISETP.GT.U32.AND P6, PT, R4.reuse, R58, PT ;  /* 0x0000003a0400720c */ /* 0x040fe20003fc4070 */
[----:B------:R-:W-:Y:S01]  /*7000*/  @!P3 IMAD.MOV R60, RZ, RZ, -R60 ;  /* 0x000000ffff3cb224 */ /* 0x000fe200078e0a3c */
[----:B------:R-:W-:Y:S01]  /*7010*/  ISETP.GT.U32.AND P0, PT, R4, R57, PT ;  /* 0x000000390400720c */ /* 0x000fe20003f04070 */
[----:B------:R-:W-:Y:S01]  /*7020*/  IMAD.HI.U32 R2, R0, R12, RZ ;  /* 0x0000000c00027227 */ /* 0x000fe200078e00ff */
[----:B------:R-:W-:-:S02]  /*7030*/  ISETP.GT.U32.AND P3, PT, R4, R10, PT ;  /* 0x0000000a0400720c */ /* 0x000fc40003f64070 */
[----:B------:R-:W-:Y:S01]  /*7040*/  ISETP.GE.AND P1, PT, R20, RZ, PT ;  /* 0x000000ff1400720c */ /* 0x000fe20003f26270 */
[----:B------:R-:W-:Y:S01]  /*7050*/  @!P4 IMAD.IADD R59, R59, 0x1, -R4 ;  /* 0x000000013b3bc824 */ /* 0x000fe200078e0a04 */
[----:B------:R-:W-:Y:S01]  /*7060*/  ISETP.GT.U32.AND P4, PT, R4, R11, PT ;  /* 0x0000000b0400720c */ /* 0x000fe20003f84070 */
[----:B------:R-:W-:Y:S02]  /*7070*/  IMAD.MOV R2, RZ, RZ, -R2 ;  /* 0x000000ffff027224 */ /* 0x000fe400078e0a02 */
[----:B------:R-:W-:-:S04]  /*7080*/  IMAD.HI.U32 R6, R0, R13, RZ ;  /* 0x0000000d00067227 */ /* 0x000fc800078e00ff */
[----:B------:R-:W-:Y:S02]  /*7090*/  IMAD R12, R4, R2, R12 ;  /* 0x00000002040c7224 */ /* 0x000fe400078e020c */
[----:B------:R-:W-:Y:S02]  /*70a0*/  IMAD.MOV R6, RZ, RZ, -R6 ;  /* 0x000000ffff067224 */ /* 0x000fe400078e0a06 */
[--C-:B------:R-:W-:Y:S01]  /*70b0*/  @!P6 IMAD.IADD R58, R58, 0x1, -R4.reuse ;  /* 0x000000013a3ae824 */ /* 0x100fe200078e0a04 */
[C---:B------:R-:W-:Y:S01]  /*70c0*/  ISETP.GT.U32.AND P6, PT, R4.reuse, R12, PT ;  /* 0x0000000c0400720c */ /* 0x040fe20003fc4070 */
[--C-:B------:R-:W-:Y:S02]  /*70d0*/  @!P0 IMAD.IADD R57, R57, 0x1, -R4.reuse ;  /* 0x0000000139398824 */ /* 0x100fe400078e0a04 */
[----:B------:R-:W-:Y:S02]  /*70e0*/  IMAD R13, R4, R6, R13 ;  /* 0x00000006040d7224 */ /* 0x000fe400078e020d */
[--C-:B------:R-:W-:Y:S01]  /*70f0*/  @!P3 IMAD.IADD R10, R10, 0x1, -R4.reuse ;  /* 0x000000010a0ab824 */ /* 0x100fe200078e0a04 */
[----:B------:R-:W-:Y:S01]  /*7100*/  IABS R14, R54 ;  /* 0x00000036000e7213 */ /* 0x000fe20000000000 */
[----:B------:R-:W-:Y:S01]  /*7110*/  @!P4 IMAD.IADD R11, R11, 0x1, -R4 ;  /* 0x000000010b0bc824 */ /* 0x000fe200078e0a04 */
[----:B------:R-:W-:Y:S01]  /*7120*/  IABS R15, R53 ;  /* 0x00000035000f7213 */ /* 0x000fe20000000000 */
[----:B------:R-:W-:Y:S01]  /*7130*/  @!P1 IMAD.MOV R58, RZ, RZ, -R58 ;  /* 0x000000ffff3a9224 */ /* 0x000fe200078e0a3a */
[----:B------:R-:W-:-:S02]  /*7140*/  ISETP.GT.U32.AND P3, PT, R4, R57, PT ;  /* 0x000000390400720c */ /* 0x000fc40003f64070 */
[C---:B------:R-:W-:Y:S02]  /*7150*/  ISETP.GT.U32.AND P4, PT, R4.reuse, R10, PT ;  /* 0x0000000a0400720c */ /* 0x040fe40003f84070 */
[----:B------:R-:W-:Y:S02]  /*7160*/  ISETP.GT.U32.AND P1, PT, R4, R13, PT ;  /* 0x0000000d0400720c */ /* 0x000fe40003f24070 */
[----:B------:R-:W-:Y:S01]  /*7170*/  ISETP.GE.AND P2, PT, R21, RZ, PT ;  /* 0x000000ff1500720c */ /* 0x000fe20003f46270 */
[----:B------:R-:W-:Y:S01]  /*7180*/  IMAD.HI.U32 R5, R0, R14, RZ ;  /* 0x0000000e00057227 */ /* 0x000fe200078e00ff */
[----:B------:R-:W-:-:S03]  /*7190*/  ISETP.GE.AND P0, PT, R16, RZ, PT ;  /* 0x000000ff1000720c */ /* 0x000fc60003f06270 */
[----:B------:R-:W-:Y:S01]  /*71a0*/  IMAD.HI.U32 R2, R0, R15, RZ ;  /* 0x0000000f00027227 */ /* 0x000fe200078e00ff */
[----:B------:R-:W-:-:S03]  /*71b0*/  IABS R16, R52 ;  /* 0x0000003400107213 */ /* 0x000fc60000000000 */
[----:B------:R-:W-:Y:S02]  /*71c0*/  IMAD.MOV R5, RZ, RZ, -R5 ;  /* 0x000000ffff057224 */ /* 0x000fe400078e0a05 */
[----:B------:R-:W-:Y:S02]  /*71d0*/  IMAD.MOV R2, RZ, RZ, -R2 ;  /* 0x000000ffff027224 */ /* 0x000fe400078e0a02 */
[----:B------:R-:W-:Y:S01]  /*71e0*/  @!P6 IMAD.IADD R12, R12, 0x1, -R4 ;  /* 0x000000010c0ce824 */ /* 0x000fe200078e0a04 */
[C---:B------:R-:W-:Y:S01]  /*71f0*/  ISETP.GT.U32.AND P6, PT, R4.reuse, R11, PT ;  /* 0x0000000b0400720c */ /* 0x040fe20003fc4070 */
[C---:B------:R-:W-:Y:S02]  /*7200*/  IMAD R14, R4.reuse, R5, R14 ;  /* 0x00000005040e7224 */ /* 0x040fe400078e020e */
[----:B------:R-:W-:Y:S01]  /*7210*/  IMAD R15, R4, R2, R15 ;  /* 0x00000002040f7224 */ /* 0x000fe200078e020f */
[----:B------:R-:W-:Y:S01]  /*7220*/  IABS R2, R31 ;  /* 0x0000001f00027213 */ /* 0x000fe20000000000 */
[----:B------:R-:W-:-:S02]  /*7230*/  @!P3 IMAD.IADD R57, R57, 0x1, -R4 ;  /* 0x000000013939b824 */ /* 0x000fc400078e0a04 */
[--C-:B------:R-:W-:Y:S01]  /*7240*/  @!P4 IMAD.IADD R10, R10, 0x1, -R4.reuse ;  /* 0x000000010a0ac824 */ /* 0x100fe200078e0a04 */
[----:B------:R-:W-:Y:S01]  /*7250*/  ISETP.GE.AND P4, PT, R19, RZ, PT ;  /* 0x000000ff1300720c */ /* 0x000fe20003f86270 */
[----:B------:R-:W-:Y:S02]  /*7260*/  @!P1 IMAD.IADD R13, R13, 0x1, -R4 ;  /* 0x000000010d0d9824 */ /* 0x000fe400078e0a04 */
[----:B------:R-:W-:Y:S01]  /*7270*/  IMAD.HI.U32 R5, R0, R16, RZ ;  /* 0x0000001000057227 */ /* 0x000fe200078e00ff */
[----:B------:R-:W-:-:S03]  /*7280*/  ISETP.GT.U32.AND P3, PT, R4, R14, PT ;  /* 0x0000000e0400720c */ /* 0x000fc60003f64070 */
[----:B------:R-:W-:Y:S01]  /*7290*/  @!P2 IMAD.MOV R59, RZ, RZ, -R59 ;  /* 0x000000ffff3ba224 */ /* 0x000fe200078e0a3b */
[C---:B------:R-:W-:Y:S01]  /*72a0*/  ISETP.GT.U32.AND P2, PT, R4.reuse, R12, PT ;  /* 0x0000000c0400720c */ /* 0x040fe20003f44070 */
[----:B------:R-:W-:Y:S01]  /*72b0*/  @!P5 IMAD.MOV R57, RZ, RZ, -R57 ;  /* 0x000000ffff39d224 */ /* 0x000fe200078e0a39 */
[----:B------:R-:W-:Y:S01]  /*72c0*/  ISETP.GT.U32.AND P5, PT, R4, R13, PT ;  /* 0x0000000d0400720c */ /* 0x000fe20003fa4070 */
[----:B------:R-:W-:Y:S02]  /*72d0*/  IMAD.MOV R6, RZ, RZ, -R5 ;  /* 0x000000ffff067224 */ /* 0x000fe400078e0a05 */
[----:B------:R-:W-:-:S04]  /*72e0*/  IMAD.HI.U32 R5, R0, R2, RZ ;  /* 0x0000000200057227 */ /* 0x000fc800078e00ff */
[----:B------:R-:W-:Y:S02]  /*72f0*/  @!P6 IMAD.IADD R11, R11, 0x1, -R4 ;  /* 0x000000010b0be824 */ /* 0x000fe400078e0a04 */
[C---:B------:R-:W-:Y:S02]  /*7300*/  IMAD R16, R4.reuse, R6, R16 ;  /* 0x0000000604107224 */ /* 0x040fe400078e0210 */
[----:B------:R-:W-:Y:S01]  /*7310*/  IMAD.MOV R5, RZ, RZ, -R5 ;  /* 0x000000ffff057224 */ /* 0x000fe200078e0a05 */
[C---:B------:R-:W-:Y:S01]  /*7320*/  ISETP.GT.U32.AND P6, PT, R4.reuse, R15, PT ;  /* 0x0000000f0400720c */ /* 0x040fe20003fc4070 */
[----:B------:R-:W-:Y:S01]  /*7330*/  @!P4 IMAD.MOV R11, RZ, RZ, -R11 ;  /* 0x000000ffff0bc224 */ /* 0x000fe200078e0a0b */
[C---:B------:R-:W-:Y:S01]  /*7340*/  ISETP.GT.U32.AND P4, PT, R4.reuse, R16, PT ;  /* 0x000000100400720c */ /* 0x040fe20003f84070 */
[----:B------:R-:W-:Y:S02]  /*7350*/  IMAD R2, R4, R5, R2 ;  /* 0x0000000504027224 */ /* 0x000fe400078e0202 */
[--C-:B------:R-:W-:Y:S01]  /*7360*/  @!P2 IMAD.IADD R12, R12, 0x1, -R4.reuse ;  /* 0x000000010c0ca824 */ /* 0x100fe200078e0a04 */
[----:B------:R-:W-:Y:S01]  /*7370*/  ISETP.GE.AND P2, PT, R18, RZ, PT ;  /* 0x000000ff1200720c */ /* 0x000fe20003f46270 */
[----:B------:R-:W-:-:S02]  /*7380*/  @!P3 IMAD.IADD R14, R14, 0x1, -R4 ;  /* 0x000000010e0eb824 */ /* 0x000fc400078e0a04 */
[----:B------:R-:W-:Y:S01]  /*7390*/  @!P5 IMAD.IADD R13, R13, 0x1, -R4 ;  /* 0x000000010d0dd824 */ /* 0x000fe200078e0a04 */
[C---:B------:R-:W-:Y:S01]  /*73a0*/  ISETP.GT.U32.AND P5, PT, R4.reuse, R2, PT ;  /* 0x000000020400720c */ /* 0x040fe20003fa4070 */
[----:B------:R-:W-:Y:S01]  /*73b0*/  @!P0 IMAD.MOV R10, RZ, RZ, -R10 ;  /* 0x000000ffff0a8224 */ /* 0x000fe200078e0a0a */
[----:B------:R-:W-:Y:S01]  /*73c0*/  ISETP.GT.U32.AND P0, PT, R4, R14, PT ;  /* 0x0000000e0400720c */ /* 0x000fe20003f04070 */
[----:B------:R0:W-:Y:S01]  /*73d0*/  STL [R1], R7 ;  /* 0x0000000701007387 */ /* 0x0001e20000100800 */
[--C-:B------:R-:W-:Y:S02]  /*73e0*/  @!P6 IMAD.IADD R15, R15, 0x1, -R4.reuse ;  /* 0x000000010f0fe824 */ /* 0x100fe400078e0a04 */
[----:B------:R-:W-:Y:S01]  /*73f0*/  @!P4 IMAD.IADD R16, R16, 0x1, -R4 ;  /* 0x000000011010c824 */ /* 0x000fe200078e0a04 */
[----:B------:R-:W-:Y:S02]  /*7400*/  STL [R1+0x263c], R61 ;  /* 0x00263c3d01007387 */ /* 0x000fe40000100800 */
[----:B------:R-:W-:-:S02]  /*7410*/  @!P2 IMAD.MOV R12, RZ, RZ, -R12 ;  /* 0x000000ffff0ca224 */ /* 0x000fc400078e0a0c */
[----:B------:R-:W-:Y:S01]  /*7420*/  STL [R1+0x2640], R60 ;  /* 0x0026403c01007387 */ /* 0x000fe20000100800 */
[----:B------:R-:W-:Y:S01]  /*7430*/  ISETP.GT.U32.AND P6, PT, R4, R15, PT ;  /* 0x0000000f0400720c */ /* 0x000fe20003fc4070 */
[----:B------:R-:W-:Y:S02]  /*7440*/  @!P5 IMAD.IADD R2, R2, 0x1, -R4 ;  /* 0x000000010202d824 */ /* 0x000fe400078e0a04 */
[----:B------:R-:W-:Y:S01]  /*7450*/  STL [R1+0x2644], R59 ;  /* 0x0026443b01007387 */ /* 0x000fe20000100800 */
[----:B------:R-:W-:-:S03]  /*7460*/  ISETP.GT.U32.AND P5, PT, R4, R16, PT ;  /* 0x000000100400720c */ /* 0x000fc60003fa4070 */
[----:B------:R-:W-:Y:S01]  /*7470*/  STL [R1+0x2648], R58 ;  /* 0x0026483a01007387 */ /* 0x000fe20000100800 */
[----:B------:R-:W-:-:S03]  /*7480*/  ISETP.GE.AND P1, PT, R17, RZ, PT ;  /* 0x000000ff1100720c */ /* 0x000fc60003f26270 */
[----:B------:R-:W-:Y:S01]  /*7490*/  STL [R1+0x264c], R57 ;  /* 0x00264c3901007387 */ /* 0x000fe20000100800 */
[----:B------:R-:W-:-:S03]  /*74a0*/  ISETP.GE.AND P3, PT, R54, RZ, PT ;  /* 0x000000ff3600720c */ /* 0x000fc60003f66270 */
[----:B------:R-:W-:Y:S01]  /*74b0*/  STL [R1+0x2650], R10 ;  /* 0x0026500a01007387 */ /* 0x000fe20000100800 */
[----:B------:R-:W-:Y:S01]  /*74c0*/  ISETP.GE.AND P2, PT, R53, RZ, PT ;  /* 0x000000ff3500720c */ /* 0x000fe20003f46270 */
[----:B------:R-:W-:Y:S02]  /*74d0*/  @!P0 IMAD.IADD R14, R14, 0x1, -R4 ;  /* 0x000000010e0e8824 */ /* 0x000fe400078e0a04 */
[----:B------:R1:W-:Y:S01]  /*74e0*/  STL [R1+0x2654], R11 ;  /* 0x0026540b01007387 */ /* 0x0003e20000100800 */
[----:B------:R-:W-:-:S03]  /*74f0*/  ISETP.GE.AND P0, PT, R52, RZ, PT ;  /* 0x000000ff3400720c */ /* 0x000fc60003f06270 */
[----:B------:R-:W-:Y:S04]  /*7500*/  STL [R1+0x2658], R12 ;  /* 0x0026580c01007387 */ /* 0x000fe80000100800 */
[----:B------:R-:W2:Y:S04]  /*7510*/  LDL.LU R54, [R1+0x84] ;  /* 0x0000840001367983 */ /* 0x000ea80000300800 */
[----:B------:R-:W3:Y:S01]  /*7520*/  LDL.LU R53, [R1+0x88] ;  /* 0x0000880001357983 */ /* 0x000ee20000300800 */
[--C-:B------:R-:W-:Y:S02]  /*7530*/  @!P6 IMAD.IADD R15, R15, 0x1, -R4.reuse ;  /* 0x000000010f0fe824 */ /* 0x100fe400078e0a04 */
[----:B------:R-:W-:-:S02]  /*7540*/  @!P5 IMAD.IADD R16, R16, 0x1, -R4 ;  /* 0x000000011010d824 */ /* 0x000fc400078e0a04 */
[----:B------:R-:W-:Y:S02]  /*7550*/  @!P1 IMAD.MOV R13, RZ, RZ, -R13 ;  /* 0x000000ffff0d9224 */ /* 0x000fe400078e0a0d */
[----:B------:R-:W-:Y:S02]  /*7560*/  @!P3 IMAD.MOV R14, RZ, RZ, -R14 ;  /* 0x000000ffff0eb224 */ /* 0x000fe400078e0a0e */
[----:B------:R-:W-:Y:S02]  /*7570*/  @!P2 IMAD.MOV R15, RZ, RZ, -R15 ;  /* 0x000000ffff0fa224 */ /* 0x000fe400078e0a0f */
[----:B------:R-:W-:Y:S01]  /*7580*/  @!P0 IMAD.MOV R16, RZ, RZ, -R16 ;  /* 0x000000ffff108224 */ /* 0x000fe200078e0a10 */
[----:B------:R-:W-:Y:S04]  /*7590*/  STL [R1+0x265c], R13 ;  /* 0x00265c0d01007387 */ /* 0x000fe80000100800 */
[----:B------:R-:W-:Y:S04]  /*75a0*/  STL [R1+0x2660], R14 ;  /* 0x0026600e01007387 */ /* 0x000fe80000100800 */
[----:B------:R-:W-:Y:S04]  /*75b0*/  STL [R1+0x2664], R15 ;  /* 0x0026640f01007387 */ /* 0x000fe80000100800 */
[----:B------:R-:W-:Y:S04]  /*75c0*/  STL [R1+0x2668], R16 ;  /* 0x0026681001007387 */ /* 0x000fe80000100800 */
[----:B------:R-:W4:Y:S01]  /*75d0*/  LDL.LU R52, [R1+0x8c] ;  /* 0x00008c0001347983 */ /* 0x000f220000300800 */
[----:B------:R-:W-:-:S05]  /*75e0*/  IABS R6, R30 ;  /* 0x0000001e00067213 */ /* 0x000fca0000000000 */
[----:B------:R-:W-:Y:S01]  /*75f0*/  IMAD.HI.U32 R5, R0, R6, RZ ;  /* 0x0000000600057227 */ /* 0x000fe200078e00ff */
[----:B------:R-:W-:Y:S02]  /*7600*/  ISETP.GE.AND P4, PT, R30, RZ, PT ;  /* 0x000000ff1e00720c */ /* 0x000fe40003f86270 */
[----:B------:R-:W-:Y:S01]  /*7610*/  ISETP.GE.AND P6, PT, R31, RZ, PT ;  /* 0x000000ff1f00720c */ /* 0x000fe20003fc6270 */
[----:B------:R-:W-:Y:S01]  /*7620*/  IMAD.MOV R5, RZ, RZ, -R5 ;  /* 0x000000ffff057224 */ /* 0x000fe200078e0a05 */
[----:B------:R-:W5:Y:S03]  /*7630*/  LDL.LU R30, [R1+0x90] ;  /* 0x00009000011e7983 */ /* 0x000f660000300800 */
[C---:B------:R-:W-:Y:S01]  /*7640*/  IMAD R18, R4.reuse, R5, R6 ;  /* 0x0000000504127224 */ /* 0x040fe200078e0206 */
[----:B------:R-:W2:Y:S01]  /*7650*/  LDL.LU R31, [R1+0x94] ;  /* 0x00009400011f7983 */ /* 0x000ea20000300800 */
[----:B------:R-:W-:-:S03]  /*7660*/  ISETP.GT.U32.AND P1, PT, R4, R2, PT ;  /* 0x000000020400720c */ /* 0x000fc60003f24070 */
[----:B------:R-:W-:Y:S02]  /*7670*/  ISETP.GT.U32.AND P3, PT, R4, R18, PT ;  /* 0x000000120400720c */ /* 0x000fe40003f64070 */
[----:B------:R-:W-:-:S05]  /*7680*/  IABS R19, R29 ;  /* 0x0000001d00137213 */ /* 0x000fca0000000000 */
[----:B------:R-:W-:Y:S01]  /*7690*/  IMAD.HI.U32 R5, R0, R19, RZ ;  /* 0x0000001300057227 */ /* 0x000fe200078e00ff */
[----:B------:R-:W-:-:S03]  /*76a0*/  IABS R20, R28 ;  /* 0x0000001c00147213 */ /* 0x000fc60000000000 */
[----:B------:R-:W-:Y:S02]  /*76b0*/  IMAD.MOV R5, RZ, RZ, -R5 ;  /* 0x000000ffff057224 */ /* 0x000fe400078e0a05 */
[--C-:B------:R-:W-:Y:S02]  /*76c0*/  @!P3 IMAD.IADD R18, R18, 0x1, -R4.reuse ;  /* 0x000000011212b824 */ /* 0x100fe400078e0a04 */
[----:B------:R-:W-:Y:S01]  /*76d0*/  @!P1 IMAD.IADD R2, R2, 0x1, -R4 ;  /* 0x0000000102029824 */ /* 0x000fe200078e0a04 */
[----:B------:R-:W-:Y:S01]  /*76e0*/  IABS R21, R51 ;  /* 0x0000003300157213 */ /* 0x000fe20000000000 */
[C---:B------:R-:W-:Y:S01]  /*76f0*/  IMAD R19, R4.reuse, R5, R19 ;  /* 0x0000000504137224 */ /* 0x040fe200078e0213 */
[----:B------:R-:W-:Y:S01]  /*7700*/  ISETP.GT.U32.AND P0, PT, R4, R18, PT ;  /* 0x000000120400720c */ /* 0x000fe20003f04070 */
[----:B------:R-:W-:Y:S02]  /*7710*/  IMAD.MOV.U32 R17, RZ, RZ, R2 ;  /* 0x000000ffff117224 */ /* 0x000fe400078e0002 */
[----:B------:R-:W-:-:S04]  /*7720*/  IMAD.HI.U32 R6, R0, R20, RZ ;  /* 0x0000001400067227 */ /* 0x000fc800078e00ff */
[----:B------:R-:W-:Y:S01]  /*7730*/  @!P6 IMAD.MOV R17, RZ, RZ, -R17 ;  /* 0x000000ffff11e224 */ /* 0x000fe200078e0a11 */
[----:B------:R-:W-:Y:S01]  /*7740*/  ISETP.GT.U32.AND P6, PT, R4, R19, PT ;  /* 0x000000130400720c */ /* 0x000fe20003fc4070 */
[----:B------:R-:W-:Y:S02]  /*7750*/  IMAD.MOV R6, RZ, RZ, -R6 ;  /* 0x000000ffff067224 */ /* 0x000fe400078e0a06 */
[----:B------:R-:W-:-:S04]  /*7760*/  IMAD.HI.U32 R5, R0, R21, RZ ;  /* 0x0000001500057227 */ /* 0x000fc800078e00ff */
[----:B------:R-:W-:Y:S02]  /*7770*/  IMAD R20, R4, R6, R20 ;  /* 0x0000000604147224 */ /* 0x000fe400078e0214 */
[----:B------:R-:W-:Y:S02]  /*7780*/  IMAD.MOV R5, RZ, RZ, -R5 ;  /* 0x000000ffff057224 */ /* 0x000fe400078e0a05 */
[--C-:B------:R-:W-:Y:S01]  /*7790*/  @!P0 IMAD.IADD R18, R18, 0x1, -R4.reuse ;  /* 0x0000000112128824 */ /* 0x100fe200078e0a04 */
[C---:B------:R-:W-:Y:S01]  /*77a0*/  ISETP.GT.U32.AND P0, PT, R4.reuse, R20, PT ;  /* 0x000000140400720c */ /* 0x040fe20003f04070 */
[----:B------:R-:W-:Y:S02]  /*77b0*/  IMAD R21, R4, R5, R21 ;  /* 0x0000000504157224 */ /* 0x000fe400078e0215 */
[----:B------:R-:W-:-:S03]  /*77c0*/  @!P6 IMAD.IADD R19, R19, 0x1, -R4 ;  /* 0x000000011313e824 */ /* 0x000fc600078e0a04 */
[----:B------:R-:W-:Y:S02]  /*77d0*/  ISETP.GT.U32.AND P6, PT, R4, R21, PT ;  /* 0x000000150400720c */ /* 0x000fe40003fc4070 */
[----:B------:R-:W-:Y:S02]  /*77e0*/  ISETP.GE.AND P1, PT, R51, RZ, PT ;  /* 0x000000ff3300720c */ /* 0x000fe40003f26270 */
[----:B------:R-:W-:Y:S01]  /*77f0*/  IABS R22, R55 ;  /* 0x0000003700167213 */ /* 0x000fe20000000000 */
[----:B------:R-:W5:Y:S01]  /*7800*/  LDL.LU R51, [R1+0x98] ;  /* 0x0000980001337983 */ /* 0x000f620000300800 */
[----:B------:R-:W-:Y:S01]  /*7810*/  ISETP.GE.AND P3, PT, R55, RZ, PT ;  /* 0x000000ff3700720c */ /* 0x000fe20003f66270 */
[----:B------:R-:W-:Y:S01]  /*7820*/  @!P0 IMAD.IADD R20, R20, 0x1, -R4 ;  /* 0x0000000114148824 */ /* 0x000fe200078e0a04 */
[----:B------:R-:W-:Y:S01]  /*7830*/  ISETP.GT.U32.AND P0, PT, R4, R19, PT ;  /* 0x000000130400720c */ /* 0x000fe20003f04070 */
[----:B------:R-:W5:Y:S01]  /*7840*/  LDL.LU R55, [R1+0x9c] ;  /* 0x00009c0001377983 */ /* 0x000f620000300800 */
[----:B------:R-:W-:-:S04]  /*7850*/  IMAD.HI.U32 R2, R0, R22, RZ ;  /* 0x0000001600027227 */ /* 0x000fc800078e00ff */
[----:B------:R-:W-:Y:S02]  /*7860*/  @!P6 IMAD.IADD R21, R21, 0x1, -R4 ;  /* 0x000000011515e824 */ /* 0x000fe400078e0a04 */
[----:B------:R-:W-:Y:S01]  /*7870*/  IMAD.MOV R2, RZ, RZ, -R2 ;  /* 0x000000ffff027224 */ /* 0x000fe200078e0a02 */
[----:B------:R-:W-:Y:S02]  /*7880*/  ISETP.GE.AND P2, PT, R29, RZ, PT ;  /* 0x000000ff1d00720c */ /* 0x000fe40003f46270 */
[C---:B------:R-:W-:Y:S01]  /*7890*/  ISETP.GT.U32.AND P6, PT, R4.reuse, R21, PT ;  /* 0x000000150400720c */ /* 0x040fe20003fc4070 */
[C---:B------:R-:W-:Y:S02]  /*78a0*/  IMAD R22, R4.reuse, R2, R22 ;  /* 0x0000000204167224 */ /* 0x040fe400078e0216 */
[----:B------:R-:W-:Y:S01]  /*78b0*/  @!P0 IMAD.IADD R19, R19, 0x1, -R4 ;  /* 0x0000000113138824 */ /* 0x000fe200078e0a04 */
[----:B------:R-:W-:Y:S02]  /*78c0*/  IABS R23, R56 ;  /* 0x0000003800177213 */ /* 0x000fe40000000000 */
[----:B------:R-:W-:Y:S01]  /*78d0*/  ISETP.GT.U32.AND P0, PT, R4, R22, PT ;  /* 0x000000160400720c */ /* 0x000fe20003f04070 */
[----:B------:R-:W-:-:S02]  /*78e0*/  @!P4 IMAD.MOV R18, RZ, RZ, -R18 ;  /* 0x000000ffff12c224 */ /* 0x000fc400078e0a12 */
[----:B------:R-:W-:Y:S01]  /*78f0*/  IMAD.HI.U32 R6, R0, R23, RZ ;  /* 0x0000001700067227 */ /* 0x000fe200078e00ff */
[----:B------:R-:W-:-:S03]  /*7900*/  ISETP.GT.U32.AND P4, PT, R4, R20, PT ;  /* 0x000000140400720c */ /* 0x000fc60003f84070 */
[----:B------:R-:W-:Y:S02]  /*7910*/  @!P6 IMAD.IADD R21, R21, 0x1, -R4 ;  /* 0x000000011515e824 */ /* 0x000fe400078e0a04 */
[----:B------:R-:W-:Y:S02]  /*7920*/  @!P2 IMAD.MOV R19, RZ, RZ, -R19 ;  /* 0x000000ffff13a224 */ /* 0x000fe400078e0a13 */
[----:B------:R-:W-:Y:S01]  /*7930*/  IMAD.MOV R6, RZ, RZ, -R6 ;  /* 0x000000ffff067224 */ /* 0x000fe200078e0a06 */
[----:B------:R-:W-:Y:S01]  /*7940*/  STL [R1+0x266c], R17 ;  /* 0x00266c1101007387 */ /* 0x000fe20000100800 */
[----:B------:R-:W-:Y:S01]  /*7950*/  ISETP.GE.AND P5, PT, R28, RZ, PT ;  /* 0x000000ff1c00720c */ /* 0x000fe20003fa6270 */
[----:B------:R-:W-:Y:S01]  /*7960*/  @!P0 IMAD.IADD R22, R22, 0x1, -R4 ;  /* 0x0000000116168824 */ /* 0x000fe200078e0a04 */
[----:B------:R-:W-:Y:S01]  /*7970*/  ISETP.GE.AND P0, PT, R56, RZ, PT ;  /* 0x000000ff3800720c */ /* 0x000fe20003f06270 */
[----:B------:R-:W-:Y:S01]  /*7980*/  STL [R1+0x2670], R18 ;  /* 0x0026701201007387 */ /* 0x000fe20000100800 */
[----:B------:R-:W-:-:S03]  /*7990*/  IMAD R23, R4, R6, R23 ;  /* 0x0000000604177224 */ /* 0x000fc600078e0217 */
[----:B------:R-:W-:Y:S04]  /*79a0*/  STL [R1+0x2674], R19 ;  /* 0x0026741301007387 */ /* 0x000fe80000100800 */
[----:B------:R-:W5:Y:S01]  /*79b0*/  LDL.LU R56, [R1+0xa0] ;  /* 0x0000a00001387983 */ /* 0x000f620000300800 */
[----:B------:R-:W-:Y:S02]  /*79c0*/  @!P4 IMAD.IADD R20, R20, 0x1, -R4 ;  /* 0x000000011414c824 */ /* 0x000fe400078e0a04 */
[----:B------:R-:W-:Y:S02]  /*79d0*/  @!P1 IMAD.MOV R21, RZ, RZ, -R21 ;  /* 0x000000ffff159224 */ /* 0x000fe400078e0a15 */
[----:B------:R-:W-:-:S05]  /*79e0*/  @!P5 IMAD.MOV R20, RZ, RZ, -R20 ;  /* 0x000000ffff14d224 */ /* 0x000fca00078e0a14 */
[----:B------:R-:W-:Y:S04]  /*79f0*/  STL [R1+0x2678], R20 ;  /* 0x0026781401007387 */ /* 0x000fe80000100800 */
[----:B------:R-:W-:Y:S01]  /*7a00*/  STL [R1+0x267c], R21 ;  /* 0x00267c1501007387 */ /* 0x000fe20000100800 */
[----:B---3--:R-:W-:-:S05]  /*7a10*/  IABS R25, R53 ;  /* 0x0000003500197213 */ /* 0x008fca0000000000 */
[----:B------:R-:W-:-:S04]  /*7a20*/  IMAD.HI.U32 R2, R0, R25, RZ ;  /* 0x0000001900027227 */ /* 0x000fc800078e00ff */
[----:B------:R-:W-:-:S04]  /*7a30*/  IMAD.MOV R2, RZ, RZ, -R2 ;  /* 0x000000ffff027224 */ /* 0x000fc800078e0a02 */
[----:B------:R-:W-:-:S05]  /*7a40*/  IMAD R25, R4, R2, R25 ;  /* 0x0000000204197224 */ /* 0x000fca00078e0219 */
[----:B------:R-:W-:Y:S02]  /*7a50*/  ISETP.GT.U32.AND P6, PT, R4, R25, PT ;  /* 0x000000190400720c */ /* 0x000fe40003fc4070 */
[----:B----4-:R-:W-:-:S05]  /*7a60*/  IABS R26, R52 ;  /* 0x00000034001a7213 */ /* 0x010fca0000000000 */
[----:B------:R-:W-:-:S04]  /*7a70*/  IMAD.HI.U32 R6, R0, R26, RZ ;  /* 0x0000001a00067227 */ /* 0x000fc800078e00ff */
[----:B------:R-:W-:Y:S02]  /*7a80*/  IMAD.MOV R6, RZ, RZ, -R6 ;  /* 0x000000ffff067224 */ /* 0x000fe400078e0a06 */
[----:B------:R-:W-:Y:S02]  /*7a90*/  @!P6 IMAD.IADD R25, R25, 0x1, -R4 ;  /* 0x000000011919e824 */ /* 0x000fe400078e0a04 */
[----:B------:R-:W-:-:S03]  /*7aa0*/  IMAD R26, R4, R6, R26 ;  /* 0x00000006041a7224 */ /* 0x000fc600078e021a */
[C---:B------:R-:W-:Y:S02]  /*7ab0*/  ISETP.GT.U32.AND P5, PT, R4.reuse, R25, PT ;  /* 0x000000190400720c */ /* 0x040fe40003fa4070 */
[----:B------:R-:W-:-:S11]  /*7ac0*/  ISETP.GT.U32.AND P1, PT, R4, R26, PT ;  /* 0x0000001a0400720c */ /* 0x000fd60003f24070 */
[--C-:B------:R-:W-:Y:S01]  /*7ad0*/  @!P5 IMAD.IADD R25, R25, 0x1, -R4.reuse ;  /* 0x000000011919d824 */ /* 0x100fe200078e0a04 */
[----:B------:R-:W-:Y:S01]  /*7ae0*/  ISETP.GE.AND P5, PT, R53, RZ, PT ;  /* 0x000000ff3500720c */ /* 0x000fe20003fa6270 */
[----:B------:R-:W-:Y:S01]  /*7af0*/  @!P1 IMAD.IADD R26, R26, 0x1, -R4 ;  /* 0x000000011a1a9824 */ /* 0x000fe200078e0a04 */
[----:B------:R-:W-:Y:S01]  /*7b00*/  ISETP.GE.AND P1, PT, R52, RZ, PT ;  /* 0x000000ff3400720c */ /* 0x000fe20003f26270 */
[----:B------:R-:W3:Y:S04]  /*7b10*/  LDL.LU R53, [R1+0xa4] ;  /* 0x0000a40001357983 */ /* 0x000ee80000300800 */
[----:B------:R-:W4:Y:S01]  /*7b20*/  LDL.LU R52, [R1+0xa8] ;  /* 0x0000a80001347983 */ /* 0x000f220000300800 */
[----:B--2---:R-:W-:-:S05]  /*7b30*/  IABS R24, R54 ;  /* 0x0000003600187213 */ /* 0x004fca0000000000 */
[----:B------:R-:W-:-:S04]  /*7b40*/  IMAD.HI.U32 R5, R0, R24, RZ ;  /* 0x0000001800057227 */ /* 0x000fc800078e00ff */
[----:B------:R-:W-:-:S04]  /*7b50*/  IMAD.MOV R5, RZ, RZ, -R5 ;  /* 0x000000ffff057224 */ /* 0x000fc800078e0a05 */
[C---:B------:R-:W-:Y:S01]  /*7b60*/  IMAD R24, R4.reuse, R5, R24 ;  /* 0x0000000504187224 */ /* 0x040fe200078e0218 */
[----:B------:R-:W-:-:S04]  /*7b70*/  ISETP.GT.U32.AND P2, PT, R4, R23, PT ;  /* 0x000000170400720c */ /* 0x000fc80003f44070 */
[----:B------:R-:W-:Y:S02]  /*7b80*/  ISETP.GT.U32.AND P4, PT, R4, R24, PT ;  /* 0x000000180400720c */ /* 0x000fe40003f84070 */
[----:B-----5:R-:W-:Y:S02]  /*7b90*/  IABS R27, R30 ;  /* 0x0000001e001b7213 */ /* 0x020fe40000000000 */
[----:B------:R-:W-:-:S03]  /*7ba0*/  IABS R28, R31 ;  /* 0x0000001f001c7213 */ /* 0x000fc60000000000 */
[----:B------:R-:W-:-:S06]  /*7bb0*/  IMAD.HI.U32 R5, R0, R27, RZ ;  /* 0x0000001b00057227 */ /* 0x000fcc00078e00ff */
[--C-:B------:R-:W-:Y:S02]  /*7bc0*/  @!P4 IMAD.IADD R24, R24, 0x1, -R4.reuse ;  /* 0x000000011818c824 */ /* 0x100fe400078e0a04 */
[----:B------:R-:W-:Y:S01]  /*7bd0*/  @!P2 IMAD.IADD R23, R23, 0x1, -R4 ;  /* 0x000000011717a824 */ /* 0x000fe200078e0a04 */
[----:B------:R-:W-:Y:S01]  /*7be0*/  ISETP.GT.U32.AND P2, PT, R4, R22, PT ;  /* 0x000000160400720c */ /* 0x000fe20003f44070 */
[----:B------:R-:W-:Y:S01]  /*7bf0*/  IMAD.HI.U32 R2, R0, R28, RZ ;  /* 0x0000001c00027227 */ /* 0x000fe200078e00ff */
[----:B------:R-:W-:-:S03]  /*7c00*/  ISETP.GT.U32.AND P6, PT, R4, R24, PT ;  /* 0x000000180400720c */ /* 0x000fc60003fc4070 */
[----:B------:R-:W-:Y:S02]  /*7c10*/  IMAD.MOV R5, RZ, RZ, -R5 ;  /* 0x000000ffff057224 */ /* 0x000fe400078e0a05 */
[----:B------:R-:W-:Y:S02]  /*7c20*/  IMAD.MOV R2, RZ, RZ, -R2 ;  /* 0x000000ffff027224 */ /* 0x000fe400078e0a02 */
[C---:B------:R-:W-:Y:S02]  /*7c30*/  IMAD R27, R4.reuse, R5, R27 ;  /* 0x00000005041b7224 */ /* 0x040fe400078e021b */
[C---:B------:R-:W-:Y:S01]  /*7c40*/  IMAD R28, R4.reuse, R2, R28 ;  /* 0x00000002041c7224 */ /* 0x040fe200078e021c */
[----:B------:R-:W-:Y:S01]  /*7c50*/  ISETP.GT.U32.AND P4, PT, R4, R23, PT ;  /* 0x000000170400720c */ /* 0x000fe20003f84070 */
[--C-:B------:R-:W-:Y:S01]  /*7c60*/  @!P2 IMAD.IADD R22, R22, 0x1, -R4.reuse ;  /* 0x000000011616a824 */ /* 0x100fe200078e0a04 */
[----:B------:R-:W-:Y:S01]  /*7c70*/  ISETP.GT.U32.AND P2, PT, R4, R27, PT ;  /* 0x0000001b0400720c */ /* 0x000fe20003f44070 */
[----:B------:R-:W-:Y:S01]  /*7c80*/  @!P6 IMAD.IADD R24, R24, 0x1, -R4 ;  /* 0x000000011818e824 */ /* 0x000fe200078e0a04 */
[----:B------:R-:W-:-:S09]  /*7c90*/  ISETP.GT.U32.AND P6, PT, R4, R28, PT ;  /* 0x0000001c0400720c */ /* 0x000fd20003fc4070 */
[--C-:B------:R-:W-:Y:S01]  /*7ca0*/  @!P4 IMAD.IADD R23, R23, 0x1, -R4.reuse ;  /* 0x000000011717c824 */ /* 0x100fe200078e0a04 */
[----:B------:R-:W-:Y:S01]  /*7cb0*/  ISETP.GE.AND P4, PT, R54, RZ, PT ;  /* 0x000000ff3600720c */ /* 0x000fe20003f86270 */
[--C-:B------:R-:W-:Y:S02]  /*7cc0*/  @!P2 IMAD.IADD R27, R27, 0x1, -R4.reuse ;  /* 0x000000011b1ba824 */ /* 0x100fe400078e0a04 */
[----:B------:R-:W-:Y:S02]  /*7cd0*/  @!P6 IMAD.IADD R28, R28, 0x1, -R4 ;  /* 0x000000011c1ce824 */ /* 0x000fe400078e0a04 */
[----:B------:R-:W-:Y:S01]  /*7ce0*/  @!P0 IMAD.MOV R23, RZ, RZ, -R23 ;  /* 0x000000ffff178224 */ /* 0x000fe200078e0a17 */
[C---:B------:R-:W-:Y:S02]  /*7cf0*/  ISETP.GT.U32.AND P0, PT, R4.reuse, R27, PT ;  /* 0x0000001b0400720c */ /* 0x040fe40003f04070 */
[----:B------:R-:W-:Y:S01]  /*7d00*/  ISETP.GT.U32.AND P6, PT, R4, R28, PT ;  /* 0x0000001c0400720c */ /* 0x000fe20003fc4070 */
[----:B------:R-:W-:-:S02]  /*7d10*/  @!P3 IMAD.MOV R22, RZ, RZ, -R22 ;  /* 0x000000ffff16b224 */ /* 0x000fc400078e0a16 */
[----:B------:R-:W-:Y:S02]  /*7d20*/  @!P5 IMAD.MOV R25, RZ, RZ, -R25 ;  /* 0x000000ffff19d224 */ /* 0x000fe400078e0a19 */
[----:B------:R-:W-:Y:S01]  /*7d30*/  @!P4 IMAD.MOV R24, RZ, RZ, -R24 ;  /* 0x000000ffff18c224 */ /* 0x000fe200078e0a18 */
[----:B------:R-:W-:Y:S01]  /*7d40*/  STL [R1+0x2680], R22 ;  /* 0x0026801601007387 */ /* 0x000fe20000100800 */
[----:B------:R-:W-:-:S03]  /*7d50*/  IABS R29, R51 ;  /* 0x00000033001d7213 */ /* 0x000fc60000000000 */
[----:B------:R-:W-:Y:S01]  /*7d60*/  STL [R1+0x2684], R23 ;  /* 0x0026841701007387 */ /* 0x000fe20000100800 */
[--C-:B------:R-:W-:Y:S01]  /*7d70*/  @!P0 IMAD.IADD R27, R27, 0x1, -R4.reuse ;  /* 0x000000011b1b8824 */ /* 0x100fe200078e0a04 */
[----:B------:R-:W-:Y:S01]  /*7d80*/  ISETP.GE.AND P0, PT, R51, RZ, PT ;  /* 0x000000ff3300720c */ /* 0x000fe20003f06270 */
[----:B------:R-:W-:Y:S01]  /*7d90*/  @!P6 IMAD.IADD R28, R28, 0x1, -R4 ;  /* 0x000000011c1ce824 */ /* 0x000fe200078e0a04 */
[----:B------:R-:W-:Y:S01]  /*7da0*/  STL [R1+0x2688], R24 ;  /* 0x0026881801007387 */ /* 0x000fe20000100800 */
[----:B------:R-:W-:Y:S02]  /*7db0*/  IABS R2, R55 ;  /* 0x0000003700027213 */ /* 0x000fe40000000000 */
[----:B------:R-:W-:Y:S01]  /*7dc0*/  ISETP.GE.AND P6, PT, R55, RZ, PT ;  /* 0x000000ff3700720c */ /* 0x000fe20003fc6270 */
[----:B------:R-:W-:Y:S01]  /*7dd0*/  STL [R1+0x268c], R25 ;  /* 0x00268c1901007387 */ /* 0x000fe20000100800 */
[----:B------:R-:W-:-:S03]  /*7de0*/  IMAD.HI.U32 R5, R0, R29, RZ ;  /* 0x0000001d00057227 */ /* 0x000fc600078e00ff */
[----:B------:R-:W2:Y:S04]  /*7df0*/  LDL.LU R51, [R1+0xac] ;  /* 0x0000ac0001337983 */ /* 0x000ea80000300800 */
[----:B------:R-:W5:Y:S01]  /*7e00*/  LDL.LU R55, [R1+0xb0] ;  /* 0x0000b00001377983 */ /* 0x000f620000300800 */
[----:B------:R-:W-:Y:S01]  /*7e10*/  IMAD.MOV R6, RZ, RZ, -R5 ;  /* 0x000000ffff067224 */ /* 0x000fe200078e0a05 */
[----:B------:R-:W-:Y:S01]  /*7e20*/  ISETP.GT.U32.AND P3, PT, R4, R26, PT ;  /* 0x0000001a0400720c */ /* 0x000fe20003f64070 */
[----:B------:R-:W-:-:S04]  /*7e30*/  IMAD.HI.U32 R5, R0, R2, RZ ;  /* 0x0000000200057227 */ /* 0x000fc800078e00ff */
[----:B------:R-:W-:Y:S02]  /*7e40*/  IMAD R29, R4, R6, R29 ;  /* 0x00000006041d7224 */ /* 0x000fe400078e021d */
[----:B------:R-:W-:Y:S01]  /*7e50*/  IMAD.MOV R5, RZ, RZ, -R5 ;  /* 0x000000ffff057224 */ /* 0x000fe200078e0a05 */
[----:B------:R-:W-:Y:S02]  /*7e60*/  ISETP.GE.AND P2, PT, R30, RZ, PT ;  /* 0x000000ff1e00720c */ /* 0x000fe40003f46270 */
[C---:B------:R-:W-:Y:S01]  /*7e70*/  ISETP.GT.U32.AND P4, PT, R4.reuse, R29, PT ;  /* 0x0000001d0400720c */ /* 0x040fe20003f84070 */
[----:B------:R-:W-:Y:S02]  /*7e80*/  IMAD R30, R4, R5, R2 ;  /* 0x00000005041e7224 */ /* 0x000fe400078e0202 */
[----:B------:R-:W-:-:S03]  /*7e90*/  @!P3 IMAD.IADD R26, R26, 0x1, -R4 ;  /* 0x000000011a1ab824 */ /* 0x000fc600078e0a04 */
[----:B------:R-:W-:Y:S02]  /*7ea0*/  ISETP.GT.U32.AND P3, PT, R4, R30, PT ;  /* 0x0000001e0400720c */ /* 0x000fe40003f64070 */
[----:B------:R-:W-:-:S05]  /*7eb0*/  IABS R6, R56 ;  /* 0x0000003800067213 */ /* 0x000fca0000000000 */
[--C-:B------:R-:W-:Y:S01]  /*7ec0*/  @!P4 IMAD.IADD R29, R29, 0x1, -R4.reuse ;  /* 0x000000011d1dc824 */ /* 0x100fe200078e0a04 */
[----:B------:R-:W-:Y:S02]  /*7ed0*/  ISETP.GE.AND P4, PT, R56, RZ, PT ;  /* 0x000000ff3800720c */ /* 0x000fe40003f86270 */
[----:B------:R-:W5:Y:S03]  /*7ee0*/  LDL.LU R56, [R1+0xb4] ;  /* 0x0000b40001387983 */ /* 0x000f660000300800 */
[----:B------:R-:W-:Y:S01]  /*7ef0*/  @!P3 IMAD.IADD R30, R30, 0x1, -R4 ;  /* 0x000000011e1eb824 */ /* 0x000fe200078e0a04 */
[----:B------:R-:W-:Y:S01]  /*7f00*/  ISETP.GT.U32.AND P3, PT, R4, R29, PT ;  /* 0x0000001d0400720c */ /* 0x000fe20003f64070 */
[----:B------:R-:W5:Y:S01]  /*7f10*/  LDL.LU R40, [R1+0xb8] ;  /* 0x0000b80001287983 */ /* 0x000f620000300800 */
[----:B------:R-:W-:-:S03]  /*7f20*/  ISETP.GE.AND P5, PT, R31, RZ, PT ;  /* 0x000000ff1f00720c */ /* 0x000fc60003fa6270 */
[----:B------:R-:W5:Y:S01]  /*7f30*/  LDL.LU R54, [R1+0xbc] ;  /* 0x0000bc0001367983 */ /* 0x000f620000300800 */
[----:B------:R-:W-:Y:S02]  /*7f40*/  @!P1 IMAD.MOV R26, RZ, RZ, -R26 ;  /* 0x000000ffff1a9224 */ /* 0x000fe400078e0a1a */
[----:B------:R-:W-:-:S05]  /*7f50*/  @!P2 IMAD.MOV R27, RZ, RZ, -R27 ;  /* 0x000000ffff1ba224 */ /* 0x000fca00078e0a1b */
[----:B------:R-:W-:Y:S02]  /*7f60*/  @!P3 IMAD.IADD R29, R29, 0x1, -R4 ;  /* 0x000000011d1db824 */ /* 0x000fe400078e0a04 */
[----:B------:R-:W-:Y:S02]  /*7f70*/  @!P5 IMAD.MOV R28, RZ, RZ, -R28 ;  /* 0x000000ffff1cd224 */ /* 0x000fe400078e0a1c */
[----:B------:R-:W-:Y:S01]  /*7f80*/  @!P0 IMAD.MOV R29, RZ, RZ, -R29 ;  /* 0x000000ffff1d8224 */ /* 0x000fe200078e0a1d */
[----:B------:R-:W-:Y:S04]  /*7f90*/  STL [R1+0x2690], R26 ;  /* 0x0026901a01007387 */ /* 0x000fe80000100800 */
[----:B------:R-:W-:Y:S04]  /*7fa0*/  STL [R1+0x2694], R27 ;  /* 0x0026941b01007387 */ /* 0x000fe80000100800 */
[----:B------:R-:W-:Y:S04]  /*7fb0*/  STL [R1+0x2698], R28 ;  /* 0x0026981c01007387 */ /* 0x000fe80000100800 */
[----:B------:R-:W-:Y:S04]  /*7fc0*/  STL [R1+0x269c], R29 ;  /* 0x00269c1d01007387 */ /* 0x000fe80000100800 */
[----:B------:R-:W5:Y:S01]  /*7fd0*/  LDL.LU R39, [R1+0xc0] ;  /* 0x0000c00001277983 */ /* 0x000f620000300800 */
[----:B----4-:R-:W-:-:S02]  /*7fe0*/  IABS R5, R52 ;  /* 0x0000003400057213 */ /* 0x010fc40000000000 */
[----:B------:R-:W-:Y:S02]  /*7ff0*/  ISETP.GE.AND P3, PT, R52, RZ, PT ;  /* 0x000000ff3400720c */ /* 0x000fe40003f66270 */
[----:B------:R-:W4:Y:S01]  /*8000*/  LDL.LU R52, [R1+0xc4] ;  /* 0x0000c40001347983 */ /* 0x000f220000300800 */
[----:B------:R-:W-:Y:S01]  /*8010*/  IMAD.HI.U32 R2, R0, R6, RZ ;  /* 0x0000000600027227 */ /* 0x000fe200078e00ff */
[----:B---3--:R-:W-:Y:S02]  /*8020*/  IABS R32, R53 ;  /* 0x0000003500207213 */ /* 0x008fe40000000000 */
[----:B------:R-:W-:Y:S01]  /*8030*/  ISETP.GE.AND P5, PT, R53, RZ, PT ;  /* 0x000000ff3500720c */ /* 0x000fe20003fa6270 */
[----:B------:R-:W-:Y:S01]  /*8040*/  IMAD.MOV R31, RZ, RZ, -R2 ;  /* 0x000000ffff1f7224 */ /* 0x000fe200078e0a02 */
[----:B------:R-:W3:Y:S03]  /*8050*/  LDL.LU R53, [R1+0xc8] ;  /* 0x0000c80001357983 */ /* 0x000ee60000300800 */
[----:B------:R-:W-:-:S05]  /*8060*/  IMAD R31, R4, R31, R6 ;  /* 0x0000001f041f7224 */ /* 0x000fca00078e0206 */
[C---:B------:R-:W-:Y:S02]  /*8070*/  ISETP.GT.U32.AND P2, PT, R4.reuse, R31, PT ;  /* 0x0000001f0400720c */ /* 0x040fe40003f44070 */
[----:B------:R-:W-:Y:S01]  /*8080*/  ISETP.GT.U32.AND P1, PT, R4, R30, PT ;  /* 0x0000001e0400720c */ /* 0x000fe20003f24070 */
[----:B------:R-:W-:Y:S02]  /*8090*/  IMAD.MOV.U32 R2, RZ, RZ, R5 ;  /* 0x000000ffff027224 */ /* 0x000fe400078e0005 */
[----:B------:R-:W-:-:S08]  /*80a0*/  IMAD.HI.U32 R5, R0, R32, RZ ;  /* 0x0000002000057227 */ /* 0x000fd000078e00ff */
[----:B------:R-:W-:Y:S02]  /*80b0*/  @!P2 IMAD.IADD R31, R31, 0x1, -R4 ;  /* 0x000000011f1fa824 */ /* 0x000fe400078e0a04 */
[----:B------:R-:W-:-:S03]  /*80c0*/  IMAD.HI.U32 R6, R0, R2, RZ ;  /* 0x0000000200067227 */ /* 0x000fc600078e00ff */
[C---:B------:R-:W-:Y:S01]  /*80d0*/  ISETP.GT.U32.AND P0, PT, R4.reuse, R31, PT ;  /* 0x0000001f0400720c */ /* 0x040fe20003f04070 */
[----:B------:R-:W-:Y:S02]  /*80e0*/  IMAD.MOV R5, RZ, RZ, -R5 ;  /* 0x000000ffff057224 */ /* 0x000fe400078e0a05 */
[----:B------:R-:W-:Y:S02]  /*80f0*/  IMAD.MOV R6, RZ, RZ, -R6 ;  /* 0x000000ffff067224 */ /* 0x000fe400078e0a06 */
[----:B------:R-:W-:Y:S02]  /*8100*/  IMAD R32, R4, R5, R32 ;  /* 0x0000000504207224 */ /* 0x000fe400078e0220 */
[----:B------:R-:W-:Y:S02]  /*8110*/  @!P1 IMAD.IADD R30, R30, 0x1, -R4 ;  /* 0x000000011e1e9824 */ /* 0x000fe400078e0a04 */
[C---:B------:R-:W-:Y:S02]  /*8120*/  IMAD R2, R4.reuse, R6, R2 ;  /* 0x0000000604027224 */ /* 0x040fe400078e0202 */
[----:B------:R-:W-:Y:S01]  /*8130*/  @!P6 IMAD.MOV R30, RZ, RZ, -R30 ;  /* 0x000000ffff1ee224 */ /* 0x000fe200078e0a1e */
[C---:B------:R-:W-:Y:S01]  /*8140*/  ISETP.GT.U32.AND P6, PT, R4.reuse, R32, PT ;  /* 0x000000200400720c */ /* 0x040fe20003fc4070 */
[----:B------:R-:W-:Y:S01]  /*8150*/  @!P0 IMAD.IADD R31, R31, 0x1, -R4 ;  /* 0x000000011f1f8824 */ /* 0x000fe200078e0a04 */
[----:B------:R-:W-:-:S11]  /*8160*/  ISETP.GT.U32.AND P0, PT, R4, R2, PT ;  /* 0x000000020400720c */ /* 0x000fd60003f04070 */
[--C-:B------:R-:W-:Y:S02]  /*8170*/  @!P6 IMAD.IADD R32, R32, 0x1, -R4.reuse ;  /* 0x000000012020e824 */ /* 0x100fe400078e0a04 */
[----:B------:R-:W-:-:S03]  /*8180*/  @!P0 IMAD.IADD R2, R2, 0x1, -R4 ;  /* 0x0000000102028824 */ /* 0x000fc600078e0a04 */
[C---:B------:R-:W-:Y:S01]  /*8190*/  ISETP.GT.U32.AND P0, PT, R4.reuse, R32, PT ;  /* 0x000000200400720c */ /* 0x040fe20003f04070 */
[----:B------:R-:W-:Y:S01]  /*81a0*/  @!P4 IMAD.MOV R31, RZ, RZ, -R31 ;  /* 0x000000ffff1fc224 */ /* 0x000fe200078e0a1f */
[----:B------:R-:W-:Y:S02]  /*81b0*/  ISETP.GT.U32.AND P4, PT, R4, R2, PT ;  /* 0x000000020400720c */ /* 0x000fe40003f84070 */
[----:B--2---:R-:W-:Y:S02]  /*81c0*/  ISETP.GE.AND P1, PT, R51, RZ, PT ;  /* 0x000000ff3300720c */ /* 0x004fe40003f26270 */
[----:B------:R-:W-:Y:S02]  /*81d0*/  IABS R6, R51 ;  /* 0x0000003300067213 */ /* 0x000fe40000000000 */
[----:B-----5:R-:W-:Y:S01]  /*81e0*/  ISETP.GE.AND P2, PT, R55, RZ, PT ;  /* 0x000000ff3700720c */ /* 0x020fe20003f46270 */
[----:B------:R-:W2:Y:S01]  /*81f0*/  LDL.LU R51, [R1+0xcc] ;  /* 0x0000cc0001337983 */ /* 0x000ea20000300800 */
[----:B------:R-:W-:-:S03]  /*8200*/  IABS R36, R55 ;  /* 0x0000003700247213 */ /* 0x000fc60000000000 */
[----:B------:R-:W5:Y:S02]  /*8210*/  LDL.LU R55, [R1+0xd0] ;  /* 0x0000d00001377983 */ /* 0x000f640000300800 */
[----:B------:R-:W-:-:S04]  /*8220*/  IMAD.HI.U32 R5, R0, R36, RZ ;  /* 0x0000002400057227 */ /* 0x000fc800078e00ff */
[----:B------:R-:W-:Y:S02]  /*8230*/  IMAD.MOV R5, RZ, RZ, -R5 ;  /* 0x000000ffff057224 */ /* 0x000fe400078e0a05 */
[----:B0-----:R-:W-:-:S04]  /*8240*/  IMAD.HI.U32 R7, R0, R6, RZ ;  /* 0x0000000600077227 */ /* 0x001fc800078e00ff */
[----:B------:R-:W-:Y:S02]  /*8250*/  IMAD R36, R4, R5, R36 ;  /* 0x0000000504247224 */ /* 0x000fe400078e0224 */
[----:B------:R-:W-:Y:S02]  /*8260*/  IMAD.MOV R7, RZ, RZ, -R7 ;  /* 0x000000ffff077224 */ /* 0x000fe400078e0a07 */
[----:B------:R-:W-:Y:S01]  /*8270*/  @!P0 IMAD.IADD R32, R32, 0x1, -R4 ;  /* 0x0000000120208824 */ /* 0x000fe200078e0a04 */
[C---:B------:R-:W-:Y:S01]  /*8280*/  ISETP.GT.U32.AND P0, PT, R4.reuse, R36, PT ;  /* 0x000000240400720c */ /* 0x040fe20003f04070 */
[----:B------:R-:W-:Y:S02]  /*8290*/  IMAD R6, R4, R7, R6 ;  /* 0x0000000704067224 */ /* 0x000fe400078e0206 */
[----:B------:R-:W-:Y:S02]  /*82a0*/  @!P4 IMAD.IADD R2, R2, 0x1, -R4 ;  /* 0x000000010202c824 */ /* 0x000fe400078e0a04 */
[----:B------:R-:W-:Y:S01]  /*82b0*/  @!P5 IMAD.MOV R32, RZ, RZ, -R32 ;  /* 0x000000ffff20d224 */ /* 0x000fe200078e0a20 */
[----:B------:R-:W-:Y:S01]  /*82c0*/  ISETP.GT.U32.AND P6, PT, R4, R6, PT ;  /* 0x000000060400720c */ /* 0x000fe20003fc4070 */
[----:B------:R-:W-:Y:S01]  /*82d0*/  @!P3 IMAD.MOV R2, RZ, RZ, -R2 ;  /* 0x000000ffff02b224 */ /* 0x000fe200078e0a02 */
[----:B------:R-:W-:Y:S01]  /*82e0*/  STL [R1+0x26a0], R30 ;  /* 0x0026a01e01007387 */ /* 0x000fe20000100800 */
[----:B------:R-:W-:-:S03]  /*82f0*/  IABS R35, R56 ;  /* 0x0000003800237213 */ /* 0x000fc60000000000 */
[----:B------:R-:W-:Y:S01]  /*8300*/  STL [R1+0x26a4], R31 ;  /* 0x0026a41f01007387 */ /* 0x000fe20000100800 */
[----:B------:R-:W-:Y:S01]  /*8310*/  @!P0 IMAD.IADD R36, R36, 0x1, -R4 ;  /* 0x0000000124248824 */ /* 0x000fe200078e0a04 */
[----:B------:R-:W-:Y:S02]  /*8320*/  ISETP.GE.AND P0, PT, R56, RZ, PT ;  /* 0x000000ff3800720c */ /* 0x000fe40003f06270 */
[----:B------:R-:W-:Y:S01]  /*8330*/  STL [R1+0x26a8], R32 ;  /* 0x0026a82001007387 */ /* 0x000fe20000100800 */
[----:B------:R-:W-:-:S03]  /*8340*/  IMAD.HI.U32 R9, R0, R35, RZ ;  /* 0x0000002300097227 */ /* 0x000fc600078e00ff */
[----:B------:R-:W-:Y:S04]  /*8350*/  STL [R1+0x1fc], R2 ;  /* 0x0001fc0201007387 */ /* 0x000fe80000100800 */
[----:B------:R-:W5:Y:S01]  /*8360*/  LDL.LU R56, [R1+0xd4] ;  /* 0x0000d40001387983 */ /* 0x000f620000300800 */
[----:B------:R-:W-:Y:S01]  /*8370*/  @!P6 IMAD.IADD R6, R6, 0x1, -R4 ;  /* 0x000000010606e824 */ /* 0x000fe200078e0a04 */
[----:B------:R-:W-:Y:S01]  /*8380*/  IABS R33, R54 ;  /* 0x0000003600217213 */ /* 0x000fe20000000000 */
[----:B------:R-:W-:-:S03]  /*8390*/  IMAD.MOV R9, RZ, RZ, -R9 ;  /* 0x000000ffff097224 */ /* 0x000fc600078e0a09 */
[C---:B------:R-:W-:Y:S01]  /*83a0*/  ISETP.GT.U32.AND P6, PT, R4.reuse, R6, PT ;  /* 0x000000060400720c */ /* 0x040fe20003fc4070 */
[----:B------:R-:W-:Y:S02]  /*83b0*/  IMAD R35, R4, R9, R35 ;  /* 0x0000000904237224 */ /* 0x000fe400078e0223 */
[----:B------:R-:W-:-:S03]  /*83c0*/  IMAD.HI.U32 R5, R0, R33, RZ ;  /* 0x0000002100057227 */ /* 0x000fc600078e00ff */
[----:B------:R-:W-:Y:S01]  /*83d0*/  ISETP.GT.U32.AND P5, PT, R4, R35, PT ;  /* 0x000000230400720c */ /* 0x000fe20003fa4070 */
[----:B------:R-:W-:-:S04]  /*83e0*/  IMAD.MOV R5, RZ, RZ, -R5 ;  /* 0x000000ffff057224 */ /* 0x000fc800078e0a05 */
[----:B------:R-:W-:Y:S02]  /*83f0*/  IMAD R33, R4, R5, R33 ;  /* 0x0000000504217224 */ /* 0x000fe400078e0221 */
[----:B------:R-:W-:-:S03]  /*8400*/  @!P6 IMAD.IADD R6, R6, 0x1, -R4 ;  /* 0x000000010606e824 */ /* 0x000fc600078e0a04 */
[----:B------:R-:W-:-:S03]  /*8410*/  ISETP.GT.U32.AND P6, PT, R4, R33, PT ;  /* 0x000000210400720c */ /* 0x000fc60003fc4070 */
[----:B------:R-:W-:Y:S01]  /*8420*/  @!P5 IMAD.IADD R35, R35, 0x1, -R4 ;  /* 0x000000012323d824 */ /* 0x000fe200078e0a04 */
[----:B------:R-:W-:-:S09]  /*8430*/  ISETP.GT.U32.AND P5, PT, R4, R36, PT ;  /* 0x000000240400720c */ /* 0x000fd20003fa4070 */
[----:B------:R-:W-:-:S04]  /*8440*/  @!P6 IMAD.IADD R33, R33, 0x1, -R4 ;  /* 0x000000012121e824 */ /* 0x000fc800078e0a04 */
[----:B------:R-:W-:Y:S01]  /*8450*/  @!P5 IMAD.IADD R36, R36, 0x1, -R4 ;  /* 0x000000012424d824 */ /* 0x000fe200078e0a04 */
[----:B------:R-:W-:Y:S01]  /*8460*/  ISETP.GT.U32.AND P3, PT, R4, R33, PT ;  /* 0x000000210400720c */ /* 0x000fe20003f64070 */
[----:B------:R-:W-:-:S05]  /*8470*/  @!P1 IMAD.MOV R6, RZ, RZ, -R6 ;  /* 0x000000ffff069224 */ /* 0x000fca00078e0a06 */
[----:B------:R-:W-:Y:S07]  /*8480*/  STL [R1+0x294], R6 ;  /* 0x0002940601007387 */ /* 0x000fee0000100800 */
[----:B------:R-:W-:Y:S01]  /*8490*/  @!P3 IMAD.IADD R33, R33, 0x1, -R4 ;  /* 0x000000012121b824 */ /* 0x000fe200078e0a04 */
[----:B------:R-:W-:Y:S02]  /*84a0*/  ISETP.GE.AND P3, PT, R54, RZ, PT ;  /* 0x000000ff3600720c */ /* 0x000fe40003f66270 */
[----:B------:R-:W5:Y:S01]  /*84b0*/  LDL.LU R54, [R1+0xd8] ;  /* 0x0000d80001367983 */ /* 0x000f620000300800 */
[----:B----4-:R-:W-:-:S05]  /*84c0*/  IABS R5, R52 ;  /* 0x0000003400057213 */ /* 0x010fca0000000000 */
[----:B------:R-:W-:-:S04]  /*84d0*/  IMAD.HI.U32 R37, R0, R5, RZ ;  /* 0x0000000500257227 */ /* 0x000fc800078e00ff */
[----:B------:R-:W-:-:S04]  /*84e0*/  IMAD.MOV R37, RZ, RZ, -R37 ;  /* 0x000000ffff257224 */ /* 0x000fc800078e0a25 */
[----:B------:R-:W-:-:S05]  /*84f0*/  IMAD R5, R4, R37, R5 ;  /* 0x0000002504057224 */ /* 0x000fca00078e0205 */
[----:B------:R-:W-:-:S13]  /*8500*/  ISETP.GT.U32.AND P5, PT, R4, R5, PT ;  /* 0x000000050400720c */ /* 0x000fda0003fa4070 */
[----:B------:R-:W-:Y:S01]  /*8510*/  @!P5 IMAD.IADD R5, R5, 0x1, -R4 ;  /* 0x000000010505d824 */ /* 0x000fe200078e0a04 */
[----:B------:R-:W-:Y:S02]  /*8520*/  ISETP.GE.AND P5, PT, R52, RZ, PT ;  /* 0x000000ff3400720c */ /* 0x000fe40003fa6270 */
[----:B------:R-:W4:Y:S01]  /*8530*/  LDL.LU R52, [R1+0xdc] ;  /* 0x0000dc0001347983 */ /* 0x000f220000300800 */
[----:B------:R-:W-:-:S05]  /*8540*/  IABS R8, R40 ;  /* 0x0000002800087213 */ /* 0x000fca0000000000 */
[----:B------:R-:W-:-:S04]  /*8550*/  IMAD.HI.U32 R7, R0, R8, RZ ;  /* 0x0000000800077227 */ /* 0x000fc800078e00ff */
[----:B------:R-:W-:-:S04]  /*8560*/  IMAD.MOV R7, RZ, RZ, -R7 ;  /* 0x000000ffff077224 */ /* 0x000fc800078e0a07 */
[----:B------:R-:W-:-:S05]  /*8570*/  IMAD R8, R4, R7, R8 ;  /* 0x0000000704087224 */ /* 0x000fca00078e0208 */
[----:B------:R-:W-:Y:S02]  /*8580*/  ISETP.GT.U32.AND P4, PT, R4, R8, PT ;  /* 0x000000080400720c */ /* 0x000fe40003f84070 */
[----:B---3--:R-:W-:-:S05]  /*8590*/  IABS R7, R53 ;  /* 0x0000003500077213 */ /* 0x008fca0000000000 */
[----:B------:R-:W-:-:S06]  /*85a0*/  IMAD.HI.U32 R9, R0, R7, RZ ;  /* 0x0000000700097227 */ /* 0x000fcc00078e00ff */
[----:B------:R-:W-:-:S05]  /*85b0*/  @!P4 IMAD.IADD R8, R8, 0x1, -R4 ;  /* 0x000000010808c824 */ /* 0x000fca00078e0a04 */
[C---:B------:R-:W-:Y:S01]  /*85c0*/  ISETP.GT.U32.AND P6, PT, R4.reuse, R8, PT ;  /* 0x000000080400720c */ /* 0x040fe20003fc4070 */
[----:B------:R-:W-:Y:S01]  /*85d0*/  IMAD.MOV R9, RZ, RZ, -R9 ;  /* 0x000000ffff097224 */ /* 0x000fe200078e0a09 */
[----:B------:R-:W-:-:S03]  /*85e0*/  ISETP.GT.U32.AND P4, PT, R4, R35, PT ;  /* 0x000000230400720c */ /* 0x000fc60003f84070 */
[----:B------:R-:W-:-:S08]  /*85f0*/  IMAD R7, R4, R9, R7 ;  /* 0x0000000904077224 */ /* 0x000fd000078e0207 */
[--C-:B------:R-:W-:Y:S01]  /*8600*/  @!P6 IMAD.IADD R8, R8, 0x1, -R4.reuse ;  /* 0x000000010808e824 */ /* 0x100fe200078e0a04 */
[----:B------:R-:W-:Y:S01]  /*8610*/  ISETP.GT.U32.AND P6, PT, R4, R7, PT ;  /* 0x000000070400720c */ /* 0x000fe20003fc4070 */
[----:B------:R-:W-:Y:S01]  /*8620*/  @!P4 IMAD.IADD R35, R35, 0x1, -R4 ;  /* 0x000000012323c824 */ /* 0x000fe200078e0a04 */
[----:B------:R-:W-:Y:S01]  /*8630*/  ISETP.GE.AND P4, PT, R40, RZ, PT ;  /* 0x000000ff2800720c */ /* 0x000fe20003f86270 */
[----:B-1----:R-:W-:Y:S02]  /*8640*/  IMAD.MOV.U32 R11, RZ, RZ, R36 ;  /* 0x000000ffff0b7224 */ /* 0x002fe400078e0024 */
[----:B------:R-:W-:Y:S02]  /*8650*/  IMAD.MOV.U32 R10, RZ, RZ, R35 ;  /* 0x000000ffff0a7224 */ /* 0x000fe400078e0023 */
[----:B------:R-:W-:Y:S02]  /*8660*/  @!P2 IMAD.MOV R11, RZ, RZ, -R11 ;  /* 0x000000ffff0ba224 */ /* 0x000fe400078e0a0b */
[----:B------:R-:W-:-:S04]  /*8670*/  @!P0 IMAD.MOV R10, RZ, RZ, -R10 ;  /* 0x000000ffff0a8224 */ /* 0x000fc800078e0a0a */
[----:B------:R-:W-:Y:S01]  /*8680*/  @!P6 IMAD.IADD R7, R7, 0x1, -R4 ;  /* 0x000000010707e824 */ /* 0x000fe200078e0a04 */
[C---:B------:R-:W-:Y:S01]  /*8690*/  ISETP.GT.U32.AND P0, PT, R4.reuse, R5, PT ;  /* 0x000000050400720c */ /* 0x040fe20003f04070 */
[----:B------:R0:W-:Y:S03]  /*86a0*/  STL [R1+0x270], R11 ;  /* 0x0002700b01007387 */ /* 0x0001e60000100800 */
[----:B------:R-:W-:Y:S01]  /*86b0*/  ISETP.GT.U32.AND P6, PT, R4, R7, PT ;  /* 0x000000070400720c */ /* 0x000fe20003fc4070 */
[----:B------:R1:W-:Y:S01]  /*86c0*/  STL [R1+0x274], R10 ;  /* 0x0002740a01007387 */ /* 0x0003e20000100800 */
[----:B0-----:R-:W-:Y:S02]  /*86d0*/  IMAD.MOV.U32 R11, RZ, RZ, R8 ;  /* 0x000000ffff0b7224 */ /* 0x001fe400078e0008 */
[----:B-1----:R-:W-:Y:S02]  /*86e0*/  IMAD.MOV.U32 R10, RZ, RZ, R33 ;  /* 0x000000ffff0a7224 */ /* 0x002fe400078e0021 */
[----:B------:R-:W-:-:S02]  /*86f0*/  @!P4 IMAD.MOV R11, RZ, RZ, -R11 ;  /* 0x000000ffff0bc224 */ /* 0x000fc400078e0a0b */
[----:B------:R-:W-:Y:S01]  /*8700*/  @!P3 IMAD.MOV R10, RZ, RZ, -R10 ;  /* 0x000000ffff0ab224 */ /* 0x000fe200078e0a0a */
[----:B--2---:R-:W-:Y:S01]  /*8710*/  IABS R2, R51 ;  /* 0x0000003300027213 */ /* 0x004fe20000000000 */
[--C-:B------:R-:W-:Y:S01]  /*8720*/  @!P0 IMAD.IADD R5, R5, 0x1, -R4.reuse ;  /* 0x0000000105058824 */ /* 0x100fe200078e0a04 */
[----:B------:R-:W-:Y:S01]  /*8730*/  STL [R1+0x28c], R11 ;  /* 0x00028c0b01007387 */ /* 0x000fe20000100800 */
[----:B------:R-:W-:Y:S01]  /*8740*/  ISETP.GE.AND P0, PT, R51, RZ, PT ;  /* 0x000000ff3300720c */ /* 0x000fe20003f06270 */
[----:B------:R-:W-:Y:S01]  /*8750*/  @!P6 IMAD.IADD R7, R7, 0x1, -R4 ;  /* 0x000000010707e824 */ /* 0x000fe200078e0a04 */
[----:B-----5:R-:W-:Y:S01]  /*8760*/  IABS R9, R55 ;  /* 0x0000003700097213 */ /* 0x020fe20000000000 */
[----:B------:R0:W-:Y:S01]  /*8770*/  STL [R1+0x290], R10 ;  /* 0x0002900a01007387 */ /* 0x0001e20000100800 */
[----:B------:R-:W-:-:S03]  /*8780*/  ISETP.GE.AND P6, PT, R55, RZ, PT ;  /* 0x000000ff3700720c */ /* 0x000fc60003fc6270 */
[----:B------:R-:W2:Y:S01]  /*8790*/  LDL R51, [R1+0x830] ;  /* 0x0008300001337983 */ /* 0x000ea20000100800 */
[----:B------:R-:W-:-:S03]  /*87a0*/  IABS R34, R39 ;  /* 0x0000002700227213 */ /* 0x000fc60000000000 */
[----:B------:R-:W3:Y:S01]  /*87b0*/  LDL.LU R55, [R1+0x834] ;  /* 0x0008340001377983 */ /* 0x000ee20000300800 */
[----:B------:R-:W-:-:S04]  /*87c0*/  IMAD.HI.U32 R37, R0, R2, RZ ;  /* 0x0000000200257227 */ /* 0x000fc800078e00ff */
[----:B------:R-:W-:-:S04]  /*87d0*/  IMAD.HI.U32 R38, R0, R34, RZ ;  /* 0x0000002200267227 */ /* 0x000fc800078e00ff */
[----:B------:R-:W-:Y:S02]  /*87e0*/  IMAD.MOV R37, RZ, RZ, -R37 ;  /* 0x000000ffff257224 */ /* 0x000fe400078e0a25 */
[----:B------:R-:W-:Y:S02]  /*87f0*/  IMAD.MOV R38, RZ, RZ, -R38 ;  /* 0x000000ffff267224 */ /* 0x000fe400078e0a26 */
[C---:B------:R-:W-:Y:S02]  /*8800*/  IMAD R2, R4.reuse, R37, R2 ;  /* 0x0000002504027224 */ /* 0x040fe400078e0202 */
[----:B------:R-:W-:-:S03]  /*8810*/  IMAD R34, R4, R38, R34 ;  /* 0x0000002604227224 */ /* 0x000fc600078e0222 */
[C---:B------:R-:W-:Y:S02]  /*8820*/  ISETP.GT.U32.AND P4, PT, R4.reuse, R2, PT ;  /* 0x000000020400720c */ /* 0x040fe40003f84070 */
[----:B------:R-:W-:Y:S02]  /*8830*/  ISETP.GT.U32.AND P1, PT, R4, R34, PT ;  /* 0x000000220400720c */ /* 0x000fe40003f24070 */
[----:B------:R-:W-:-:S09]  /*8840*/  IABS R8, R56 ;  /* 0x0000003800087213 */ /* 0x000fd20000000000 */
[--C-:B------:R-:W-:Y:S01]  /*8850*/  @!P4 IMAD.IADD R2, R2, 0x1, -R4.reuse ;  /* 0x000000010202c824 */ /* 0x100fe200078e0a04 */
[----:B------:R-:W-:Y:S01]  /*8860*/  ISETP.GE.AND P4, PT, R56, RZ, PT ;  /* 0x000000ff3800720c */ /* 0x000fe20003f86270 */
[----:B------:R-:W-:Y:S01]  /*8870*/  @!P1 IMAD.IADD R34, R34, 0x1, -R4 ;  /* 0x0000000122229824 */ /* 0x000fe200078e0a04 */
[----:B------:R-:W5:Y:S01]  /*8880*/  LDL.LU R56, [R1+0x840] ;  /* 0x0008400001387983 */ /* 0x000f620000300800 */
[----:B------:R-:W-:-:S03]  /*8890*/  IMAD.HI.U32 R6, R0, R9, RZ ;  /* 0x0000000900067227 */ /* 0x000fc600078e00ff */
[C---:B------:R-:W-:Y:S01]  /*88a0*/  ISETP.GT.U32.AND P2, PT, R4.reuse, R34, PT ;  /* 0x000000220400720c */ /* 0x040fe20003f44070 */
[----:B------:R-:W-:Y:S01]  /*88b0*/  IMAD.MOV R6, RZ, RZ, -R6 ;  /* 0x000000ffff067224 */ /* 0x000fe200078e0a06 */
[----:B------:R-:W-:Y:S01]  /*88c0*/  ISETP.GE.AND P1, PT, R39, RZ, PT ;  /* 0x000000ff2700720c */ /* 0x000fe20003f26270 */
[----:B------:R-:W5:Y:S02]  /*88d0*/  LDL.LU R40, [R1+0x844] ;  /* 0x0008440001287983 */ /* 0x000f640000300800 */
[----:B------:R-:W-:-:S08]  /*88e0*/  IMAD R9, R4, R6, R9 ;  /* 0x0000000604097224 */ /* 0x000fd000078e0209 */
[----:B------:R-:W-:Y:S01]  /*88f0*/  @!P2 IMAD.IADD R34, R34, 0x1, -R4 ;  /* 0x000000012222a824 */ /* 0x000fe200078e0a04 */
[----:B------:R-:W-:-:S03]  /*8900*/  ISETP.GT.U32.AND P2, PT, R4, R9, PT ;  /* 0x000000090400720c */ /* 0x000fc60003f44070 */
[----:B0-----:R-:W-:Y:S01]  /*8910*/  IMAD.MOV.U32 R10, RZ, RZ, R34 ;  /* 0x000000ffff0a7224 */ /* 0x001fe200078e0022 */
[----:B------:R-:W-:Y:S02]  /*8920*/  ISETP.GE.AND P3, PT, R53, RZ, PT ;  /* 0x000000ff3500720c */ /* 0x000fe40003f66270 */
[----:B------:R-:W5:Y:S01]  /*8930*/  LDL.LU R53, [R1+0x848] ;  /* 0x0008480001357983 */ /* 0x000f620000300800 */
[----:B------:R-:W-:-:S06]  /*8940*/  @!P1 IMAD.MOV R10, RZ, RZ, -R10 ;  /* 0x000000ffff0a9224 */ /* 0x000fcc00078e0a0a */
[----:B------:R-:W-:Y:S01]  /*8950*/  @!P2 IMAD.IADD R9, R9, 0x1, -R4 ;  /* 0x000000010909a824 */ /* 0x000fe200078e0a04 */
[----:B------:R-:W-:Y:S01]  /*8960*/  ISETP.GT.U32.AND P2, PT, R4, R2, PT ;  /* 0x000000020400720c */ /* 0x000fe20003f44070 */
[----:B------:R0:W-:Y:S02]  /*8970*/  STL [R1+0x278], R10 ;  /* 0x0002780a01007387 */ /* 0x0001e40000100800 */
[----:B------:R-:W-:Y:S02]  /*8980*/  @!P3 IMAD.MOV R7, RZ, RZ, -R7 ;  /* 0x000000ffff07b224 */ /* 0x000fe400078e0a07 */
[----:B0-----:R-:W-:-:S08]  /*8990*/  IMAD.MOV.U32 R10, RZ, RZ, R5 ;  /* 0x000000ffff0a7224 */ /* 0x001fd000078e0005 */
[----:B------:R-:W-:Y:S02]  /*89a0*/  @!P2 IMAD.IADD R2, R2, 0x1, -R4 ;  /* 0x000000010202a824 */ /* 0x000fe400078e0a04 */
[----:B------:R-:W-:Y:S02]  /*89b0*/  @!P5 IMAD.MOV R10, RZ, RZ, -R10 ;  /* 0x000000ffff0ad224 */ /* 0x000fe400078e0a0a */
[----:B------:R-:W-:-:S03]  /*89c0*/  @!P0 IMAD.MOV R2, RZ, RZ, -R2 ;  /* 0x000000ffff028224 */ /* 0x000fc600078e0a02 */
[----:B------:R0:W-:Y:S04]  /*89d0*/  STL [R1+0x288], R10 ;  /* 0x0002880a01007387 */ /* 0x0001e80000100800 */
[----:B------:R-:W-:Y:S04]  /*89e0*/  STL [R1+0x27c], R7 ;  /* 0x00027c0701007387 */ /* 0x000fe80000100800 */
[----:B------:R-:W-:Y:S04]  /*89f0*/  STL [R1+0x284], R2 ;  /* 0x0002840201007387 */ /* 0x000fe80000100800 */
[----:B------:R-:W5:Y:S01]  /*8a00*/  LDL.LU R39, [R1+0x84c] ;  /* 0x00084c0001277983 */ /* 0x000f620000300800 */
[----:B----4-:R-:W-:-:S02]  /*8a10*/  IABS R33, R52 ;  /* 0x0000003400217213 */ /* 0x010fc40000000000 */
[----:B------:R-:W-:Y:S02]  /*8a20*/  ISETP.GE.AND P2, PT, R52, RZ, PT ;  /* 0x000000ff3400720c */ /* 0x000fe40003f46270 */
[----:B------:R-:W4:Y:S01]  /*8a30*/  LDL.LU R52, [R1+0x850] ;  /* 0x0008500001347983 */ /* 0x000f220000300800 */
[----:B------:R-:W-:-:S04]  /*8a40*/  IMAD.HI.U32 R6, R0, R8, RZ ;  /* 0x0000000800067227 */ /* 0x000fc800078e00ff */
[----:B------:R-:W-:-:S04]  /*8a50*/  IMAD.MOV R6, RZ, RZ, -R6 ;  /* 0x000000ffff067224 */ /* 0x000fc800078e0a06 */
[----:B------:R-:W-:Y:S01]  /*8a60*/  IMAD R8, R4, R6, R8 ;  /* 0x0000000604087224 */ /* 0x000fe200078e0208 */
[----:B------:R-:W-:Y:S02]  /*8a70*/  IABS R35, R54 ;  /* 0x0000003600237213 */ /* 0x000fe40000000000 */
[----:B------:R-:W-:Y:S02]  /*8a80*/  ISETP.GE.AND P3, PT, R54, RZ, PT ;  /* 0x000000ff3600720c */ /* 0x000fe40003f66270 */
[C---:B------:R-:W-:Y:S01]  /*8a90*/  ISETP.GT.U32.AND P5, PT, R4.reuse, R8, PT ;  /* 0x000000080400720c */ /* 0x040fe20003fa4070 */
[----:B------:R-:W4:Y:S01]  /*8aa0*/  LDL.LU R54, [R1+0x854] ;  /* 0x0008540001367983 */ /* 0x000f220000300800 */
[----:B------:R-:W-:Y:S01]  /*8ab0*/  ISETP.GT.U32.AND P1, PT, R4, R9, PT ;  /* 0x000000090400720c */ /* 0x000fe20003f24070 */
[----:B------:R-:W-:-:S04]  /*8ac0*/  IMAD.HI.U32 R6, R0, R35, RZ ;  /* 0x0000002300067227 */ /* 0x000fc800078e00ff */
[----:B------:R-:W-:-:S06]  /*8ad0*/  IMAD.HI.U32 R5, R0, R33, RZ ;  /* 0x0000002100057227 */ /* 0x000fcc00078e00ff */
[----:B------:R-:W-:Y:S02]  /*8ae0*/  @!P5 IMAD.IADD R8, R8, 0x1, -R4 ;  /* 0x000000010808d824 */ /* 0x000fe400078e0a04 */
[----:B------:R-:W-:Y:S02]  /*8af0*/  IMAD.MOV R6, RZ, RZ, -R6 ;  /* 0x000000ffff067224 */ /* 0x000fe400078e0a06 */
[----:B------:R-:W-:Y:S01]  /*8b00*/  @!P1 IMAD.IADD R9, R9, 0x1, -R4 ;  /* 0x0000000109099824 */ /* 0x000fe200078e0a04 */
[C---:B------:R-:W-:Y:S01]  /*8b10*/  ISETP.GT.U32.AND P0, PT, R4.reuse, R8, PT ;  /* 0x000000080400720c */ /* 0x040fe20003f04070 */
[----:B------:R-:W-:Y:S02]  /*8b20*/  IMAD.MOV R5, RZ, RZ, -R5 ;  /* 0x000000ffff057224 */ /* 0x000fe400078e0a05 */
[----:B------:R-:W-:Y:S02]  /*8b30*/  IMAD R35, R4, R6, R35 ;  /* 0x0000000604237224 */ /* 0x000fe400078e0223 */
[----:B0-----:R-:W-:-:S02]  /*8b40*/  IMAD.MOV.U32 R10, RZ, RZ, R9 ;  /* 0x000000ffff0a7224 */ /* 0x001fc400078e0009 */
[C---:B------:R-:W-:Y:S02]  /*8b50*/  IMAD R33, R4.reuse, R5, R33 ;  /* 0x0000000504217224 */ /* 0x040fe400078e0221 */
[----:B------:R-:W-:Y:S01]  /*8b60*/  @!P6 IMAD.MOV R10, RZ, RZ, -R10 ;  /* 0x000000ffff0ae224 */ /* 0x000fe200078e0a0a */
[----:B------:R-:W-:-:S03]  /*8b70*/  ISETP.GT.U32.AND P6, PT, R4, R35, PT ;  /* 0x000000230400720c */ /* 0x000fc60003fc4070 */
[--C-:B------:R-:W-:Y:S01]  /*8b80*/  @!P0 IMAD.IADD R8, R8, 0x1, -R4.reuse ;  /* 0x0000000108088824 */ /* 0x100fe200078e0a04 */
[----:B------:R-:W-:Y:S01]  /*8b90*/  ISETP.GT.U32.AND P0, PT, R4, R33, PT ;  /* 0x000000210400720c */ /* 0x000fe20003f04070 */
[----:B------:R0:W-:Y:S08]  /*8ba0*/  STL [R1+0x280], R10 ;  /* 0x0002800a01007387 */ /* 0x0001f00000100800 */
[----:B------:R-:W-:-:S04]  /*8bb0*/  @!P6 IMAD.IADD R35, R35, 0x1, -R4 ;  /* 0x000000012323e824 */ /* 0x000fc800078e0a04 */
[----:B------:R-:W-:Y:S01]  /*8bc0*/  @!P0 IMAD.IADD R33, R33, 0x1, -R4 ;  /* 0x0000000121218824 */ /* 0x000fe200078e0a04 */
[----:B------:R-:W-:Y:S01]  /*8bd0*/  ISETP.GT.U32.AND P0, PT, R4, R35, PT ;  /* 0x000000230400720c */ /* 0x000fe20003f04070 */
[----:B0-----:R-:W-:-:S04]  /*8be0*/  IMAD.MOV.U32 R10, RZ, RZ, R8 ;  /* 0x000000ffff0a7224 */ /* 0x001fc800078e0008 */
[----:B------:R-:W-:Y:S01]  /*8bf0*/  @!P4 IMAD.MOV R10, RZ, RZ, -R10 ;  /* 0x000000ffff0ac224 */ /* 0x000fe200078e0a0a */
[----:B------:R-:W-:-:S07]  /*8c00*/  ISETP.GT.U32.AND P4, PT, R4, R33, PT ;  /* 0x000000210400720c */ /* 0x000fce0003f84070 */
[----:B------:R-:W-:Y:S01]  /*8c10*/  @!P0 IMAD.IADD R35, R35, 0x1, -R4 ;  /* 0x0000000123238824 */ /* 0x000fe200078e0a04 */
[----:B--2---:R-:W-:Y:S02]  /*8c20*/  ISETP.GE.AND P1, PT, R51, RZ, PT ;  /* 0x000000ff3300720c */ /* 0x004fe40003f26270 */
[----:B------:R-:W-:Y:S02]  /*8c30*/  IABS R5, R51 ;  /* 0x0000003300057213 */ /* 0x000fe40000000000 */
[----:B---3--:R-:W-:Y:S01]  /*8c40*/  ISETP.GE.AND P5, PT, R55, RZ, PT ;  /* 0x000000ff3700720c */ /* 0x008fe20003fa6270 */
[----:B------:R-:W2:Y:S01]  /*8c50*/  LDL.LU R51, [R1+0x858] ;  /* 0x0008580001337983 */ /* 0x000ea20000300800 */
[----:B------:R-:W-:-:S03]  /*8c60*/  IABS R2, R55 ;  /* 0x0000003700027213 */ /* 0x000fc60000000000 */
[----:B------:R-:W3:Y:S02]  /*8c70*/  LDL.LU R55, [R1+0x85c] ;  /* 0x00085c0001377983 */ /* 0x000ee40000300800 */
[----:B------:R-:W-:-:S04]  /*8c80*/  IMAD.HI.U32 R9, R0, R2, RZ ;  /* 0x0000000200097227 */ /* 0x000fc800078e00ff */
[----:B------:R-:W-:Y:S01]  /*8c90*/  IMAD.MOV R9, RZ, RZ, -R9 ;  /* 0x000000ffff097224 */ /* 0x000fe200078e0a09 */
[----:B------:R0:W-:Y:S03]  /*8ca0*/  STL [R1+0x268], R10 ;  /* 0x0002680a01007387 */ /* 0x0001e60000100800 */
[----:B------:R-:W-:Y:S02]  /*8cb0*/  IMAD R2, R4, R9, R2 ;  /* 0x0000000904027224 */ /* 0x000fe400078e0202 */
[----:B0-----:R-:W-:-:S03]  /*8cc0*/  IMAD.MOV.U32 R10, RZ, RZ, R35 ;  /* 0x000000ffff0a7224 */ /* 0x001fc600078e0023 */
[----:B------:R-:W-:Y:S01]  /*8cd0*/  ISETP.GT.U32.AND P0, PT, R4, R2, PT ;  /* 0x000000020400720c */ /* 0x000fe20003f04070 */
[----:B------:R-:W-:Y:S02]  /*8ce0*/  @!P4 IMAD.IADD R33, R33, 0x1, -R4 ;  /* 0x000000012121c824 */ /* 0x000fe400078e0a04 */
[----:B------:R-:W-:-:S05]  /*8cf0*/  @!P3 IMAD.MOV R10, RZ, RZ, -R10 ;  /* 0x000000ffff0ab224 */ /* 0x000fca00078e0a0a */
[----:B------:R0:W-:Y:S02]  /*8d00*/  STL [R1+0x26c], R10 ;  /* 0x00026c0a01007387 */ /* 0x0001e40000100800 */
[----:B0-----:R-:W-:-:S04]  /*8d10*/  IMAD.MOV.U32 R10, RZ, RZ, R33 ;  /* 0x000000ffff0a7224 */ /* 0x001fc800078e0021 */
[----:B------:R-:W-:Y:S01]  /*8d20*/  @!P2 IMAD.MOV R10, RZ, RZ, -R10 ;  /* 0x000000ffff0aa224 */ /* 0x000fe200078e0a0a */
[----:B-----5:R-:W-:Y:S01]  /*8d30*/  IABS R7, R56 ;  /* 0x0000003800077213 */ /* 0x020fe20000000000 */
[----:B------:R-:W-:Y:S01]  /*8d40*/  @!P0 IMAD.IADD R2, R2, 0x1, -R4 ;  /* 0x0000000102028824 */ /* 0x000fe200078e0a04 */
[----:B------:R-:W-:Y:S02]  /*8d50*/  ISETP.GE.AND P0, PT, R56, RZ, PT ;  /* 0x000000ff3800720c */ /* 0x000fe40003f06270 */
[----:B------:R0:W-:Y:S04]  /*8d60*/  STL [R1+0x264], R10 ;  /* 0x0002640a01007387 */ /* 0x0001e80000100800 */
[----:B------:R-:W5:Y:S01]  /*8d70*/  LDL.LU R56, [R1+0x860] ;  /* 0x0008600001387983 */ /* 0x000f620000300800 */
[----:B------:R-:W-:-:S04]  /*8d80*/  IMAD.HI.U32 R36, R0, R5, RZ ;  /* 0x0000000500247227 */ /* 0x000fc800078e00ff */
[----:B------:R-:W-:-:S04]  /*8d90*/  IMAD.MOV R36, RZ, RZ, -R36 ;  /* 0x000000ffff247224 */ /* 0x000fc800078e0a24 */
[----:B------:R-:W-:-:S05]  /*8da0*/  IMAD R5, R4, R36, R5 ;  /* 0x0000002404057224 */ /* 0x000fca00078e0205 */
[----:B------:R-:W-:Y:S01]  /*8db0*/  ISETP.GT.U32.AND P6, PT, R4, R5, PT ;  /* 0x000000050400720c */ /* 0x000fe20003fc4070 */
[----:B------:R-:W-:Y:S01]  /*8dc0*/  IMAD.HI.U32 R37, R0, R7, RZ ;  /* 0x0000000700257227 */ /* 0x000fe200078e00ff */
[----:B------:R-:W-:-:S03]  /*8dd0*/  IABS R34, R53 ;  /* 0x0000003500227213 */ /* 0x000fc60000000000 */
[----:B------:R-:W-:Y:S02]  /*8de0*/  IMAD.MOV R37, RZ, RZ, -R37 ;  /* 0x000000ffff257224 */ /* 0x000fe400078e0a25 */
[----:B------:R-:W-:-:S06]  /*8df0*/  IMAD.HI.U32 R9, R0, R34, RZ ;  /* 0x0000002200097227 */ /* 0x000fcc00078e00ff */
[----:B------:R-:W-:Y:S02]  /*8e00*/  @!P6 IMAD.IADD R5, R5, 0x1, -R4 ;  /* 0x000000010505e824 */ /* 0x000fe400078e0a04 */
[----:B------:R-:W-:-:S03]  /*8e10*/  IMAD R7, R4, R37, R7 ;  /* 0x0000002504077224 */ /* 0x000fc600078e0207 */
[C---:B------:R-:W-:Y:S01]  /*8e20*/  ISETP.GT.U32.AND P6, PT, R4.reuse, R5, PT ;  /* 0x000000050400720c */ /* 0x040fe20003fc4070 */
[----:B------:R-:W-:Y:S01]  /*8e30*/  IMAD.MOV R9, RZ, RZ, -R9 ;  /* 0x000000ffff097224 */ /* 0x000fe200078e0a09 */
[----:B------:R-:W-:-:S03]  /*8e40*/  ISETP.GT.U32.AND P3, PT, R4, R7, PT ;  /* 0x000000070400720c */ /* 0x000fc60003f64070 */
[----:B------:R-:W-:-:S08]  /*8e50*/  IMAD R34, R4, R9, R34 ;  /* 0x0000000904227224 */ /* 0x000fd000078e0222 */
[--C-:B------:R-:W-:Y:S01]  /*8e60*/  @!P6 IMAD.IADD R5, R5, 0x1, -R4.reuse ;  /* 0x000000010505e824 */ /* 0x100fe200078e0a04 */
[C---:B------:R-:W-:Y:S01]  /*8e70*/  ISETP.GT.U32.AND P6, PT, R4.reuse, R34, PT ;  /* 0x000000220400720c */ /* 0x040fe20003fc4070 */
[----:B------:R-:W-:Y:S01]  /*8e80*/  @!P3 IMAD.IADD R7, R7, 0x1, -R4 ;  /* 0x000000010707b824 */ /* 0x000fe200078e0a04 */
[----:B------:R-:W-:Y:S01]  /*8e90*/  ISETP.GT.U32.AND P3, PT, R4, R2, PT ;  /* 0x000000020400720c */ /* 0x000fe20003f64070 */
[----:B0-----:R-:W-:-:S10]  /*8ea0*/  IMAD.MOV.U32 R10, RZ, RZ, R5 ;  /* 0x000000ffff0a7224 */ /* 0x001fd400078e0005 */
[--C-:B------:R-:W-:Y:S02]  /*8eb0*/  @!P6 IMAD.IADD R34, R34, 0x1, -R4.reuse ;  /* 0x000000012222e824 */ /* 0x100fe400078e0a04 */
[----:B------:R-:W-:-:S03]  /*8ec0*/  @!P3 IMAD.IADD R2, R2, 0x1, -R4 ;  /* 0x000000010202b824 */ /* 0x000fc600078e0a04 */
[----:B------:R-:W-:Y:S01]  /*8ed0*/  ISETP.GT.U32.AND P2, PT, R4, R34, PT ;  /* 0x000000220400720c */ /* 0x000fe20003f44070 */
[----:B------:R-:W-:-:S05]  /*8ee0*/  @!P1 IMAD.MOV R10, RZ, RZ, -R10 ;  /* 0x000000ffff0a9224 */ /* 0x000fca00078e0a0a */
[----:B------:R0:W-:Y:S07]  /*8ef0*/  STL [R1+0x260], R10 ;  /* 0x0002600a01007387 */ /* 0x0001ee0000100800 */
        /* <DEDUP_REMOVED lines=16> */
[----:B------:R-:W-:-:S05]  /*9000*/  IABS R8, R54 ;  /* 0x0000003600087213 */ /* 0x000fca0000000000 */
        /* <DEDUP_REMOVED lines=10> */
[----:B0-----:R-:W-:Y:S02]  /*90b0*/  IMAD.MOV.U32 R10, RZ, RZ, R2 ;  /* 0x000000ffff0a7224 */ /* 0x001fe400078e0002 */
[----:B------:R-:W-:Y:S02]  /*90c0*/  @!P0 IMAD.MOV R7, RZ, RZ, -R7 ;  /* 0x000000ffff078224 */ /* 0x000fe400078e0a07 */
[----:B------:R-:W-:Y:S01]  /*90d0*/  @!P5 IMAD.MOV R10, RZ, RZ, -R10 ;  /* 0x000000ffff0ad224 */ /* 0x000fe200078e0a0a */
[----:B------:R-:W-:-:S05]  /*90e0*/  ISETP.GT.U32.AND P0, PT, R4, R9, PT ;  /* 0x000000090400720c */ /* 0x000fca0003f04070 */
[----:B------:R-:W-:Y:S01]  /*90f0*/  @!P6 IMAD.IADD R8, R8, 0x1, -R4 ;  /* 0x000000010808e824 */ /* 0x000fe200078e0a04 */
[----:B------:R0:W-:Y:S04]  /*9100*/  STL [R1+0x25c], R10 ;  /* 0x00025c0a01007387 */ /* 0x0001e80000100800 */
        /* <DEDUP_REMOVED lines=8> */
[----:B------:R0:W-:Y:S01]  /*9190*/  STL [R1+0x254], R10 ;  /* 0x0002540a01007387 */ /* 0x0001e20000100800 */
[----:B------:R-:W-:Y:S01]  /*91a0*/  ISETP.GE.AND P0, PT, R51, RZ, PT ;  /* 0x000000ff3300720c */ /* 0x000fe20003f06270 */
[----:B------:R-:W-:Y:S01]  /*91b0*/  @!P6 IMAD.IADD R8, R8, 0x1, -R4 ;  /* 0x000000010808e824 */ /* 0x000fe200078e0a04 */
[----:B---3--:R-:W-:Y:S01]  /*91c0*/  IABS R33, R55 ;  /* 0x0000003700217213 */ /* 0x008fe20000000000 */
[----:B------:R-:W-:Y:S01]  /*91d0*/  STL [R1+0x250], R7 ;  /* 0x0002500701007387 */ /* 0x000fe20000100800 */
[----:B------:R-:W-:-:S03]  /*91e0*/  ISETP.GE.AND P6, PT, R55, RZ, PT ;  /* 0x000000ff3700720c */ /* 0x000fc60003fc6270 */
[----:B------:R-:W2:Y:S04]  /*91f0*/  LDL.LU R51, [R1+0x86c] ;  /* 0x00086c0001337983 */ /* 0x000ea80000300800 */
[----:B------:R-:W3:Y:S01]  /*9200*/  LDL.LU R55, [R1+0x870] ;  /* 0x0008700001377983 */ /* 0x000ee20000300800 */
[----:B------:R-:W-:-:S04]  /*9210*/  IMAD.HI.U32 R37, R0, R5, RZ ;  /* 0x0000000500257227 */ /* 0x000fc800078e00ff */
[----:B------:R-:W-:-:S04]  /*9220*/  IMAD.MOV R37, RZ, RZ, -R37 ;  /* 0x000000ffff257224 */ /* 0x000fc800078e0a25 */
[----:B------:R-:W-:-:S05]  /*9230*/  IMAD R5, R4, R37, R5 ;  /* 0x0000002504057224 */ /* 0x000fca00078e0205 */
[----:B------:R-:W-:Y:S02]  /*9240*/  ISETP.GT.U32.AND P4, PT, R4, R5, PT ;  /* 0x000000050400720c */ /* 0x000fe40003f84070 */
[----:B------:R-:W-:Y:S02]  /*9250*/  IABS R36, R39 ;  /* 0x0000002700247213 */ /* 0x000fe40000000000 */
[----:B-----5:R-:W-:-:S03]  /*9260*/  IABS R6, R56 ;  /* 0x0000003800067213 */ /* 0x020fc60000000000 */
[----:B------:R-:W-:-:S06]  /*9270*/  IMAD.HI.U32 R35, R0, R36, RZ ;  /* 0x0000002400237227 */ /* 0x000fcc00078e00ff */
[----:B------:R-:W-:Y:S01]  /*9280*/  @!P4 IMAD.IADD R5, R5, 0x1, -R4 ;  /* 0x000000010505c824 */ /* 0x000fe200078e0a04 */
[----:B------:R-:W-:Y:S02]  /*9290*/  ISETP.GE.AND P4, PT, R56, RZ, PT ;  /* 0x000000ff3800720c */ /* 0x000fe40003f86270 */
[----:B------:R-:W5:Y:S01]  /*92a0*/  LDL.LU R56, [R1+0x874] ;  /* 0x0008740001387983 */ /* 0x000f620000300800 */
[----:B------:R-:W-:Y:S01]  /*92b0*/  IMAD.MOV R35, RZ, RZ, -R35 ;  /* 0x000000ffff237224 */ /* 0x000fe200078e0a23 */
[----:B------:R-:W-:Y:S02]  /*92c0*/  ISETP.GE.AND P2, PT, R54, RZ, PT ;  /* 0x000000ff3600720c */ /* 0x000fe40003f46270 */
[----:B------:R-:W5:Y:S01]  /*92d0*/  LDL.LU R40, [R1+0x878] ;  /* 0x0008780001287983 */ /* 0x000f620000300800 */
[----:B------:R-:W-:-:S03]  /*92e0*/  IMAD R35, R4, R35, R36 ;  /* 0x0000002304237224 */ /* 0x000fc600078e0224 */
[----:B------:R-:W5:Y:S02]  /*92f0*/  LDL.LU R54, [R1+0x87c] ;  /* 0x00087c0001367983 */ /* 0x000f640000300800 */
[----:B------:R-:W-:Y:S01]  /*9300*/  ISETP.GT.U32.AND P1, PT, R4, R35, PT ;  /* 0x000000230400720c */ /* 0x000fe20003f24070 */
[----:B------:R-:W-:-:S12]  /*9310*/  IMAD.HI.U32 R36, R0, R33, RZ ;  /* 0x0000002100247227 */ /* 0x000fd800078e00ff */
[----:B------:R-:W-:-:S05]  /*9320*/  @!P1 IMAD.IADD R35, R35, 0x1, -R4 ;  /* 0x0000000123239824 */ /* 0x000fca00078e0a04 */
[----:B------:R-:W-:Y:S01]  /*9330*/  ISETP.GT.U32.AND P5, PT, R4, R35, PT ;  /* 0x000000230400720c */ /* 0x000fe20003fa4070 */
[----:B------:R-:W-:-:S04]  /*9340*/  IMAD.MOV R2, RZ, RZ, -R36 ;  /* 0x000000ffff027224 */ /* 0x000fc800078e0a24 */
[----:B------:R-:W-:Y:S01]  /*9350*/  IMAD R34, R4, R2, R33 ;  /* 0x0000000204227224 */ /* 0x000fe200078e0221 */
[----:B------:R-:W-:-:S07]  /*9360*/  ISETP.GE.AND P1, PT, R39, RZ, PT ;  /* 0x000000ff2700720c */ /* 0x000fce0003f26270 */
[----:B------:R-:W-:Y:S01]  /*9370*/  @!P5 IMAD.IADD R35, R35, 0x1, -R4 ;  /* 0x000000012323d824 */ /* 0x000fe200078e0a04 */
[----:B------:R-:W-:-:S03]  /*9380*/  ISETP.GT.U32.AND P5, PT, R4, R34, PT ;  /* 0x000000220400720c */ /* 0x000fc60003fa4070 */
[----:B0-----:R-:W-:-:S04]  /*9390*/  IMAD.MOV.U32 R10, RZ, RZ, R35 ;  /* 0x000000ffff0a7224 */ /* 0x001fc800078e0023 */
[----:B------:R-:W-:-:S06]  /*93a0*/  @!P1 IMAD.MOV R10, RZ, RZ, -R10 ;  /* 0x000000ffff0a9224 */ /* 0x000fcc00078e0a0a */
[----:B------:R-:W-:Y:S01]  /*93b0*/  @!P5 IMAD.IADD R34, R34, 0x1, -R4 ;  /* 0x000000012222d824 */ /* 0x000fe200078e0a04 */
[----:B------:R-:W-:Y:S01]  /*93c0*/  ISETP.GT.U32.AND P5, PT, R4, R5, PT ;  /* 0x000000050400720c */ /* 0x000fe20003fa4070 */
[----:B------:R0:W-:Y:S01]  /*93d0*/  STL [R1+0x24c], R10 ;  /* 0x00024c0a01007387 */ /* 0x0001e20000100800 */
[----:B------:R-:W-:Y:S02]  /*93e0*/  @!P2 IMAD.MOV R8, RZ, RZ, -R8 ;  /* 0x000000ffff08a224 */ /* 0x000fe400078e0a08 */
[----:B0-----:R-:W-:-:S04]  /*93f0*/  IMAD.MOV.U32 R10, RZ, RZ, R9 ;  /* 0x000000ffff0a7224 */ /* 0x001fc800078e0009 */
[----:B------:R-:W-:-:S05]  /*9400*/  @!P3 IMAD.MOV R10, RZ, RZ, -R10 ;  /* 0x000000ffff0ab224 */ /* 0x000fca00078e0a0a */
[----:B------:R-:W-:Y:S01]  /*9410*/  @!P5 IMAD.IADD R5, R5, 0x1, -R4 ;  /* 0x000000010505d824 */ /* 0x000fe200078e0a04 */
[----:B------:R-:W-:Y:S04]  /*9420*/  STL [R1+0x248], R10 ;  /* 0x0002480a01007387 */ /* 0x000fe80000100800 */
[----:B------:R0:W-:Y:S04]  /*9430*/  STL [R1+0x244], R8 ;  /* 0x0002440801007387 */ /* 0x0001e80000100800 */
[----:B------:R-:W5:Y:S01]  /*9440*/  LDL.LU R39, [R1+0x880] ;  /* 0x0008800001277983 */ /* 0x000f620000300800 */
[----:B0-----:R-:W-:-:S04]  /*9450*/  IMAD.MOV.U32 R8, RZ, RZ, R5 ;  /* 0x000000ffff087224 */ /* 0x001fc800078e0005 */
[----:B------:R-:W-:-:S05]  /*9460*/  @!P0 IMAD.MOV R8, RZ, RZ, -R8 ;  /* 0x000000ffff088224 */ /* 0x000fca00078e0a08 */
[----:B------:R-:W-:Y:S01]  /*9470*/  STL [R1+0x240], R8 ;  /* 0x0002400801007387 */ /* 0x000fe20000100800 */
[----:B----4-:R-:W-:Y:S02]  /*9480*/  IABS R33, R52 ;  /* 0x0000003400217213 */ /* 0x010fe40000000000 */
[----:B------:R-:W-:Y:S02]  /*9490*/  ISETP.GE.AND P5, PT, R52, RZ, PT ;  /* 0x000000ff3400720c */ /* 0x000fe40003fa6270 */
[----:B------:R-:W4:Y:S01]  /*94a0*/  LDL.LU R52, [R1+0x884] ;  /* 0x0008840001347983 */ /* 0x000f220000300800 */
[----:B------:R-:W-:-:S04]  /*94b0*/  IMAD.HI.U32 R7, R0, R6, RZ ;  /* 0x0000000600077227 */ /* 0x000fc800078e00ff */
[----:B------:R-:W-:-:S04]  /*94c0*/  IMAD.MOV R7, RZ, RZ, -R7 ;  /* 0x000000ffff077224 */ /* 0x000fc800078e0a07 */
[C---:B------:R-:W-:Y:S01]  /*94d0*/  IMAD R6, R4.reuse, R7, R6 ;  /* 0x0000000704067224 */ /* 0x040fe200078e0206 */
[----:B------:R-:W-:Y:S02]  /*94e0*/  IABS R2, R53 ;  /* 0x0000003500027213 */ /* 0x000fe40000000000 */
[----:B------:R-:W-:Y:S02]  /*94f0*/  ISETP.GE.AND P2, PT, R53, RZ, PT ;  /* 0x000000ff3500720c */ /* 0x000fe40003f46270 */
[C---:B------:R-:W-:Y:S01]  /*9500*/  ISETP.GT.U32.AND P3, PT, R4.reuse, R6, PT ;  /* 0x000000060400720c */ /* 0x040fe20003f64070 */
[----:B------:R-:W4:Y:S01]  /*9510*/  LDL.LU R53, [R1+0x888] ;  /* 0x0008880001357983 */ /* 0x000f220000300800 */
[----:B------:R-:W-:Y:S01]  /*9520*/  ISETP.GT.U32.AND P1, PT, R4, R34, PT ;  /* 0x000000220400720c */ /* 0x000fe20003f24070 */
[----:B------:R-:W-:-:S04]  /*9530*/  IMAD.HI.U32 R7, R0, R2, RZ ;  /* 0x0000000200077227 */ /* 0x000fc800078e00ff */
[----:B------:R-:W-:-:S06]  /*9540*/  IMAD.HI.U32 R9, R0, R33, RZ ;  /* 0x0000002100097227 */ /* 0x000fcc00078e00ff */
[--C-:B------:R-:W-:Y:S02]  /*9550*/  @!P3 IMAD.IADD R6, R6, 0x1, -R4.reuse ;  /* 0x000000010606b824 */ /* 0x100fe400078e0a04 */
[----:B------:R-:W-:Y:S02]  /*9560*/  IMAD.MOV R7, RZ, RZ, -R7 ;  /* 0x000000ffff077224 */ /* 0x000fe400078e0a07 */
[----:B------:R-:W-:Y:S01]  /*9570*/  @!P1 IMAD.IADD R34, R34, 0x1, -R4 ;  /* 0x0000000122229824 */ /* 0x000fe200078e0a04 */
[C---:B------:R-:W-:Y:S01]  /*9580*/  ISETP.GT.U32.AND P0, PT, R4.reuse, R6, PT ;  /* 0x000000060400720c */ /* 0x040fe20003f04070 */
[----:B------:R-:W-:Y:S02]  /*9590*/  IMAD.MOV R9, RZ, RZ, -R9 ;  /* 0x000000ffff097224 */ /* 0x000fe400078e0a09 */
[----:B------:R-:W-:Y:S02]  /*95a0*/  IMAD R35, R4, R7, R2 ;  /* 0x0000000704237224 */ /* 0x000fe400078e0202 */
[----:B------:R-:W-:-:S02]  /*95b0*/  IMAD.MOV.U32 R10, RZ, RZ, R34 ;  /* 0x000000ffff0a7224 */ /* 0x000fc400078e0022 */
        /* <DEDUP_REMOVED lines=27> */
[----:B------:R0:W-:Y:S01]  /*9770*/  STL [R1+0x238], R10 ;  /* 0x0002380a01007387 */ /* 0x0001e20000100800 */
[----:B-----5:R-:W-:Y:S01]  /*9780*/  IABS R9, R56 ;  /* 0x0000003800097213 */ /* 0x020fe20000000000 */
[----:B0-----:R-:W-:-:S04]  /*9790*/  IMAD.MOV.U32 R10, RZ, RZ, R33 ;  /* 0x000000ffff0a7224 */ /* 0x001fc800078e0021 */
[----:B------:R-:W-:Y:S02]  /*97a0*/  @!P5 IMAD.MOV R10, RZ, RZ, -R10 ;  /* 0x000000ffff0ad224 */ /* 0x000fe400078e0a0a */
        /* <DEDUP_REMOVED lines=56> */
[----:B------:R-:W-:Y:S01]  /*9b30*/  @!P0 IMAD.MOV R9, RZ, RZ, -R9 ;  /* 0x000000ffff098224 */ /* 0x000fe200078e0a09 */
[----:B------:R-:W-:Y:S01]  /*9b40*/  ISETP.GT.U32.AND P0, PT, R4, R8, PT ;  /* 0x000000080400720c */ /* 0x000fe20003f04070 */
[----:B------:R-:W-:-:S06]  /*9b50*/  @!P3 IMAD.MOV R10, RZ, RZ, -R10 ;  /* 0x000000ffff0ab224 */ /* 0x000fcc00078e0a0a */
[----:B------:R-:W-:Y:S01]  /*9b60*/  @!P6 IMAD.IADD R6, R6, 0x1, -R4 ;  /* 0x000000010606e824 */ /* 0x000fe200078e0a04 */
[----:B------:R0:W-:Y:S04]  /*9b70*/  STL [R1+0x228], R10 ;  /* 0x0002280a01007387 */ /* 0x0001e80000100800 */
[----:B------:R-:W-:Y:S01]  /*9b80*/  ISETP.GT.U32.AND P6, PT, R4, R6, PT ;  /* 0x000000060400720c */ /* 0x000fe20003fc4070 */
[----:B------:R-:W-:Y:S02]  /*9b90*/  @!P4 IMAD.MOV R7, RZ, RZ, -R7 ;  /* 0x000000ffff07c224 */ /* 0x000fe400078e0a07 */
[----:B0-----:R-:W-:Y:S01]  /*9ba0*/  IMAD.MOV.U32 R10, RZ, RZ, R34 ;  /* 0x000000ffff0a7224 */ /* 0x001fe200078e0022 */
[----:B------:R5:W-:Y:S03]  /*9bb0*/  STL [R1+0x224], R9 ;  /* 0x0002240901007387 */ /* 0x000be60000100800 */
[----:B------:R-:W-:Y:S01]  /*9bc0*/  @!P5 IMAD.MOV R10, RZ, RZ, -R10 ;  /* 0x000000ffff0ad224 */ /* 0x000fe200078e0a0a */
[----:B------:R0:W-:Y:S01]  /*9bd0*/  STL [R1+0x220], R7 ;  /* 0x0002200701007387 */ /* 0x0001e20000100800 */
[----:B------:R-:W-:Y:S01]  /*9be0*/  @!P0 IMAD.IADD R8, R8, 0x1, -R4 ;  /* 0x0000000108088824 */ /* 0x000fe200078e0a04 */
[----:B--2---:R-:W-:-:S03]  /*9bf0*/  IABS R5, R51 ;  /* 0x0000003300057213 */ /* 0x004fc60000000000 */
[----:B------:R-:W-:Y:S01]  /*9c00*/  @!P6 IMAD.IADD R6, R6, 0x1, -R4 ;  /* 0x000000010606e824 */ /* 0x000fe200078e0a04 */
[----:B------:R1:W-:Y:S01]  /*9c10*/  STL [R1+0x21c], R10 ;  /* 0x00021c0a01007387 */ /* 0x0003e20000100800 */
[----:B------:R-:W-:Y:S02]  /*9c20*/  ISETP.GE.AND P0, PT, R51, RZ, PT ;  /* 0x000000ff3300720c */ /* 0x000fe40003f06270 */
[----:B---3--:R-:W-:Y:S01]  /*9c30*/  IABS R33, R55 ;  /* 0x0000003700217213 */ /* 0x008fe20000000000 */
[----:B------:R-:W2:Y:S01]  /*9c40*/  LDL.LU R51, [R1+0x8a0] ;  /* 0x0008a00001337983 */ /* 0x000ea20000300800 */
[----:B------:R-:W-:-:S03]  /*9c50*/  ISETP.GE.AND P6, PT, R55, RZ, PT ;  /* 0x000000ff3700720c */ /* 0x000fc60003fc6270 */
[----:B------:R-:W3:Y:S01]  /*9c60*/  LDL.LU R55, [R1+0x8a4] ;  /* 0x0008a40001377983 */ /* 0x000ee20000300800 */
[----:B------:R-:W-:-:S04]  /*9c70*/  IMAD.HI.U32 R37, R0, R5, RZ ;  /* 0x0000000500257227 */ /* 0x000fc800078e00ff */
[----:B------:R-:W-:-:S04]  /*9c80*/  IMAD.MOV R37, RZ, RZ, -R37 ;  /* 0x000000ffff257224 */ /* 0x000fc800078e0a25 */
[----:B------:R-:W-:-:S05]  /*9c90*/  IMAD R5, R4, R37, R5 ;  /* 0x0000002504057224 */ /* 0x000fca00078e0205 */
[----:B------:R-:W-:Y:S02]  /*9ca0*/  ISETP.GT.U32.AND P4, PT, R4, R5, PT ;  /* 0x000000050400720c */ /* 0x000fe40003f84070 */
[----:B-----5:R-:W-:-:S11]  /*9cb0*/  IABS R9, R56 ;  /* 0x0000003800097213 */ /* 0x020fd60000000000 */
[----:B------:R-:W-:Y:S01]  /*9cc0*/  @!P4 IMAD.IADD R5, R5, 0x1, -R4 ;  /* 0x000000010505c824 */ /* 0x000fe200078e0a04 */
[----:B------:R-:W-:Y:S02]  /*9cd0*/  ISETP.GE.AND P4, PT, R56, RZ, PT ;  /* 0x000000ff3800720c */ /* 0x000fe40003f86270 */
[----:B------:R-:W5:Y:S01]  /*9ce0*/  LDL.LU R56, [R1+0x8a8] ;  /* 0x0008a80001387983 */ /* 0x000f620000300800 */
[----:B------:R-:W-:Y:S02]  /*9cf0*/  IABS R36, R39 ;  /* 0x0000002700247213 */ /* 0x000fe40000000000 */
[----:B------:R-:W-:Y:S01]  /*9d00*/  ISETP.GE.AND P5, PT, R53, RZ, PT ;  /* 0x000000ff3500720c */ /* 0x000fe20003fa6270 */
[----:B------:R-:W5:Y:S02]  /*9d10*/  LDL.LU R40, [R1+0x8ac] ;  /* 0x0008ac0001287983 */ /* 0x000f640000300800 */
[----:B------:R-:W-:Y:S02]  /*9d20*/  IMAD.HI.U32 R35, R0, R36, RZ ;  /* 0x0000002400237227 */ /* 0x000fe400078e00ff */
[----:B------:R-:W5:Y:S02]  /*9d30*/  LDL.LU R53, [R1+0x8b0] ;  /* 0x0008b00001357983 */ /* 0x000f640000300800 */
[----:B------:R-:W-:-:S04]  /*9d40*/  IMAD.MOV R35, RZ, RZ, -R35 ;  /* 0x000000ffff237224 */ /* 0x000fc800078e0a23 */
[----:B------:R-:W-:-:S05]  /*9d50*/  IMAD R35, R4, R35, R36 ;  /* 0x0000002304237224 */ /* 0x000fca00078e0224 */
[----:B------:R-:W-:Y:S01]  /*9d60*/  ISETP.GT.U32.AND P1, PT, R4, R35, PT ;  /* 0x000000230400720c */ /* 0x000fe20003f24070 */
[----:B------:R-:W-:-:S12]  /*9d70*/  IMAD.HI.U32 R36, R0, R33, RZ ;  /* 0x0000002100247227 */ /* 0x000fd800078e00ff */
[----:B------:R-:W-:-:S05]  /*9d80*/  @!P1 IMAD.IADD R35, R35, 0x1, -R4 ;  /* 0x0000000123239824 */ /* 0x000fca00078e0a04 */
[----:B------:R-:W-:Y:S01]  /*9d90*/  ISETP.GT.U32.AND P3, PT, R4, R35, PT ;  /* 0x000000230400720c */ /* 0x000fe20003f64070 */
[----:B------:R-:W-:-:S04]  /*9da0*/  IMAD.MOV R2, RZ, RZ, -R36 ;  /* 0x000000ffff027224 */ /* 0x000fc800078e0a24 */
[----:B0-----:R-:W-:Y:S01]  /*9db0*/  IMAD R7, R4, R2, R33 ;  /* 0x0000000204077224 */ /* 0x001fe200078e0221 */
[----:B------:R-:W-:-:S07]  /*9dc0*/  ISETP.GE.AND P1, PT, R39, RZ, PT ;  /* 0x000000ff2700720c */ /* 0x000fce0003f26270 */
[----:B------:R-:W-:Y:S01]  /*9dd0*/  @!P3 IMAD.IADD R35, R35, 0x1, -R4 ;  /* 0x000000012323b824 */ /* 0x000fe200078e0a04 */
[----:B------:R-:W-:-:S03]  /*9de0*/  ISETP.GT.U32.AND P3, PT, R4, R7, PT ;  /* 0x000000070400720c */ /* 0x000fc60003f64070 */
[----:B-1----:R-:W-:-:S04]  /*9df0*/  IMAD.MOV.U32 R10, RZ, RZ, R35 ;  /* 0x000000ffff0a7224 */ /* 0x002fc800078e0023 */
[----:B------:R-:W-:-:S06]  /*9e00*/  @!P1 IMAD.MOV R10, RZ, RZ, -R10 ;  /* 0x000000ffff0a9224 */ /* 0x000fcc00078e0a0a */
[----:B------:R-:W-:Y:S01]  /*9e10*/  @!P3 IMAD.IADD R7, R7, 0x1, -R4 ;  /* 0x000000010707b824 */ /* 0x000fe200078e0a04 */
[----:B------:R-:W-:Y:S01]  /*9e20*/  ISETP.GT.U32.AND P3, PT, R4, R5, PT ;  /* 0x000000050400720c */ /* 0x000fe20003f64070 */
[----:B------:R0:W-:Y:S01]  /*9e30*/  STL [R1+0x218], R10 ;  /* 0x0002180a01007387 */ /* 0x0001e20000100800 */
[----:B------:R-:W-:-:S04]  /*9e40*/  IMAD.MOV.U32 R11, RZ, RZ, R8 ;  /* 0x000000ffff0b7224 */ /* 0x000fc800078e0008 */
[----:B------:R-:W-:Y:S02]  /*9e50*/  @!P2 IMAD.MOV R11, RZ, RZ, -R11 ;  /* 0x000000ffff0ba224 */ /* 0x000fe400078e0a0b */
[----:B0-----:R-:W-:-:S05]  /*9e60*/  IMAD.MOV.U32 R10, RZ, RZ, R6 ;  /* 0x000000ffff0a7224 */ /* 0x001fca00078e0006 */
[----:B------:R-:W-:Y:S02]  /*9e70*/  @!P3 IMAD.IADD R5, R5, 0x1, -R4 ;  /* 0x000000010505b824 */ /* 0x000fe400078e0a04 */
[----:B------:R-:W-:Y:S02]  /*9e80*/  @!P5 IMAD.MOV R10, RZ, RZ, -R10 ;  /* 0x000000ffff0ad224 */ /* 0x000fe400078e0a0a */
[----:B------:R-:W-:Y:S01]  /*9e90*/  @!P0 IMAD.MOV R5, RZ, RZ, -R5 ;  /* 0x000000ffff058224 */ /* 0x000fe200078e0a05 */
[----:B------:R-:W-:Y:S04]  /*9ea0*/  STL [R1+0x214], R11 ;  /* 0x0002140b01007387 */ /* 0x000fe80000100800 */
[----:B------:R0:W-:Y:S04]  /*9eb0*/  STL [R1+0x210], R10 ;  /* 0x0002100a01007387 */ /* 0x0001e80000100800 */
[----:B------:R-:W5:Y:S04]  /*9ec0*/  LDL.LU R39, [R1+0x8b4] ;  /* 0x0008b40001277983 */ /* 0x000f680000300800 */
[----:B------:R-:W-:Y:S01]  /*9ed0*/  STL [R1+0x20c], R5 ;  /* 0x00020c0501007387 */ /* 0x000fe20000100800 */
[----:B------:R-:W-:-:S02]  /*9ee0*/  IABS R33, R54 ;  /* 0x0000003600217213 */ /* 0x000fc40000000000 */
[----:B------:R-:W-:Y:S02]  /*9ef0*/  ISETP.GE.AND P5, PT, R54, RZ, PT ;  /* 0x000000ff3600720c */ /* 0x000fe40003fa6270 */
[----:B----4-:R-:W-:Y:S02]  /*9f00*/  IABS R2, R52 ;  /* 0x0000003400027213 */ /* 0x010fe40000000000 */
[----:B------:R-:W-:Y:S02]  /*9f10*/  ISETP.GE.AND P3, PT, R52, RZ, PT ;  /* 0x000000ff3400720c */ /* 0x000fe40003f66270 */
[----:B------:R-:W4:Y:S04]  /*9f20*/  LDL.LU R52, [R1+0x8b8] ;  /* 0x0008b80001347983 */ /* 0x000f280000300800 */
[----:B------:R-:W4:Y:S01]  /*9f30*/  LDL.LU R54, [R1+0x8bc] ;  /* 0x0008bc0001367983 */ /* 0x000f220000300800 */
[----:B------:R-:W-:-:S04]  /*9f40*/  IMAD.HI.U32 R34, R0, R9, RZ ;  /* 0x0000000900227227 */ /* 0x000fc800078e00ff */
[----:B------:R-:W-:-:S04]  /*9f50*/  IMAD.MOV R34, RZ, RZ, -R34 ;  /* 0x000000ffff227224 */ /* 0x000fc800078e0a22 */
[----:B------:R-:W-:-:S05]  /*9f60*/  IMAD R9, R4, R34, R9 ;  /* 0x0000002204097224 */ /* 0x000fca00078e0209 */
[C---:B------:R-:W-:Y:S02]  /*9f70*/  ISETP.GT.U32.AND P2, PT, R4.reuse, R9, PT ;  /* 0x000000090400720c */ /* 0x040fe40003f44070 */
        /* <DEDUP_REMOVED lines=16> */
[----:B------:R-:W-:-:S02]  /*a080*/  @!P6 IMAD.IADD R8, R8, 0x1, -R4 ;  /* 0x000000010808e824 */ /* 0x000fc400078e0a04 */
[----:B0-----:R-:W-:Y:S02]  /*a090*/  IMAD.MOV.U32 R10, RZ, RZ, R9 ;  /* 0x000000ffff0a7224 */ /* 0x001fe400078e0009 */
[----:B------:R-:W-:Y:S01]  /*a0a0*/  @!P0 IMAD.IADD R6, R6, 0x1, -R4 ;  /* 0x0000000106068824 */ /* 0x000fe200078e0a04 */
[----:B------:R-:W-:Y:S01]  /*a0b0*/  ISETP.GT.U32.AND P0, PT, R4, R8, PT ;  /* 0x000000080400720c */ /* 0x000fe20003f04070 */
[----:B------:R-:W-:-:S03]  /*a0c0*/  @!P4 IMAD.MOV R10, RZ, RZ, -R10 ;  /* 0x000000ffff0ac224 */ /* 0x000fc600078e0a0a */
[----:B------:R-:W-:Y:S02]  /*a0d0*/  ISETP.GT.U32.AND P4, PT, R4, R6, PT ;  /* 0x000000060400720c */ /* 0x000fe40003f84070 */
[----:B--2---:R-:W-:Y:S02]  /*a0e0*/  ISETP.GE.AND P1, PT, R51, RZ, PT ;  /* 0x000000ff3300720c */ /* 0x004fe40003f26270 */
[----:B------:R-:W-:Y:S02]  /*a0f0*/  IABS R2, R51 ;  /* 0x0000003300027213 */ /* 0x000fe40000000000 */
[----:B---3--:R-:W-:Y:S01]  /*a100*/  ISETP.GE.AND P2, PT, R55, RZ, PT ;  /* 0x000000ff3700720c */ /* 0x008fe20003f46270 */
[----:B------:R-:W2:Y:S01]  /*a110*/  LDL.LU R51, [R1+0x8c0] ;  /* 0x0008c00001337983 */ /* 0x000ea20000300800 */
[----:B------:R-:W-:-:S03]  /*a120*/  IABS R36, R55 ;  /* 0x0000003700247213 */ /* 0x000fc60000000000 */
[----:B------:R-:W3:Y:S02]  /*a130*/  LDL.LU R55, [R1+0x8c4] ;  /* 0x0008c40001377983 */ /* 0x000ee40000300800 */
[----:B------:R-:W-:-:S04]  /*a140*/  IMAD.HI.U32 R7, R0, R36, RZ ;  /* 0x0000002400077227 */ /* 0x000fc800078e00ff */
[----:B------:R-:W-:-:S04]  /*a150*/  IMAD.MOV R7, RZ, RZ, -R7 ;  /* 0x000000ffff077224 */ /* 0x000fc800078e0a07 */
[----:B------:R-:W-:Y:S02]  /*a160*/  IMAD R36, R4, R7, R36 ;  /* 0x0000000704247224 */ /* 0x000fe400078e0224 */
[----:B------:R-:W-:-:S03]  /*a170*/  @!P0 IMAD.IADD R8, R8, 0x1, -R4 ;  /* 0x0000000108088824 */ /* 0x000fc600078e0a04 */
[----:B------:R-:W-:Y:S01]  /*a180*/  ISETP.GT.U32.AND P0, PT, R4, R36, PT ;  /* 0x000000240400720c */ /* 0x000fe20003f04070 */
[----:B------:R0:W-:Y:S01]  /*a190*/  STL [R1+0x200], R10 ;  /* 0x0002000a01007387 */ /* 0x0001e20000100800 */
[----:B------:R-:W-:-:S04]  /*a1a0*/  @!P4 IMAD.IADD R6, R6, 0x1, -R4 ;  /* 0x000000010606c824 */ /* 0x000fc800078e0a04 */
[----:B------:R-:W-:Y:S02]  /*a1b0*/  @!P3 IMAD.MOV R6, RZ, RZ, -R6 ;  /* 0x000000ffff06b224 */ /* 0x000fe400078e0a06 */
[----:B0-----:R-:W-:-:S04]  /*a1c0*/  IMAD.MOV.U32 R10, RZ, RZ, R8 ;  /* 0x000000ffff0a7224 */ /* 0x001fc800078e0008 */
[----:B------:R-:W-:Y:S01]  /*a1d0*/  @!P5 IMAD.MOV R10, RZ, RZ, -R10 ;  /* 0x000000ffff0ad224 */ /* 0x000fe200078e0a0a */
[----:B-----5:R-:W-:Y:S01]  /*a1e0*/  IABS R35, R56 ;  /* 0x0000003800237213 */ /* 0x020fe20000000000 */
[----:B------:R-:W-:Y:S01]  /*a1f0*/  @!P0 IMAD.IADD R36, R36, 0x1, -R4 ;  /* 0x0000000124248824 */ /* 0x000fe200078e0a04 */
[----:B------:R-:W-:Y:S02]  /*a200*/  ISETP.GE.AND P0, PT, R56, RZ, PT ;  /* 0x000000ff3800720c */ /* 0x000fe40003f06270 */
[----:B------:R0:W-:Y:S04]  /*a210*/  STL [R1+0x204], R10 ;  /* 0x0002040a01007387 */ /* 0x0001e80000100800 */
[----:B------:R-:W-:Y:S04]  /*a220*/  STL [R1+0x150], R6 ;  /* 0x0001500601007387 */ /* 0x000fe80000100800 */
        /* <DEDUP_REMOVED lines=18> */
[----:B------:R-:W-:-:S11]  /*a350*/  ISETP.GT.U32.AND P5, PT, R4, R36, PT ;  /* 0x000000240400720c */ /* 0x000fd60003fa4070 */
[--C-:B------:R-:W-:Y:S02]  /*a360*/  @!P6 IMAD.IADD R33, R33, 0x1, -R4.reuse ;  /* 0x000000012121e824 */ /* 0x100fe400078e0a04 */
[----:B------:R-:W-:-:S03]  /*a370*/  @!P5 IMAD.IADD R36, R36, 0x1, -R4 ;  /* 0x000000012424d824 */ /* 0x000fc600078e0a04 */
[----:B------:R-:W-:-:S13]  /*a380*/  ISETP.GT.U32.AND P3, PT, R4, R33, PT ;  /* 0x000000210400720c */ /* 0x000fda0003f64070 */
[----:B------:R-:W-:Y:S01]  /*a390*/  @!P3 IMAD.IADD R33, R33, 0x1, -R4 ;  /* 0x000000012121b824 */ /* 0x000fe200078e0a04 */
[----:B------:R-:W-:Y:S02]  /*a3a0*/  ISETP.GE.AND P3, PT, R53, RZ, PT ;  /* 0x000000ff3500720c */ /* 0x000fe40003f66270 */
[----:B------:R-:W-:-:S05]  /*a3b0*/  IABS R5, R40 ;  /* 0x0000002800057213 */ /* 0x000fca0000000000 */
[----:B------:R-:W-:-:S04]  /*a3c0*/  IMAD.HI.U32 R34, R0, R5, RZ ;  /* 0x0000000500227227 */ /* 0x000fc800078e00ff */
[----:B------:R-:W-:Y:S01]  /*a3d0*/  IMAD.MOV R34, RZ, RZ, -R34 ;  /* 0x000000ffff227224 */ /* 0x000fe200078e0a22 */
[----:B----4-:R-:W-:-:S05]  /*a3e0*/  IABS R7, R52 ;  /* 0x0000003400077213 */ /* 0x010fca0000000000 */
[----:B------:R-:W-:Y:S01]  /*a3f0*/  IMAD.HI.U32 R37, R0, R7, RZ ;  /* 0x0000000700257227 */ /* 0x000fe200078e00ff */
[----:B------:R-:W-:-:S03]  /*a400*/  IABS R9, R54 ;  /* 0x0000003600097213 */ /* 0x000fc60000000000 */
[----:B------:R-:W-:Y:S02]  /*a410*/  IMAD.MOV R37, RZ, RZ, -R37 ;  /* 0x000000ffff257224 */ /* 0x000fe400078e0a25 */
[----:B------:R-:W-:-:S04]  /*a420*/  IMAD.HI.U32 R8, R0, R9, RZ ;  /* 0x0000000900087227 */ /* 0x000fc800078e00ff */
[----:B------:R-:W-:Y:S02]  /*a430*/  IMAD R7, R4, R37, R7 ;  /* 0x0000002504077224 */ /* 0x000fe400078e0207 */
[----:B------:R-:W-:-:S03]  /*a440*/  IMAD.MOV R8, RZ, RZ, -R8 ;  /* 0x000000ffff087224 */ /* 0x000fc600078e0a08 */
[C---:B------:R-:W-:Y:S01]  /*a450*/  ISETP.GT.U32.AND P5, PT, R4.reuse, R7, PT ;  /* 0x000000070400720c */ /* 0x040fe20003fa4070 */
[----:B------:R-:W-:Y:S02]  /*a460*/  IMAD R9, R4, R8, R9 ;  /* 0x0000000804097224 */ /* 0x000fe400078e0209 */
[----:B------:R-:W-:-:S04]  /*a470*/  IMAD.MOV.U32 R8, RZ, RZ, R2 ;  /* 0x000000ffff087224 */ /* 0x000fc800078e0002 */
[----:B------:R-:W-:-:S05]  /*a480*/  @!P1 IMAD.MOV R8, RZ, RZ, -R8 ;  /* 0x000000ffff089224 */ /* 0x000fca00078e0a08 */
[----:B------:R-:W-:Y:S01]  /*a490*/  STL [R1+0x1f8], R8 ;  /* 0x0001f80801007387 */ /* 0x000fe20000100800 */
[----:B------:R-:W-:Y:S01]  /*a4a0*/  @!P5 IMAD.IADD R7, R7, 0x1, -R4 ;  /* 0x000000010707d824 */ /* 0x000fe200078e0a04 */
[----:B------:R-:W-:Y:S02]  /*a4b0*/  ISETP.GE.AND P5, PT, R52, RZ, PT ;  /* 0x000000ff3400720c */ /* 0x000fe40003fa6270 */
[----:B------:R-:W4:Y:S04]  /*a4c0*/  LDL.LU R53, [R1+0x8cc] ;  /* 0x0008cc0001357983 */ /* 0x000f280000300800 */
[----:B------:R-:W4:Y:S01]  /*a4d0*/  LDL.LU R52, [R1+0x8d0] ;  /* 0x0008d00001347983 */ /* 0x000f220000300800 */
[----:B------:R-:W-:-:S05]  /*a4e0*/  IMAD R5, R4, R34, R5 ;  /* 0x0000002204057224 */ /* 0x000fca00078e0205 */
[----:B------:R-:W-:-:S13]  /*a4f0*/  ISETP.GT.U32.AND P4, PT, R4, R5, PT ;  /* 0x000000050400720c */ /* 0x000fda0003f84070 */
[----:B------:R-:W-:-:S05]  /*a500*/  @!P4 IMAD.IADD R5, R5, 0x1, -R4 ;  /* 0x000000010505c824 */ /* 0x000fca00078e0a04 */
[C---:B------:R-:W-:Y:S02]  /*a510*/  ISETP.GT.U32.AND P6, PT, R4.reuse, R5, PT ;  /* 0x000000050400720c */ /* 0x040fe40003fc4070 */
[----:B------:R-:W-:-:S11]  /*a520*/  ISETP.GT.U32.AND P4, PT, R4, R35, PT ;  /* 0x000000230400720c */ /* 0x000fd60003f84070 */
[--C-:B------:R-:W-:Y:S01]  /*a530*/  @!P6 IMAD.IADD R5, R5, 0x1, -R4.reuse ;  /* 0x000000010505e824 */ /* 0x100fe200078e0a04 */
[----:B------:R-:W-:Y:S01]  /*a540*/  ISETP.GT.U32.AND P6, PT, R4, R9, PT ;  /* 0x000000090400720c */ /* 0x000fe20003fc4070 */
[----:B------:R-:W-:Y:S01]  /*a550*/  @!P4 IMAD.IADD R35, R35, 0x1, -R4 ;  /* 0x000000012323c824 */ /* 0x000fe200078e0a04 */
[----:B------:R-:W-:Y:S01]  /*a560*/  ISETP.GE.AND P4, PT, R40, RZ, PT ;  /* 0x000000ff2800720c */ /* 0x000fe20003f86270 */
[----:B------:R-:W-:Y:S02]  /*a570*/  IMAD.MOV.U32 R11, RZ, RZ, R36 ;  /* 0x000000ffff0b7224 */ /* 0x000fe400078e0024 */
[----:B0-----:R-:W-:Y:S02]  /*a580*/  IMAD.MOV.U32 R10, RZ, RZ, R35 ;  /* 0x000000ffff0a7224 */ /* 0x001fe400078e0023 */
        /* <DEDUP_REMOVED lines=16> */
[----:B---3--:R-:W-:Y:S01]  /*a690*/  IABS R6, R55 ;  /* 0x0000003700067213 */ /* 0x008fe20000000000 */
[----:B------:R0:W-:Y:S01]  /*a6a0*/  STL [R1+0x1f4], R10 ;  /* 0x0001f40a01007387 */ /* 0x0001e20000100800 */
[----:B------:R-:W-:-:S03]  /*a6b0*/  ISETP.GE.AND P6, PT, R55, RZ, PT ;  /* 0x000000ff3700720c */ /* 0x000fc60003fc6270 */
[----:B------:R-:W2:Y:S04]  /*a6c0*/  LDL.LU R51, [R1+0x8d4] ;  /* 0x0008d40001337983 */ /* 0x000ea80000300800 */
        /* <DEDUP_REMOVED lines=9> */
[----:B------:R-:W-:Y:S01]  /*a760*/  IABS R34, R39 ;  /* 0x0000002700227213 */ /* 0x000fe20000000000 */
[----:B------:R-:W-:Y:S01]  /*a770*/  IMAD.HI.U32 R8, R0, R6, RZ ;  /* 0x0000000600087227 */ /* 0x000fe200078e00ff */
[----:B------:R-:W-:Y:S01]  /*a780*/  ISETP.GE.AND P3, PT, R54, RZ, PT ;  /* 0x000000ff3600720c */ /* 0x000fe20003f66270 */
[----:B------:R-:W5:Y:S02]  /*a790*/  LDL.LU R40, [R1+0x8e0] ;  /* 0x0008e00001287983 */ /* 0x000f640000300800 */
[----:B------:R-:W-:Y:S02]  /*a7a0*/  IMAD.HI.U32 R38, R0, R34, RZ ;  /* 0x0000002200267227 */ /* 0x000fe400078e00ff */
[----:B------:R-:W5:Y:S02]  /*a7b0*/  LDL.LU R54, [R1+0x8e4] ;  /* 0x0008e40001367983 */ /* 0x000f640000300800 */
[----:B------:R-:W-:-:S04]  /*a7c0*/  IMAD.MOV R38, RZ, RZ, -R38 ;  /* 0x000000ffff267224 */ /* 0x000fc800078e0a26 */
[----:B------:R-:W-:-:S05]  /*a7d0*/  IMAD R34, R4, R38, R34 ;  /* 0x0000002604227224 */ /* 0x000fca00078e0222 */
[----:B------:R-:W-:Y:S01]  /*a7e0*/  ISETP.GT.U32.AND P1, PT, R4, R34, PT ;  /* 0x000000220400720c */ /* 0x000fe20003f24070 */
[----:B------:R-:W-:-:S12]  /*a7f0*/  IMAD.MOV R8, RZ, RZ, -R8 ;  /* 0x000000ffff087224 */ /* 0x000fd800078e0a08 */
[----:B------:R-:W-:-:S05]  /*a800*/  @!P1 IMAD.IADD R34, R34, 0x1, -R4 ;  /* 0x0000000122229824 */ /* 0x000fca00078e0a04 */
[C---:B------:R-:W-:Y:S01]  /*a810*/  ISETP.GT.U32.AND P2, PT, R4.reuse, R34, PT ;  /* 0x000000220400720c */ /* 0x040fe20003f44070 */
[----:B------:R-:W-:Y:S01]  /*a820*/  IMAD R6, R4, R8, R6 ;  /* 0x0000000804067224 */ /* 0x000fe200078e0206 */
[----:B------:R-:W-:-:S11]  /*a830*/  ISETP.GE.AND P1, PT, R39, RZ, PT ;  /* 0x000000ff2700720c */ /* 0x000fd60003f26270 */
        /* <DEDUP_REMOVED lines=8> */
[----:B0-----:R-:W-:-:S09]  /*a8c0*/  IMAD.MOV.U32 R10, RZ, RZ, R7 ;  /* 0x000000ffff0a7224 */ /* 0x001fd200078e0007 */
[----:B------:R-:W-:Y:S02]  /*a8d0*/  @!P2 IMAD.IADD R2, R2, 0x1, -R4 ;  /* 0x000000010202a824 */ /* 0x000fe400078e0a04 */
[----:B------:R-:W-:Y:S02]  /*a8e0*/  @!P5 IMAD.MOV R10, RZ, RZ, -R10 ;  /* 0x000000ffff0ad224 */ /* 0x000fe400078e0a0a */
[----:B------:R-:W-:-:S03]  /*a8f0*/  @!P0 IMAD.MOV R2, RZ, RZ, -R2 ;  /* 0x000000ffff028224 */ /* 0x000fc600078e0a02 */
[----:B------:R0:W-:Y:S04]  /*a900*/  STL [R1+0x1ec], R10 ;  /* 0x0001ec0a01007387 */ /* 0x0001e80000100800 */
[----:B------:R-:W-:Y:S04]  /*a910*/  STL [R1+0x1e0], R9 ;  /* 0x0001e00901007387 */ /* 0x000fe80000100800 */
[----:B------:R-:W-:Y:S04]  /*a920*/  STL [R1+0x1e8], R2 ;  /* 0x0001e80201007387 */ /* 0x000fe80000100800 */
[----:B------:R-:W5:Y:S01]  /*a930*/  LDL.LU R39, [R1+0x8e8] ;  /* 0x0008e80001277983 */ /* 0x000f620000300800 */
[----:B------:R-:W-:-:S04]  /*a940*/  IMAD.HI.U32 R8, R0, R5, RZ ;  /* 0x0000000500087227 */ /* 0x000fc800078e00ff */
[----:B------:R-:W-:-:S04]  /*a950*/  IMAD.MOV R8, RZ, RZ, -R8 ;  /* 0x000000ffff087224 */ /* 0x000fc800078e0a08 */
[----:B------:R-:W-:-:S05]  /*a960*/  IMAD R5, R4, R8, R5 ;  /* 0x0000000804057224 */ /* 0x000fca00078e0205 */
[C---:B------:R-:W-:Y:S02]  /*a970*/  ISETP.GT.U32.AND P5, PT, R4.reuse, R5, PT ;  /* 0x000000050400720c */ /* 0x040fe40003fa4070 */
[----:B------:R-:W-:Y:S02]  /*a980*/  ISETP.GT.U32.AND P1, PT, R4, R6, PT ;  /* 0x000000060400720c */ /* 0x000fe40003f24070 */
[----:B----4-:R-:W-:Y:S02]  /*a990*/  IABS R33, R52 ;  /* 0x0000003400217213 */ /* 0x010fe40000000000 */
[----:B------:R-:W-:Y:S02]  /*a9a0*/  ISETP.GE.AND P2, PT, R52, RZ, PT ;  /* 0x000000ff3400720c */ /* 0x000fe40003f46270 */
[----:B------:R-:W4:Y:S01]  /*a9b0*/  LDL.LU R52, [R1+0x8ec] ;  /* 0x0008ec0001347983 */ /* 0x000f220000300800 */
[----:B------:R-:W-:Y:S02]  /*a9c0*/  IABS R35, R53 ;  /* 0x0000003500237213 */ /* 0x000fe40000000000 */
[----:B------:R-:W-:-:S02]  /*a9d0*/  ISETP.GE.AND P3, PT, R53, RZ, PT ;  /* 0x000000ff3500720c */ /* 0x000fc40003f66270 */
[----:B------:R-:W4:Y:S01]  /*a9e0*/  LDL.LU R53, [R1+0x8f0] ;  /* 0x0008f00001357983 */ /* 0x000f220000300800 */
[----:B------:R-:W-:Y:S02]  /*a9f0*/  @!P5 IMAD.IADD R5, R5, 0x1, -R4 ;  /* 0x000000010505d824 */ /* 0x000fe400078e0a04 */
[----:B------:R-:W-:-:S03]  /*aa00*/  IMAD.HI.U32 R8, R0, R35, RZ ;  /* 0x0000002300087227 */ /* 0x000fc600078e00ff */
[----:B------:R-:W-:Y:S01]  /*aa10*/  ISETP.GT.U32.AND P5, PT, R4, R5, PT ;  /* 0x000000050400720c */ /* 0x000fe20003fa4070 */
[----:B------:R-:W-:-:S04]  /*aa20*/  IMAD.HI.U32 R7, R0, R33, RZ ;  /* 0x0000002100077227 */ /* 0x000fc800078e00ff */
[----:B------:R-:W-:Y:S02]  /*aa30*/  IMAD.MOV R8, RZ, RZ, -R8 ;  /* 0x000000ffff087224 */ /* 0x000fe400078e0a08 */
[----:B------:R-:W-:Y:S02]  /*aa40*/  @!P1 IMAD.IADD R6, R6, 0x1, -R4 ;  /* 0x0000000106069824 */ /* 0x000fe400078e0a04 */
[----:B------:R-:W-:Y:S02]  /*aa50*/  IMAD.MOV R7, RZ, RZ, -R7 ;  /* 0x000000ffff077224 */ /* 0x000fe400078e0a07 */
[C---:B------:R-:W-:Y:S02]  /*aa60*/  IMAD R35, R4.reuse, R8, R35 ;  /* 0x0000000804237224 */ /* 0x040fe400078e0223 */
[----:B0-----:R-:W-:Y:S02]  /*aa70*/  IMAD.MOV.U32 R10, RZ, RZ, R6 ;  /* 0x000000ffff0a7224 */ /* 0x001fe400078e0006 */
[----:B------:R-:W-:-:S02]  /*aa80*/  IMAD R33, R4, R7, R33 ;  /* 0x0000000704217224 */ /* 0x000fc400078e0221 */
[----:B------:R-:W-:Y:S01]  /*aa90*/  @!P6 IMAD.MOV R10, RZ, RZ, -R10 ;  /* 0x000000ffff0ae224 */ /* 0x000fe200078e0a0a */
[C---:B------:R-:W-:Y:S01]  /*aaa0*/  ISETP.GT.U32.AND P6, PT, R4.reuse, R35, PT ;  /* 0x000000230400720c */ /* 0x040fe20003fc4070 */
[--C-:B------:R-:W-:Y:S01]  /*aab0*/  @!P5 IMAD.IADD R5, R5, 0x1, -R4.reuse ;  /* 0x000000010505d824 */ /* 0x100fe200078e0a04 */
[----:B------:R-:W-:Y:S02]  /*aac0*/  ISETP.GT.U32.AND P5, PT, R4, R33, PT ;  /* 0x000000210400720c */ /* 0x000fe40003fa4070 */
[----:B------:R0:W-:Y:S09]  /*aad0*/  STL [R1+0x1e4], R10 ;  /* 0x0001e40a01007387 */ /* 0x0001f20000100800 */
[----:B------:R-:W-:-:S02]  /*aae0*/  @!P6 IMAD.IADD R35, R35, 0x1, -R4 ;  /* 0x000000012323e824 */ /* 0x000fc400078e0a04 */
[----:B------:R-:W-:-:S03]  /*aaf0*/  @!P5 IMAD.IADD R33, R33, 0x1, -R4 ;  /* 0x000000012121d824 */ /* 0x000fc600078e0a04 */
        /* <DEDUP_REMOVED lines=49> */
[----:B------:R-:W-:Y:S01]  /*ae10*/  @!P1 IMAD.MOV R10, RZ, RZ, -R10 ;  /* 0x000000ffff0a9224 */ /* 0x000fe200078e0a0a */
[----:B------:R-:W-:-:S04]  /*ae20*/  IABS R7, R40 ;  /* 0x0000002800077213 */ /* 0x000fc80000000000 */
[----:B------:R0:W-:Y:S07]  /*ae30*/  STL [R1+0x1c4], R10 ;  /* 0x0001c40a01007387 */ /* 0x0001ee0000100800 */
[----:B------:R-:W-:Y:S01]  /*ae40*/  @!P6 IMAD.IADD R34, R34, 0x1, -R4 ;  /* 0x000000012222e824 */ /* 0x000fe200078e0a04 */
[----:B------:R-:W-:Y:S02]  /*ae50*/  ISETP.GE.AND P6, PT, R54, RZ, PT ;  /* 0x000000ff3600720c */ /* 0x000fe40003fc6270 */
[----:B------:R-:W5:Y:S01]  /*ae60*/  LDL.LU R54, [R1+0x900] ;  /* 0x0009000001367983 */ /* 0x000f620000300800 */
[----:B------:R-:W-:-:S04]  /*ae70*/  IMAD.HI.U32 R36, R0, R7, RZ ;  /* 0x0000000700247227 */ /* 0x000fc800078e00ff */
[----:B------:R-:W-:-:S04]  /*ae80*/  IMAD.MOV R36, RZ, RZ, -R36 ;  /* 0x000000ffff247224 */ /* 0x000fc800078e0a24 */
[----:B------:R-:W-:-:S05]  /*ae90*/  IMAD R7, R4, R36, R7 ;  /* 0x0000002404077224 */ /* 0x000fca00078e0207 */
[----:B------:R-:W-:Y:S02]  /*aea0*/  ISETP.GT.U32.AND P4, PT, R4, R7, PT ;  /* 0x000000070400720c */ /* 0x000fe40003f84070 */
[----:B----4-:R-:W-:-:S05]  /*aeb0*/  IABS R6, R52 ;  /* 0x0000003400067213 */ /* 0x010fca0000000000 */
[----:B------:R-:W-:-:S04]  /*aec0*/  IMAD.HI.U32 R38, R0, R6, RZ ;  /* 0x0000000600267227 */ /* 0x000fc800078e00ff */
[----:B------:R-:W-:-:S04]  /*aed0*/  IMAD.MOV R38, RZ, RZ, -R38 ;  /* 0x000000ffff267224 */ /* 0x000fc800078e0a26 */
[----:B------:R-:W-:-:S05]  /*aee0*/  IMAD R6, R4, R38, R6 ;  /* 0x0000002604067224 */ /* 0x000fca00078e0206 */
[----:B------:R-:W-:-:S13]  /*aef0*/  ISETP.GT.U32.AND P3, PT, R4, R6, PT ;  /* 0x000000060400720c */ /* 0x000fda0003f64070 */
[--C-:B------:R-:W-:Y:S01]  /*af00*/  @!P3 IMAD.IADD R6, R6, 0x1, -R4.reuse ;  /* 0x000000010606b824 */ /* 0x100fe200078e0a04 */
[----:B------:R-:W-:Y:S02]  /*af10*/  ISETP.GE.AND P3, PT, R52, RZ, PT ;  /* 0x000000ff3400720c */ /* 0x000fe40003f66270 */
[----:B------:R-:W4:Y:S01]  /*af20*/  LDL.LU R52, [R1+0x904] ;  /* 0x0009040001347983 */ /* 0x000f220000300800 */
[----:B------:R-:W-:Y:S01]  /*af30*/  @!P4 IMAD.IADD R7, R7, 0x1, -R4 ;  /* 0x000000010707c824 */ /* 0x000fe200078e0a04 */
[----:B------:R-:W-:-:S04]  /*af40*/  IABS R5, R53 ;  /* 0x0000003500057213 */ /* 0x000fc80000000000 */
[----:B------:R-:W-:Y:S01]  /*af50*/  ISETP.GT.U32.AND P2, PT, R4, R7, PT ;  /* 0x000000070400720c */ /* 0x000fe20003f44070 */
[----:B------:R-:W-:-:S04]  /*af60*/  IMAD.HI.U32 R37, R0, R5, RZ ;  /* 0x0000000500257227 */ /* 0x000fc800078e00ff */
[----:B------:R-:W-:Y:S01]  /*af70*/  IMAD.MOV R37, RZ, RZ, -R37 ;  /* 0x000000ffff257224 */ /* 0x000fe200078e0a25 */
[----:B------:R-:W-:-:S03]  /*af80*/  ISETP.GT.U32.AND P4, PT, R4, R9, PT ;  /* 0x000000090400720c */ /* 0x000fc60003f84070 */
[----:B------:R-:W-:-:S04]  /*af90*/  IMAD R37, R4, R37, R5 ;  /* 0x0000002504257224 */ /* 0x000fc800078e0205 */
[----:B------:R-:W-:Y:S01]  /*afa0*/  @!P2 IMAD.IADD R7, R7, 0x1, -R4 ;  /* 0x000000010707a824 */ /* 0x000fe200078e0a04 */
[----:B------:R-:W-:Y:S01]  /*afb0*/  ISETP.GT.U32.AND P2, PT, R4, R37, PT ;  /* 0x000000250400720c */ /* 0x000fe20003f44070 */
[----:B0-----:R-:W-:-:S04]  /*afc0*/  IMAD.MOV.U32 R10, RZ, RZ, R2 ;  /* 0x000000ffff0a7224 */ /* 0x001fc800078e0002 */
[----:B------:R-:W-:Y:S01]  /*afd0*/  @!P4 IMAD.IADD R9, R9, 0x1, -R4 ;  /* 0x000000010909c824 */ /* 0x000fe200078e0a04 */
[----:B------:R-:W-:Y:S01]  /*afe0*/  ISETP.GE.AND P4, PT, R40, RZ, PT ;  /* 0x000000ff2800720c */ /* 0x000fe20003f86270 */
[----:B------:R-:W-:Y:S02]  /*aff0*/  @!P0 IMAD.MOV R10, RZ, RZ, -R10 ;  /* 0x000000ffff0a8224 */ /* 0x000fe400078e0a0a */
[----:B------:R-:W-:-:S04]  /*b000*/  @!P5 IMAD.MOV R9, RZ, RZ, -R9 ;  /* 0x000000ffff09d224 */ /* 0x000fc800078e0a09 */
[----:B------:R-:W-:Y:S01]  /*b010*/  @!P2 IMAD.IADD R37, R37, 0x1, -R4 ;  /* 0x000000012525a824 */ /* 0x000fe200078e0a04 */
[C---:B------:R-:W-:Y:S01]  /*b020*/  ISETP.GT.U32.AND P5, PT, R4.reuse, R6, PT ;  /* 0x000000060400720c */ /* 0x040fe20003fa4070 */
[----:B------:R0:W-:Y:S03]  /*b030*/  STL [R1+0x1c0], R10 ;  /* 0x0001c00a01007387 */ /* 0x0001e60000100800 */
[----:B------:R-:W-:Y:S02]  /*b040*/  ISETP.GT.U32.AND P2, PT, R4, R37, PT ;  /* 0x000000250400720c */ /* 0x000fe40003f44070 */
[----:B------:R-:W-:Y:S01]  /*b050*/  IABS R36, R39 ;  /* 0x0000002700247213 */ /* 0x000fe20000000000 */
[----:B------:R-:W-:Y:S02]  /*b060*/  @!P4 IMAD.MOV R7, RZ, RZ, -R7 ;  /* 0x000000ffff07c224 */ /* 0x000fe400078e0a07 */
[----:B0-----:R-:W-:Y:S01]  /*b070*/  IMAD.MOV.U32 R10, RZ, RZ, R34 ;  /* 0x000000ffff0a7224 */ /* 0x001fe200078e0022 */
[----:B------:R5:W-:Y:S01]  /*b080*/  STL [R1+0x1bc], R9 ;  /* 0x0001bc0901007387 */ /* 0x000be20000100800 */
[----:B------:R-:W-:-:S04]  /*b090*/  IMAD.HI.U32 R35, R0, R36, RZ ;  /* 0x0000002400237227 */ /* 0x000fc800078e00ff */
[----:B------:R-:W-:Y:S01]  /*b0a0*/  @!P6 IMAD.MOV R10, RZ, RZ, -R10 ;  /* 0x000000ffff0ae224 */ /* 0x000fe200078e0a0a */
[----:B------:R0:W-:Y:S01]  /*b0b0*/  STL [R1+0x1b8], R7 ;  /* 0x0001b80701007387 */ /* 0x0001e20000100800 */
[--C-:B------:R-:W-:Y:S01]  /*b0c0*/  @!P5 IMAD.IADD R6, R6, 0x1, -R4.reuse ;  /* 0x000000010606d824 */ /* 0x100fe200078e0a04 */
[----:B--2---:R-:W-:Y:S01]  /*b0d0*/  IABS R5, R51 ;  /* 0x0000003300057213 */ /* 0x004fe20000000000 */
[----:B------:R-:W-:Y:S01]  /*b0e0*/  @!P2 IMAD.IADD R37, R37, 0x1, -R4 ;  /* 0x000000012525a824 */ /* 0x000fe200078e0a04 */
[----:B------:R1:W-:Y:S01]  /*b0f0*/  STL [R1+0x1b4], R10 ;  /* 0x0001b40a01007387 */ /* 0x0003e20000100800 */
[----:B------:R-:W-:Y:S01]  /*b100*/  ISETP.GE.AND P5, PT, R51, RZ, PT ;  /* 0x000000ff3300720c */ /* 0x000fe20003fa6270 */
[----:B------:R-:W-:Y:S01]  /*b110*/  IMAD.MOV R35, RZ, RZ, -R35 ;  /* 0x000000ffff237224 */ /* 0x000fe200078e0a23 */
[----:B---3--:R-:W-:Y:S01]  /*b120*/  IABS R8, R55 ;  /* 0x0000003700087213 */ /* 0x008fe20000000000 */
[----:B------:R-:W2:Y:S01]  /*b130*/  LDL.LU R51, [R1+0x908] ;  /* 0x0009080001337983 */ /* 0x000ea20000300800 */
[----:B------:R-:W-:-:S03]  /*b140*/  ISETP.GE.AND P2, PT, R55, RZ, PT ;  /* 0x000000ff3700720c */ /* 0x000fc60003f46270 */
[----:B------:R-:W3:Y:S01]  /*b150*/  LDL.LU R55, [R1+0x90c] ;  /* 0x00090c0001377983 */ /* 0x000ee20000300800 */
[----:B------:R-:W-:Y:S02]  /*b160*/  IMAD R35, R4, R35, R36 ;  /* 0x0000002304237224 */ /* 0x000fe400078e0224 */
[----:B------:R-:W-:-:S04]  /*b170*/  IMAD.HI.U32 R36, R0, R5, RZ ;  /* 0x0000000500247227 */ /* 0x000fc800078e00ff */
[----:B------:R-:W-:-:S04]  /*b180*/  IMAD.MOV R36, RZ, RZ, -R36 ;  /* 0x000000ffff247224 */ /* 0x000fc800078e0a24 */
[----:B------:R-:W-:-:S05]  /*b190*/  IMAD R5, R4, R36, R5 ;  /* 0x0000002404057224 */ /* 0x000fca00078e0205 */
[----:B------:R-:W-:-:S13]  /*b1a0*/  ISETP.GT.U32.AND P4, PT, R4, R5, PT ;  /* 0x000000050400720c */ /* 0x000fda0003f84070 */
[--C-:B------:R-:W-:Y:S01]  /*b1b0*/  @!P4 IMAD.IADD R5, R5, 0x1, -R4.reuse ;  /* 0x000000010505c824 */ /* 0x100fe200078e0a04 */
[----:B-----5:R-:W-:Y:S02]  /*b1c0*/  IABS R9, R56 ;  /* 0x0000003800097213 */ /* 0x020fe40000000000 */
[----:B------:R-:W-:Y:S02]  /*b1d0*/  ISETP.GE.AND P4, PT, R56, RZ, PT ;  /* 0x000000ff3800720c */ /* 0x000fe40003f86270 */
[----:B------:R-:W5:Y:S01]  /*b1e0*/  LDL.LU R56, [R1+0x910] ;  /* 0x0009100001387983 */ /* 0x000f620000300800 */
[----:B------:R-:W-:Y:S01]  /*b1f0*/  ISETP.GT.U32.AND P1, PT, R4, R35, PT ;  /* 0x000000230400720c */ /* 0x000fe20003f24070 */
[----:B------:R-:W-:Y:S01]  /*b200*/  IMAD.HI.U32 R33, R0, R8, RZ ;  /* 0x0000000800217227 */ /* 0x000fe200078e00ff */
[----:B------:R-:W-:Y:S01]  /*b210*/  ISETP.GE.AND P6, PT, R53, RZ, PT ;  /* 0x000000ff3500720c */ /* 0x000fe20003fc6270 */
[----:B------:R-:W5:Y:S10]  /*b220*/  LDL.LU R40, [R1+0x914] ;  /* 0x0009140001287983 */ /* 0x000f740000300800 */
[----:B------:R-:W-:Y:S01]  /*b230*/  @!P1 IMAD.IADD R35, R35, 0x1, -R4 ;  /* 0x0000000123239824 */ /* 0x000fe200078e0a04 */
[----:B------:R-:W5:Y:S04]  /*b240*/  LDL.LU R53, [R1+0x918] ;  /* 0x0009180001357983 */ /* 0x000f680000300800 */
        /* <DEDUP_REMOVED lines=15> */
[----:B------:R-:W-:Y:S01]  /*b340*/  @!P6 IMAD.MOV R10, RZ, RZ, -R10 ;  /* 0x000000ffff0ae224 */ /* 0x000fe200078e0a0a */
[----:B------:R-:W-:Y:S04]  /*b350*/  STL [R1+0x1ac], R11 ;  /* 0x0001ac0b01007387 */ /* 0x000fe80000100800 */
[----:B------:R0:W-:Y:S04]  /*b360*/  STL [R1+0x1a8], R10 ;  /* 0x0001a80a01007387 */ /* 0x0001e80000100800 */
[----:B------:R-:W5:Y:S01]  /*b370*/  LDL.LU R39, [R1+0x91c] ;  /* 0x00091c0001277983 */ /* 0x000f620000300800 */
[----:B0-----:R-:W-:-:S04]  /*b380*/  IMAD.MOV.U32 R10, RZ, RZ, R5 ;  /* 0x000000ffff0a7224 */ /* 0x001fc800078e0005 */
[----:B------:R-:W-:-:S05]  /*b390*/  @!P5 IMAD.MOV R10, RZ, RZ, -R10 ;  /* 0x000000ffff0ad224 */ /* 0x000fca00078e0a0a */
[----:B------:R0:W-:Y:S01]  /*b3a0*/  STL [R1+0x1a4], R10 ;  /* 0x0001a40a01007387 */ /* 0x0001e20000100800 */
[----:B------:R-:W-:Y:S02]  /*b3b0*/  IABS R2, R54 ;  /* 0x0000003600027213 */ /* 0x000fe40000000000 */
[----:B------:R-:W-:Y:S01]  /*b3c0*/  ISETP.GE.AND P6, PT, R54, RZ, PT ;  /* 0x000000ff3600720c */ /* 0x000fe20003fc6270 */
[----:B------:R-:W-:-:S04]  /*b3d0*/  IMAD.MOV.U32 R8, RZ, RZ, R9 ;  /* 0x000000ffff087224 */ /* 0x000fc800078e0009 */
[----:B------:R-:W-:Y:S01]  /*b3e0*/  IMAD.HI.U32 R9, R0, R8, RZ ;  /* 0x0000000800097227 */ /* 0x000fe200078e00ff */
[----:B------:R-:W-:-:S03]  /*b3f0*/  ISETP.GT.U32.AND P1, PT, R4, R7, PT ;  /* 0x000000070400720c */ /* 0x000fc60003f24070 */
[----:B------:R-:W-:-:S04]  /*b400*/  IMAD.MOV R9, RZ, RZ, -R9 ;  /* 0x000000ffff097224 */ /* 0x000fc800078e0a09 */
[----:B------:R-:W-:-:S05]  /*b410*/  IMAD R8, R4, R9, R8 ;  /* 0x0000000904087224 */ /* 0x000fca00078e0208 */
[----:B------:R-:W-:Y:S01]  /*b420*/  ISETP.GT.U32.AND P3, PT, R4, R8, PT ;  /* 0x000000080400720c */ /* 0x000fe20003f64070 */
[----:B------:R-:W-:Y:S02]  /*b430*/  @!P1 IMAD.IADD R7, R7, 0x1, -R4 ;  /* 0x0000000107079824 */ /* 0x000fe400078e0a04 */
[----:B------:R-:W-:-:S04]  /*b440*/  IMAD.HI.U32 R9, R0, R2, RZ ;  /* 0x0000000200097227 */ /* 0x000fc800078e00ff */
[----:B------:R-:W-:Y:S02]  /*b450*/  @!P2 IMAD.MOV R7, RZ, RZ, -R7 ;  /* 0x000000ffff07a224 */ /* 0x000fe400078e0a07 */
[----:B------:R-:W-:Y:S01]  /*b460*/  IMAD.MOV R9, RZ, RZ, -R9 ;  /* 0x000000ffff097224 */ /* 0x000fe200078e0a09 */
[----:B----4-:R-:W-:Y:S02]  /*b470*/  IABS R33, R52 ;  /* 0x0000003400217213 */ /* 0x010fe40000000000 */
[----:B------:R-:W-:Y:S02]  /*b480*/  ISETP.GE.AND P0, PT, R52, RZ, PT ;  /* 0x000000ff3400720c */ /* 0x000fe40003f06270 */
[----:B------:R-:W4:Y:S04]  /*b490*/  LDL.LU R52, [R1+0x920] ;  /* 0x0009200001347983 */ /* 0x000f280000300800 */
[----:B------:R-:W4:Y:S01]  /*b4a0*/  LDL.LU R54, [R1+0x924] ;  /* 0x0009240001367983 */ /* 0x000f220000300800 */
[----:B------:R-:W-:-:S02]  /*b4b0*/  IMAD R35, R4, R9, R2 ;  /* 0x0000000904237224 */ /* 0x000fc400078e0202 */
[----:B------:R-:W-:Y:S01]  /*b4c0*/  @!P3 IMAD.IADD R8, R8, 0x1, -R4 ;  /* 0x000000010808b824 */ /* 0x000fe200078e0a04 */
[----:B------:R1:W-:Y:S01]  /*b4d0*/  STL [R1+0x1a0], R7 ;  /* 0x0001a00701007387 */ /* 0x0003e20000100800 */
[----:B------:R-:W-:-:S03]  /*b4e0*/  IMAD.HI.U32 R6, R0, R33, RZ ;  /* 0x0000002100067227 */ /* 0x000fc600078e00ff */
[C---:B------:R-:W-:Y:S01]  /*b4f0*/  ISETP.GT.U32.AND P5, PT, R4.reuse, R8, PT ;  /* 0x000000080400720c */ /* 0x040fe20003fa4070 */
[----:B------:R-:W-:Y:S01]  /*b500*/  IMAD.MOV R6, RZ, RZ, -R6 ;  /* 0x000000ffff067224 */ /* 0x000fe200078e0a06 */
[----:B------:R-:W-:-:S03]  /*b510*/  ISETP.GT.U32.AND P2, PT, R4, R35, PT ;  /* 0x000000230400720c */ /* 0x000fc60003f44070 */
[----:B------:R-:W-:Y:S01]  /*b520*/  IMAD R33, R4, R6, R33 ;  /* 0x0000000604217224 */ /* 0x000fe200078e0221 */
[----:B--2---:R-:W-:Y:S02]  /*b530*/  ISETP.GE.AND P1, PT, R51, RZ, PT ;  /* 0x000000ff3300720c */ /* 0x004fe40003f26270 */
[----:B------:R-:W-:Y:S02]  /*b540*/  IABS R5, R51 ;  /* 0x0000003300057213 */ /* 0x000fe40000000000 */
[----:B---3--:R-:W-:Y:S01]  /*b550*/  ISETP.GE.AND P3, PT, R55, RZ, PT ;  /* 0x000000ff3700720c */ /* 0x008fe20003f66270 */
[----:B------:R-:W2:Y:S01]  /*b560*/  LDL.LU R51, [R1+0x928] ;  /* 0x0009280001337983 */ /* 0x000ea20000300800 */
[----:B------:R-:W-:-:S03]  /*b570*/  IABS R2, R55 ;  /* 0x0000003700027213 */ /* 0x000fc60000000000 */
[----:B------:R-:W3:Y:S01]  /*b580*/  LDL.LU R55, [R1+0x92c] ;  /* 0x00092c0001377983 */ /* 0x000ee20000300800 */
[----:B------:R-:W-:-:S04]  /*b590*/  IMAD.HI.U32 R37, R0, R5, RZ ;  /* 0x0000000500257227 */ /* 0x000fc800078e00ff */
[--C-:B------:R-:W-:Y:S01]  /*b5a0*/  @!P5 IMAD.IADD R8, R8, 0x1, -R4.reuse ;  /* 0x000000010808d824 */ /* 0x100fe200078e0a04 */
[----:B------:R-:W-:Y:S01]  /*b5b0*/  ISETP.GT.U32.AND P5, PT, R4, R33, PT ;  /* 0x000000210400720c */ /* 0x000fe20003fa4070 */
[----:B------:R-:W-:Y:S02]  /*b5c0*/  @!P2 IMAD.IADD R35, R35, 0x1, -R4 ;  /* 0x000000012323a824 */ /* 0x000fe400078e0a04 */
[----:B0-----:R-:W-:-:S10]  /*b5d0*/  IMAD.MOV.U32 R10, RZ, RZ, R8 ;  /* 0x000000ffff0a7224 */ /* 0x001fd400078e0008 */
[----:B------:R-:W-:Y:S01]  /*b5e0*/  @!P5 IMAD.IADD R33, R33, 0x1, -R4 ;  /* 0x000000012121d824 */ /* 0x000fe200078e0a04 */
[----:B-----5:R-:W-:-:S05]  /*b5f0*/  IABS R36, R56 ;  /* 0x0000003800247213 */ /* 0x020fca0000000000 */
[----:B-1----:R-:W-:Y:S02]  /*b600*/  IMAD.MOV.U32 R7, RZ, RZ, R36 ;  /* 0x000000ffff077224 */ /* 0x002fe400078e0024 */
[----:B------:R-:W-:-:S04]  /*b610*/  IMAD.MOV R36, RZ, RZ, -R37 ;  /* 0x000000ffff247224 */ /* 0x000fc800078e0a25 */
[C---:B------:R-:W-:Y:S01]  /*b620*/  IMAD R5, R4.reuse, R36, R5 ;  /* 0x0000002404057224 */ /* 0x040fe200078e0205 */
[----:B------:R-:W-:-:S04]  /*b630*/  ISETP.GT.U32.AND P5, PT, R4, R35, PT ;  /* 0x000000230400720c */ /* 0x000fc80003fa4070 */
[----:B------:R-:W-:Y:S01]  /*b640*/  ISETP.GT.U32.AND P2, PT, R4, R5, PT ;  /* 0x000000050400720c */ /* 0x000fe20003f44070 */
[----:B------:R-:W-:-:S04]  /*b650*/  IMAD.HI.U32 R9, R0, R2, RZ ;  /* 0x0000000200097227 */ /* 0x000fc800078e00ff */
[----:B------:R-:W-:Y:S02]  /*b660*/  @!P4 IMAD.MOV R10, RZ, RZ, -R10 ;  /* 0x000000ffff0ac224 */ /* 0x000fe400078e0a0a */
[----:B------:R-:W-:Y:S02]  /*b670*/  IMAD.MOV R9, RZ, RZ, -R9 ;  /* 0x000000ffff097224 */ /* 0x000fe400078e0a09 */
[----:B------:R-:W-:-:S04]  /*b680*/  @!P5 IMAD.IADD R35, R35, 0x1, -R4 ;  /* 0x000000012323d824 */ /* 0x000fc800078e0a04 */
[----:B------:R-:W-:Y:S01]  /*b690*/  @!P2 IMAD.IADD R5, R5, 0x1, -R4 ;  /* 0x000000010505a824 */ /* 0x000fe200078e0a04 */
[C---:B------:R-:W-:Y:S01]  /*b6a0*/  ISETP.GT.U32.AND P2, PT, R4.reuse, R33, PT ;  /* 0x000000210400720c */ /* 0x040fe20003f44070 */
[----:B------:R0:W-:Y:S01]  /*b6b0*/  STL [R1+0x198], R10 ;  /* 0x0001980a01007387 */ /* 0x0001e20000100800 */
[----:B------:R-:W-:Y:S02]  /*b6c0*/  IMAD R2, R4, R9, R2 ;  /* 0x0000000904027224 */ /* 0x000fe400078e0202 */
[----:B0-----:R-:W-:-:S03]  /*b6d0*/  IMAD.MOV.U32 R10, RZ, RZ, R35 ;  /* 0x000000ffff0a7224 */ /* 0x001fc600078e0023 */
[----:B------:R-:W-:-:S06]  /*b6e0*/  ISETP.GT.U32.AND P5, PT, R4, R2, PT ;  /* 0x000000020400720c */ /* 0x000fcc0003fa4070 */
[----:B------:R-:W-:Y:S02]  /*b6f0*/  @!P2 IMAD.IADD R33, R33, 0x1, -R4 ;  /* 0x000000012121a824 */ /* 0x000fe400078e0a04 */
[----:B------:R-:W-:-:S05]  /*b700*/  @!P6 IMAD.MOV R10, RZ, RZ, -R10 ;  /* 0x000000ffff0ae224 */ /* 0x000fca00078e0a0a */
[----:B------:R0:W-:Y:S02]  /*b710*/  STL [R1+0x19c], R10 ;  /* 0x00019c0a01007387 */ /* 0x0001e40000100800 */
[----:B0-----:R-:W-:-:S04]  /*b720*/  IMAD.MOV.U32 R10, RZ, RZ, R33 ;  /* 0x000000ffff0a7224 */ /* 0x001fc800078e0021 */
[----:B------:R-:W-:Y:S02]  /*b730*/  @!P0 IMAD.MOV R10, RZ, RZ, -R10 ;  /* 0x000000ffff0a8224 */ /* 0x000fe400078e0a0a */
[----:B------:R-:W-:Y:S01]  /*b740*/  @!P5 IMAD.IADD R2, R2, 0x1, -R4 ;  /* 0x000000010202d824 */ /* 0x000fe200078e0a04 */
[----:B------:R-:W-:Y:S02]  /*b750*/  ISETP.GE.AND P5, PT, R56, RZ, PT ;  /* 0x000000ff3800720c */ /* 0x000fe40003fa6270 */
[----:B------:R0:W-:Y:S04]  /*b760*/  STL [R1+0x194], R10 ;  /* 0x0001940a01007387 */ /* 0x0001e80000100800 */
[----:B------:R-:W5:Y:S01]  /*b770*/  LDL.LU R56, [R1+0x930] ;  /* 0x0009300001387983 */ /* 0x000f620000300800 */
[----:B------:R-:W-:Y:S01]  /*b780*/  IMAD.HI.U32 R37, R0, R7, RZ ;  /* 0x0000000700257227 */ /* 0x000fe200078e00ff */
[----:B------:R-:W-:-:S03]  /*b790*/  IABS R34, R53 ;  /* 0x0000003500227213 */ /* 0x000fc60000000000 */
[----:B------:R-:W-:Y:S01]  /*b7a0*/  IMAD.MOV R37, RZ, RZ, -R37 ;  /* 0x000000ffff257224 */ /* 0x000fe200078e0a25 */
[----:B------:R-:W-:Y:S01]  /*b7b0*/  ISETP.GT.U32.AND P4, PT, R4, R5, PT ;  /* 0x000000050400720c */ /* 0x000fe20003f84070 */
[----:B------:R-:W-:-:S04]  /*b7c0*/  IMAD.HI.U32 R9, R0, R34, RZ ;  /* 0x0000002200097227 */ /* 0x000fc800078e00ff */
[----:B------:R-:W-:Y:S02]  /*b7d0*/  IMAD R7, R4, R37, R7 ;  /* 0x0000002504077224 */ /* 0x000fe400078e0207 */
[----:B------:R-:W-:-:S03]  /*b7e0*/  IMAD.MOV R9, RZ, RZ, -R9 ;  /* 0x000000ffff097224 */ /* 0x000fc600078e0a09 */
[C---:B------:R-:W-:Y:S01]  /*b7f0*/  ISETP.GT.U32.AND P6, PT, R4.reuse, R7, PT ;  /* 0x000000070400720c */ /* 0x040fe20003fc4070 */
[C---:B------:R-:W-:Y:S02]  /*b800*/  IMAD R34, R4.reuse, R9, R34 ;  /* 0x0000000904227224 */ /* 0x040fe400078e0222 */
[----:B------:R-:W-:Y:S01]  /*b810*/  @!P4 IMAD.IADD R5, R5, 0x1, -R4 ;  /* 0x000000010505c824 */ /* 0x000fe200078e0a04 */
[----:B------:R-:W-:Y:S02]  /*b820*/  IABS R6, R40 ;  /* 0x0000002800067213 */ /* 0x000fe40000000000 */
[----:B------:R-:W-:-:S03]  /*b830*/  ISETP.GT.U32.AND P4, PT, R4, R34, PT ;  /* 0x000000220400720c */ /* 0x000fc60003f84070 */
[----:B------:R-:W-:-:S04]  /*b840*/  IMAD.HI.U32 R36, R0, R6, RZ ;  /* 0x0000000600247227 */ /* 0x000fc800078e00ff */
[----:B------:R-:W-:Y:S01]  /*b850*/  @!P6 IMAD.IADD R7, R7, 0x1, -R4 ;  /* 0x000000010707e824 */ /* 0x000fe200078e0a04 */
[----:B------:R-:W-:Y:S01]  /*b860*/  ISETP.GT.U32.AND P6, PT, R4, R2, PT ;  /* 0x000000020400720c */ /* 0x000fe20003fc4070 */
[----:B------:R-:W-:-:S04]  /*b870*/  IMAD.MOV R36, RZ, RZ, -R36 ;  /* 0x000000ffff247224 */ /* 0x000fc800078e0a24 */
[----:B------:R-:W-:Y:S02]  /*b880*/  @!P4 IMAD.IADD R34, R34, 0x1, -R4 ;  /* 0x000000012222c824 */ /* 0x000fe400078e0a04 */
[----:B------:R-:W-:-:S03]  /*b890*/  IMAD R6, R4, R36, R6 ;  /* 0x0000002404067224 */ /* 0x000fc600078e0206 */
[----:B------:R-:W-:-:S03]  /*b8a0*/  ISETP.GT.U32.AND P0, PT, R4, R34, PT ;  /* 0x000000220400720c */ /* 0x000fc60003f04070 */
[----:B------:R-:W-:Y:S01]  /*b8b0*/  @!P6 IMAD.IADD R2, R2, 0x1, -R4 ;  /* 0x000000010202e824 */ /* 0x000fe200078e0a04 */
[----:B------:R-:W-:Y:S01]  /*b8c0*/  ISETP.GT.U32.AND P2, PT, R4, R6, PT ;  /* 0x000000060400720c */ /* 0x000fe20003f44070 */
[----:B0-----:R-:W-:-:S04]  /*b8d0*/  IMAD.MOV.U32 R10, RZ, RZ, R5 ;  /* 0x000000ffff0a7224 */ /* 0x001fc800078e0005 */
[----:B------:R-:W-:-:S04]  /*b8e0*/  @!P1 IMAD.MOV R10, RZ, RZ, -R10 ;  /* 0x000000ffff0a9224 */ /* 0x000fc800078e0a0a */
[--C-:B------:R-:W-:Y:S01]  /*b8f0*/  @!P0 IMAD.IADD R34, R34, 0x1, -R4.reuse ;  /* 0x0000000122228824 */ /* 0x100fe200078e0a04 */
[----:B------:R0:W-:Y:S01]  /*b900*/  STL [R1+0x190], R10 ;  /* 0x0001900a01007387 */ /* 0x0001e20000100800 */
[----:B------:R-:W-:Y:S02]  /*b910*/  ISETP.GE.AND P0, PT, R53, RZ, PT ;  /* 0x000000ff3500720c */ /* 0x000fe40003f06270 */
[----:B------:R-:W-:Y:S01]  /*b920*/  @!P2 IMAD.IADD R6, R6, 0x1, -R4 ;  /* 0x000000010606a824 */ /* 0x000fe200078e0a04 */
[----:B------:R-:W5:Y:S04]  /*b930*/  LDL.LU R53, [R1+0x934] ;  /* 0x0009340001357983 */ /* 0x000f680000300800 */
[C---:B------:R-:W-:Y:S02]  /*b940*/  ISETP.GT.U32.AND P4, PT, R4.reuse, R6, PT ;  /* 0x000000060400720c */ /* 0x040fe40003f84070 */
[----:B------:R-:W-:-:S11]  /*b950*/  ISETP.GT.U32.AND P2, PT, R4, R7, PT ;  /* 0x000000070400720c */ /* 0x000fd60003f44070 */
[----:B------:R-:W-:Y:S01]  /*b960*/  @!P4 IMAD.IADD R6, R6, 0x1, -R4 ;  /* 0x000000010606c824 */ /* 0x000fe200078e0a04 */
[----:B----4-:R-:W-:-:S05]  /*b970*/  IABS R9, R52 ;  /* 0x0000003400097213 */ /* 0x010fca0000000000 */
[----:B------:R-:W-:-:S04]  /*b980*/  IMAD.HI.U32 R38, R0, R9, RZ ;  /* 0x0000000900267227 */ /* 0x000fc800078e00ff */
[----:B------:R-:W-:-:S04]  /*b990*/  IMAD.MOV R38, RZ, RZ, -R38 ;  /* 0x000000ffff267224 */ /* 0x000fc800078e0a26 */
[----:B------:R-:W-:-:S05]  /*b9a0*/  IMAD R9, R4, R38, R9 ;  /* 0x0000002604097224 */ /* 0x000fca00078e0209 */
[----:B------:R-:W-:Y:S02]  /*b9b0*/  ISETP.GT.U32.AND P6, PT, R4, R9, PT ;  /* 0x000000090400720c */ /* 0x000fe40003fc4070 */
[----:B------:R-:W-:-:S11]  /*b9c0*/  IABS R8, R54 ;  /* 0x0000003600087213 */ /* 0x000fd60000000000 */
[----:B------:R-:W-:Y:S01]  /*b9d0*/  @!P6 IMAD.IADD R9, R9, 0x1, -R4 ;  /* 0x000000010909e824 */ /* 0x000fe200078e0a04 */
[----:B------:R-:W-:Y:S02]  /*b9e0*/  ISETP.GE.AND P6, PT, R52, RZ, PT ;  /* 0x000000ff3400720c */ /* 0x000fe40003fc6270 */
[----:B------:R-:W4:Y:S01]  /*b9f0*/  LDL.LU R52, [R1+0x938] ;  /* 0x0009380001347983 */ /* 0x000f220000300800 */
[----:B------:R-:W-:-:S04]  /*ba00*/  IMAD.HI.U32 R37, R0, R8, RZ ;  /* 0x0000000800257227 */ /* 0x000fc800078e00ff */
[----:B------:R-:W-:-:S04]  /*ba10*/  IMAD.MOV R37, RZ, RZ, -R37 ;  /* 0x000000ffff257224 */ /* 0x000fc800078e0a25 */
[----:B------:R-:W-:-:S05]  /*ba20*/  IMAD R37, R4, R37, R8 ;  /* 0x0000002504257224 */ /* 0x000fca00078e0208 */
[----:B------:R-:W-:Y:S01]  /*ba30*/  ISETP.GT.U32.AND P4, PT, R4, R37, PT ;  /* 0x000000250400720c */ /* 0x000fe20003f84070 */
[----:B------:R-:W-:Y:S01]  /*ba40*/  @!P2 IMAD.IADD R7, R7, 0x1, -R4 ;  /* 0x000000010707a824 */ /* 0x000fe200078e0a04 */
[----:B------:R-:W-:Y:S01]  /*ba50*/  ISETP.GE.AND P2, PT, R40, RZ, PT ;  /* 0x000000ff2800720c */ /* 0x000fe20003f46270 */
[----:B0-----:R-:W-:Y:S02]  /*ba60*/  IMAD.MOV.U32 R10, RZ, RZ, R2 ;  /* 0x000000ffff0a7224 */ /* 0x001fe400078e0002 */
[----:B------:R-:W-:Y:S02]  /*ba70*/  @!P5 IMAD.MOV R7, RZ, RZ, -R7 ;  /* 0x000000ffff07d224 */ /* 0x000fe400078e0a07 */
[----:B------:R-:W-:-:S06]  /*ba80*/  @!P3 IMAD.MOV R10, RZ, RZ, -R10 ;  /* 0x000000ffff0ab224 */ /* 0x000fcc00078e0a0a */
        /* <DEDUP_REMOVED lines=19> */
[----:B------:R-:W-:-:S05]  /*bbc0*/  IABS R36, R39 ;  /* 0x0000002700247213 */ /* 0x000fca0000000000 */
[----:B------:R-:W-:-:S04]  /*bbd0*/  IMAD.HI.U32 R35, R0, R36, RZ ;  /* 0x0000002400237227 */ /* 0x000fc800078e00ff */
[----:B------:R-:W-:-:S04]  /*bbe0*/  IMAD.MOV R35, RZ, RZ, -R35 ;  /* 0x000000ffff237224 */ /* 0x000fc800078e0a23 */
        /* <DEDUP_REMOVED lines=10> */
[----:B------:R-:W-:Y:S02]  /*bc90*/  IMAD.HI.U32 R33, R0, R8, RZ ;  /* 0x0000000800217227 */ /* 0x000fe400078e00ff */
[----:B------:R-:W5:Y:S10]  /*bca0*/  LDL.LU R40, [R1+0x948] ;  /* 0x0009480001287983 */ /* 0x000f740000300800 */
[----:B------:R-:W-:-:S05]  /*bcb0*/  @!P1 IMAD.IADD R35, R35, 0x1, -R4 ;  /* 0x0000000123239824 */ /* 0x000fca00078e0a04 */
[----:B------:R-:W-:Y:S01]  /*bcc0*/  ISETP.GT.U32.AND P3, PT, R4, R35, PT ;  /* 0x000000230400720c */ /* 0x000fe20003f64070 */
[----:B------:R-:W-:-:S04]  /*bcd0*/  IMAD.MOV R2, RZ, RZ, -R33 ;  /* 0x000000ffff027224 */ /* 0x000fc800078e0a21 */
[----:B------:R-:W-:-:S08]  /*bce0*/  IMAD R34, R4, R2, R8 ;  /* 0x0000000204227224 */ /* 0x000fd000078e0208 */
[--C-:B------:R-:W-:Y:S01]  /*bcf0*/  @!P3 IMAD.IADD R35, R35, 0x1, -R4.reuse ;  /* 0x000000012323b824 */ /* 0x100fe200078e0a04 */
[----:B------:R-:W-:Y:S02]  /*bd00*/  ISETP.GT.U32.AND P3, PT, R4, R34, PT ;  /* 0x000000220400720c */ /* 0x000fe40003f64070 */
[----:B------:R-:W-:Y:S02]  /*bd10*/  ISETP.GE.AND P1, PT, R39, RZ, PT ;  /* 0x000000ff2700720c */ /* 0x000fe40003f26270 */
[----:B------:R-:W-:Y:S02]  /*bd20*/  ISETP.GE.AND P0, PT, R54, RZ, PT ;  /* 0x000000ff3600720c */ /* 0x000fe40003f06270 */
[----:B------:R-:W5:Y:S07]  /*bd30*/  LDL.LU R54, [R1+0x94c] ;  /* 0x00094c0001367983 */ /* 0x000f6e0000300800 */
[----:B------:R-:W-:Y:S01]  /*bd40*/  @!P3 IMAD.IADD R34, R34, 0x1, -R4 ;  /* 0x000000012222b824 */ /* 0x000fe200078e0a04 */
[----:B------:R-:W-:Y:S01]  /*bd50*/  ISETP.GT.U32.AND P3, PT, R4, R5, PT ;  /* 0x000000050400720c */ /* 0x000fe20003f64070 */
[----:B0-----:R-:W-:-:S02]  /*bd60*/  IMAD.MOV.U32 R7, RZ, RZ, R35 ;  /* 0x000000ffff077224 */ /* 0x001fc400078e0023 */
[----:B------:R-:W-:Y:S02]  /*bd70*/  IMAD.MOV.U32 R10, RZ, RZ, R37 ;  /* 0x000000ffff0a7224 */ /* 0x000fe400078e0025 */
[----:B------:R-:W-:Y:S02]  /*bd80*/  @!P1 IMAD.MOV R7, RZ, RZ, -R7 ;  /* 0x000000ffff079224 */ /* 0x000fe400078e0a07 */
[----:B------:R-:W-:Y:S02]  /*bd90*/  @!P6 IMAD.MOV R9, RZ, RZ, -R9 ;  /* 0x000000ffff09e224 */ /* 0x000fe400078e0a09 */
[----:B------:R-:W-:-:S04]  /*bda0*/  @!P0 IMAD.MOV R10, RZ, RZ, -R10 ;  /* 0x000000ffff0a8224 */ /* 0x000fc800078e0a0a */
[----:B------:R-:W-:Y:S01]  /*bdb0*/  @!P3 IMAD.IADD R5, R5, 0x1, -R4 ;  /* 0x000000010505b824 */ /* 0x000fe200078e0a04 */
[----:B------:R-:W-:Y:S03]  /*bdc0*/  STL [R1+0x174], R7 ;  /* 0x0001740701007387 */ /* 0x000fe60000100800 */
[----:B------:R-:W-:Y:S01]  /*bdd0*/  @!P4 IMAD.MOV R5, RZ, RZ, -R5 ;  /* 0x000000ffff05c224 */ /* 0x000fe200078e0a05 */
[----:B------:R-:W-:Y:S01]  /*bde0*/  STL [R1+0x170], R9 ;  /* 0x0001700901007387 */ /* 0x000fe20000100800 */
[----:B------:R-:W-:-:S03]  /*bdf0*/  IMAD.MOV.U32 R8, RZ, RZ, R6 ;  /* 0x000000ffff087224 */ /* 0x000fc600078e0006 */
[----:B------:R0:W-:Y:S01]  /*be00*/  STL [R1+0x168], R10 ;  /* 0x0001680a01007387 */ /* 0x0001e20000100800 */
[----:B------:R-:W-:-:S03]  /*be10*/  IABS R6, R53 ;  /* 0x0000003500067213 */ /* 0x000fc60000000000 */
[----:B------:R-:W5:Y:S01]  /*be20*/  LDL.LU R39, [R1+0x950] ;  /* 0x0009500001277983 */ /* 0x000f620000300800 */
[----:B------:R-:W-:-:S03]  /*be30*/  ISETP.GE.AND P0, PT, R53, RZ, PT ;  /* 0x000000ff3500720c */ /* 0x000fc60003f06270 */
[----:B------:R1:W-:Y:S01]  /*be40*/  STL [R1+0x164], R5 ;  /* 0x0001640501007387 */ /* 0x0003e20000100800 */
[----:B------:R-:W-:Y:S01]  /*be50*/  ISETP.GT.U32.AND P1, PT, R4, R34, PT ;  /* 0x000000220400720c */ /* 0x000fe20003f24070 */
[----:B------:R-:W-:-:S04]  /*be60*/  IMAD.HI.U32 R2, R0, R8, RZ ;  /* 0x0000000800027227 */ /* 0x000fc800078e00ff */
[----:B------:R-:W-:-:S04]  /*be70*/  IMAD.MOV R2, RZ, RZ, -R2 ;  /* 0x000000ffff027224 */ /* 0x000fc800078e0a02 */
[----:B------:R-:W-:-:S04]  /*be80*/  IMAD R8, R4, R2, R8 ;  /* 0x0000000204087224 */ /* 0x000fc800078e0208 */
[----:B------:R-:W-:Y:S02]  /*be90*/  @!P1 IMAD.IADD R34, R34, 0x1, -R4 ;  /* 0x0000000122229824 */ /* 0x000fe400078e0a04 */
[----:B------:R-:W-:-:S04]  /*bea0*/  IMAD.HI.U32 R2, R0, R6, RZ ;  /* 0x0000000600027227 */ /* 0x000fc800078e00ff */
[----:B0-----:R-:W-:Y:S02]  /*beb0*/  IMAD.MOV.U32 R10, RZ, RZ, R34 ;  /* 0x000000ffff0a7224 */ /* 0x001fe400078e0022 */
[----:B------:R-:W-:Y:S02]  /*bec0*/  IMAD.MOV R2, RZ, RZ, -R2 ;  /* 0x000000ffff027224 */ /* 0x000fe400078e0a02 */
[----:B------:R-:W-:Y:S02]  /*bed0*/  @!P5 IMAD.MOV R10, RZ, RZ, -R10 ;  /* 0x000000ffff0ad224 */ /* 0x000fe400078e0a0a */
[----:B------:R-:W-:Y:S01]  /*bee0*/  IMAD R6, R4, R2, R6 ;  /* 0x0000000204067224 */ /* 0x000fe200078e0206 */
[----:B----4-:R-:W-:Y:S02]  /*bef0*/  IABS R33, R52 ;  /* 0x0000003400217213 */ /* 0x010fe40000000000 */
[----:B------:R-:W-:Y:S02]  /*bf00*/  ISETP.GE.AND P3, PT, R52, RZ, PT ;  /* 0x000000ff3400720c */ /* 0x000fe40003f66270 */
[----:B------:R-:W4:Y:S04]  /*bf10*/  LDL.LU R52, [R1+0x954] ;  /* 0x0009540001347983 */ /* 0x000f280000300800 */
[----:B------:R-:W4:Y:S04]  /*bf20*/  LDL.LU R53, [R1+0x958] ;  /* 0x0009580001357983 */ /* 0x000f280000300800 */
[----:B------:R0:W-:Y:S01]  /*bf30*/  STL [R1+0x15c], R10 ;  /* 0x00015c0a01007387 */ /* 0x0001e20000100800 */
[----:B------:R-:W-:Y:S01]  /*bf40*/  ISETP.GT.U32.AND P6, PT, R4, R8, PT ;  /* 0x000000080400720c */ /* 0x000fe20003fc4070 */
[----:B------:R-:W-:-:S12]  /*bf50*/  IMAD.HI.U32 R7, R0, R33, RZ ;  /* 0x0000002100077227 */ /* 0x000fd800078e00ff */
[----:B------:R-:W-:Y:S01]  /*bf60*/  @!P6 IMAD.IADD R8, R8, 0x1, -R4 ;  /* 0x000000010808e824 */ /* 0x000fe200078e0a04 */
[----:B--2---:R-:W-:Y:S02]  /*bf70*/  ISETP.GE.AND P1, PT, R51, RZ, PT ;  /* 0x000000ff3300720c */ /* 0x004fe40003f26270 */
[----:B------:R-:W-:Y:S02]  /*bf80*/  IABS R2, R51 ;  /* 0x0000003300027213 */ /* 0x000fe40000000000 */
[----:B---3--:R-:W-:Y:S01]  /*bf90*/  ISETP.GE.AND P4, PT, R55, RZ, PT ;  /* 0x000000ff3700720c */ /* 0x008fe20003f86270 */
[----:B------:R-:W2:Y:S01]  /*bfa0*/  LDL.LU R51, [R1+0x95c] ;  /* 0x00095c0001337983 */ /* 0x000ea20000300800 */
[----:B------:R-:W-:-:S03]  /*bfb0*/  IABS R37, R55 ;  /* 0x0000003700257213 */ /* 0x000fc60000000000 */
[----:B------:R-:W3:Y:S01]  /*bfc0*/  LDL.LU R55, [R1+0x960] ;  /* 0x0009600001377983 */ /* 0x000ee20000300800 */
[C---:B------:R-:W-:Y:S01]  /*bfd0*/  ISETP.GT.U32.AND P6, PT, R4.reuse, R8, PT ;  /* 0x000000080400720c */ /* 0x040fe20003fc4070 */
[----:B------:R-:W-:Y:S01]  /*bfe0*/  IMAD.MOV R7, RZ, RZ, -R7 ;  /* 0x000000ffff077224 */ /* 0x000fe200078e0a07 */
[----:B------:R-:W-:-:S03]  /*bff0*/  ISETP.GT.U32.AND P5, PT, R4, R6, PT ;  /* 0x000000060400720c */ /* 0x000fc60003fa4070 */
[----:B------:R-:W-:-:S08]  /*c000*/  IMAD R33, R4, R7, R33 ;  /* 0x0000000704217224 */ /* 0x000fd000078e0221 */
[--C-:B------:R-:W-:Y:S01]  /*c010*/  @!P6 IMAD.IADD R8, R8, 0x1, -R4.reuse ;  /* 0x000000010808e824 */ /* 0x100fe200078e0a04 */
[----:B------:R-:W-:Y:S01]  /*c020*/  ISETP.GT.U32.AND P6, PT, R4, R33, PT ;  /* 0x000000210400720c */ /* 0x000fe20003fc4070 */
[----:B------:R-:W-:Y:S02]  /*c030*/  @!P5 IMAD.IADD R6, R6, 0x1, -R4 ;  /* 0x000000010606d824 */ /* 0x000fe400078e0a04 */
[----:B-1----:R-:W-:-:S04]  /*c040*/  IMAD.HI.U32 R5, R0, R37, RZ ;  /* 0x0000002500057227 */ /* 0x002fc800078e00ff */
[----:B0-----:R-:W-:-:S06]  /*c050*/  IMAD.MOV.U32 R10, RZ, RZ, R8 ;  /* 0x000000ffff0a7224 */ /* 0x001fcc00078e0008 */
[----:B------:R-:W-:Y:S01]  /*c060*/  @!P6 IMAD.IADD R33, R33, 0x1, -R4 ;  /* 0x000000012121e824 */ /* 0x000fe200078e0a04 */
[C---:B------:R-:W-:Y:S01]  /*c070*/  ISETP.GT.U32.AND P6, PT, R4.reuse, R6, PT ;  /* 0x000000060400720c */ /* 0x040fe20003fc4070 */
[----:B------:R-:W-:Y:S02]  /*c080*/  IMAD.MOV R5, RZ, RZ, -R5 ;  /* 0x000000ffff057224 */ /* 0x000fe400078e0a05 */
[----:B------:R-:W-:Y:S01]  /*c090*/  @!P2 IMAD.MOV R10, RZ, RZ, -R10 ;  /* 0x000000ffff0aa224 */ /* 0x000fe200078e0a0a */
[C---:B------:R-:W-:Y:S01]  /*c0a0*/  ISETP.GT.U32.AND P2, PT, R4.reuse, R33, PT ;  /* 0x000000210400720c */ /* 0x040fe20003f44070 */
[----:B------:R-:W-:-:S03]  /*c0b0*/  IMAD R37, R4, R5, R37 ;  /* 0x0000000504257224 */ /* 0x000fc600078e0225 */
[----:B------:R0:W-:Y:S05]  /*c0c0*/  STL [R1+0x154], R10 ;  /* 0x0001540a01007387 */ /* 0x0001ea0000100800 */
[----:B------:R-:W-:Y:S01]  /*c0d0*/  @!P6 IMAD.IADD R6, R6, 0x1, -R4 ;  /* 0x000000010606e824 */ /* 0x000fe200078e0a04 */
[----:B------:R-:W-:-:S03]  /*c0e0*/  ISETP.GT.U32.AND P6, PT, R4, R37, PT ;  /* 0x000000250400720c */ /* 0x000fc60003fc4070 */
[----:B------:R-:W-:Y:S02]  /*c0f0*/  @!P2 IMAD.IADD R33, R33, 0x1, -R4 ;  /* 0x000000012121a824 */ /* 0x000fe400078e0a04 */
[----:B0-----:R-:W-:Y:S02]  /*c100*/  IMAD.MOV.U32 R10, RZ, RZ, R6 ;  /* 0x000000ffff0a7224 */ /* 0x001fe400078e0006 */
[----:B------:R-:W-:Y:S02]  /*c110*/  @!P3 IMAD.MOV R33, RZ, RZ, -R33 ;  /* 0x000000ffff21b224 */ /* 0x000fe400078e0a21 */
[----:B------:R-:W-:-:S04]  /*c120*/  @!P0 IMAD.MOV R10, RZ, RZ, -R10 ;  /* 0x000000ffff0a8224 */ /* 0x000fc800078e0a0a */
[----:B------:R-:W-:Y:S01]  /*c130*/  @!P6 IMAD.IADD R37, R37, 0x1, -R4 ;  /* 0x000000012525e824 */ /* 0x000fe200078e0a04 */
[----:B------:R0:W-:Y:S04]  /*c140*/  STL [R1+0x158], R10 ;  /* 0x0001580a01007387 */ /* 0x0001e80000100800 */
[----:B------:R-:W-:Y:S01]  /*c150*/  STL [R1+0x26ac], R33 ;  /* 0x0026ac2101007387 */ /* 0x000fe20000100800 */
[----:B-----5:R-:W-:Y:S02]  /*c160*/  IABS R36, R56 ;  /* 0x0000003800247213 */ /* 0x020fe40000000000 */
[----:B------:R-:W-:Y:S02]  /*c170*/  ISETP.GE.AND P6, PT, R56, RZ, PT ;  /* 0x000000ff3800720c */ /* 0x000fe40003fc6270 */
[----:B------:R-:W5:Y:S01]  /*c180*/  LDL.LU R56, [R1+0x964] ;  /* 0x0009640001387983 */ /* 0x000f620000300800 */
[----:B------:R-:W-:-:S04]  /*c190*/  IMAD.HI.U32 R34, R0, R2, RZ ;  /* 0x0000000200227227 */ /* 0x000fc800078e00ff */
[----:B------:R-:W-:-:S04]  /*c1a0*/  IMAD.MOV R34, RZ, RZ, -R34 ;  /* 0x000000ffff227224 */ /* 0x000fc800078e0a22 */
[----:B------:R-:W-:Y:S01]  /*c1b0*/  IMAD R2, R4, R34, R2 ;  /* 0x0000002204027224 */ /* 0x000fe200078e0202 */
[----:B------:R-:W-:-:S04]  /*c1c0*/  IABS R7, R40 ;  /* 0x0000002800077213 */ /* 0x000fc80000000000 */
[----:B------:R-:W-:Y:S01]  /*c1d0*/  ISETP.GT.U32.AND P5, PT, R4, R2, PT ;  /* 0x000000020400720c */ /* 0x000fe20003fa4070 */
[----:B------:R-:W-:-:S04]  /*c1e0*/  IMAD.HI.U32 R34, R0, R7, RZ ;  /* 0x0000000700227227 */ /* 0x000fc800078e00ff */
[----:B------:R-:W-:Y:S02]  /*c1f0*/  IMAD.MOV R34, RZ, RZ, -R34 ;  /* 0x000000ffff227224 */ /* 0x000fe400078e0a22 */
[----:B------:R-:W-:-:S04]  /*c200*/  IMAD.HI.U32 R35, R0, R36, RZ ;  /* 0x0000002400237227 */ /* 0x000fc800078e00ff */
[----:B------:R-:W-:Y:S02]  /*c210*/  IMAD R7, R4, R34, R7 ;  /* 0x0000002204077224 */ /* 0x000fe400078e0207 */
[----:B------:R-:W-:Y:S02]  /*c220*/  @!P5 IMAD.IADD R2, R2, 0x1, -R4 ;  /* 0x000000010202d824 */ /* 0x000fe400078e0a04 */
[----:B------:R-:W-:Y:S01]  /*c230*/  IMAD.MOV R35, RZ, RZ, -R35 ;  /* 0x000000ffff237224 */ /* 0x000fe200078e0a23 */
[C---:B------:R-:W-:Y:S02]  /*c240*/  ISETP.GT.U32.AND P2, PT, R4.reuse, R7, PT ;  /* 0x000000070400720c */ /* 0x040fe40003f44070 */
[----:B------:R-:W-:Y:S02]  /*c250*/  IABS R9, R54 ;  /* 0x0000003600097213 */ /* 0x000fe40000000000 */
[C---:B------:R-:W-:Y:S01]  /*c260*/  ISETP.GT.U32.AND P5, PT, R4.reuse, R2, PT ;  /* 0x000000020400720c */ /* 0x040fe20003fa4070 */
[----:B------:R-:W-:-:S02]  /*c270*/  IMAD R36, R4, R35, R36 ;  /* 0x0000002304247224 */ /* 0x000fc400078e0224 */
[----:B------:R-:W-:-:S04]  /*c280*/  IMAD.HI.U32 R5, R0, R9, RZ ;  /* 0x0000000900057227 */ /* 0x000fc800078e00ff */
[----:B------:R-:W-:Y:S01]  /*c290*/  IMAD.MOV R5, RZ, RZ, -R5 ;  /* 0x000000ffff057224 */ /* 0x000fe200078e0a05 */
[----:B------:R-:W-:-:S03]  /*c2a0*/  ISETP.GT.U32.AND P0, PT, R4, R36, PT ;  /* 0x000000240400720c */ /* 0x000fc60003f04070 */
[----:B------:R-:W-:Y:S02]  /*c2b0*/  IMAD R9, R4, R5, R9 ;  /* 0x0000000504097224 */ /* 0x000fe400078e0209 */
[--C-:B------:R-:W-:Y:S02]  /*c2c0*/  @!P5 IMAD.IADD R2, R2, 0x1, -R4.reuse ;  /* 0x000000010202d824 */ /* 0x100fe400078e0a04 */
[----:B------:R-:W-:Y:S01]  /*c2d0*/  @!P2 IMAD.IADD R7, R7, 0x1, -R4 ;  /* 0x000000010707a824 */ /* 0x000fe200078e0a04 */
[----:B------:R-:W-:-:S04]  /*c2e0*/  ISETP.GT.U32.AND P5, PT, R4, R9, PT ;  /* 0x000000090400720c */ /* 0x000fc80003fa4070 */
[----:B------:R-:W-:Y:S01]  /*c2f0*/  ISETP.GT.U32.AND P3, PT, R4, R7, PT ;  /* 0x000000070400720c */ /* 0x000fe20003f64070 */
[----:B------:R-:W-:Y:S01]  /*c300*/  @!P0 IMAD.IADD R36, R36, 0x1, -R4 ;  /* 0x0000000124248824 */ /* 0x000fe200078e0a04 */
[----:B------:R-:W-:-:S04]  /*c310*/  ISETP.GT.U32.AND P0, PT, R4, R37, PT ;  /* 0x000000250400720c */ /* 0x000fc80003f04070 */
[----:B------:R-:W-:-:S03]  /*c320*/  ISETP.GT.U32.AND P2, PT, R4, R36, PT ;  /* 0x000000240400720c */ /* 0x000fc60003f44070 */
[----:B------:R-:W-:-:S04]  /*c330*/  @!P5 IMAD.IADD R9, R9, 0x1, -R4 ;  /* 0x000000010909d824 */ /* 0x000fc800078e0a04 */
[----:B------:R-:W-:Y:S01]  /*c340*/  @!P3 IMAD.IADD R7, R7, 0x1, -R4 ;  /* 0x000000010707b824 */ /* 0x000fe200078e0a04 */
[----:B------:R-:W-:Y:S01]  /*c350*/  ISETP.GT.U32.AND P5, PT, R4, R9, PT ;  /* 0x000000090400720c */ /* 0x000fe20003fa4070 */
[----:B0-----:R-:W-:Y:S02]  /*c360*/  IMAD.MOV.U32 R10, RZ, RZ, R2 ;  /* 0x000000ffff0a7224 */ /* 0x001fe400078e0002 */
[----:B------:R-:W-:Y:S02]  /*c370*/  @!P0 IMAD.IADD R37, R37, 0x1, -R4 ;  /* 0x0000000125258824 */ /* 0x000fe400078e0a04 */
[----:B------:R-:W-:Y:S02]  /*c380*/  @!P1 IMAD.MOV R10, RZ, RZ, -R10 ;  /* 0x000000ffff0a9224 */ /* 0x000fe400078e0a0a */
[----:B------:R-:W-:Y:S02]  /*c390*/  @!P2 IMAD.IADD R36, R36, 0x1, -R4 ;  /* 0x000000012424a824 */ /* 0x000fe400078e0a04 */
[----:B------:R-:W-:Y:S01]  /*c3a0*/  IMAD.MOV.U32 R11, RZ, RZ, R37 ;  /* 0x000000ffff0b7224 */ /* 0x000fe200078e0025 */
[----:B------:R0:W-:Y:S01]  /*c3b0*/  STL [R1+0x14c], R10 ;  /* 0x00014c0a01007387 */ /* 0x0001e20000100800 */
[----:B------:R-:W-:-:S02]  /*c3c0*/  ISETP.GE.AND P2, PT, R40, RZ, PT ;  /* 0x000000ff2800720c */ /* 0x000fc40003f46270 */
[----:B------:R-:W-:Y:S01]  /*c3d0*/  @!P5 IMAD.IADD R9, R9, 0x1, -R4 ;  /* 0x000000010909d824 */ /* 0x000fe200078e0a04 */
[----:B------:R-:W-:Y:S01]  /*c3e0*/  ISETP.GE.AND P5, PT, R54, RZ, PT ;  /* 0x000000ff3600720c */ /* 0x000fe20003fa6270 */
[----:B------:R-:W-:Y:S01]  /*c3f0*/  @!P4 IMAD.MOV R11, RZ, RZ, -R11 ;  /* 0x000000ffff0bc224 */ /* 0x000fe200078e0a0b */
[----:B------:R-:W5:Y:S01]  /*c400*/  LDL.LU R54, [R1+0x968] ;  /* 0x0009680001367983 */ /* 0x000f620000300800 */
[----:B0-----:R-:W-:-:S04]  /*c410*/  IMAD.MOV.U32 R10, RZ, RZ, R36 ;  /* 0x000000ffff0a7224 */ /* 0x001fc800078e0024 */
[----:B------:R-:W-:-:S06]  /*c420*/  @!P6 IMAD.MOV R10, RZ, RZ, -R10 ;  /* 0x000000ffff0ae224 */ /* 0x000fcc00078e0a0a */
[----:B------:R-:W-:Y:S01]  /*c430*/  @!P5 IMAD.MOV R9, RZ, RZ, -R9 ;  /* 0x000000ffff09d224 */ /* 0x000fe200078e0a09 */
[----:B----4-:R-:W-:Y:S02]  /*c440*/  IABS R5, R52 ;  /* 0x0000003400057213 */ /* 0x010fe40000000000 */
[----:B------:R-:W-:-:S03]  /*c450*/  IABS R34, R53 ;  /* 0x0000003500227213 */ /* 0x000fc60000000000 */
[----:B------:R-:W-:-:S04]  /*c460*/  IMAD.HI.U32 R8, R0, R5, RZ ;  /* 0x0000000500087227 */ /* 0x000fc800078e00ff */
[----:B------:R-:W-:-:S04]  /*c470*/  IMAD.HI.U32 R6, R0, R34, RZ ;  /* 0x0000002200067227 */ /* 0x000fc800078e00ff */
[----:B------:R-:W-:Y:S02]  /*c480*/  IMAD.MOV R6, RZ, RZ, -R6 ;  /* 0x000000ffff067224 */ /* 0x000fe400078e0a06 */
[----:B------:R-:W-:Y:S02]  /*c490*/  IMAD.MOV R8, RZ, RZ, -R8 ;  /* 0x000000ffff087224 */ /* 0x000fe400078e0a08 */
[C---:B------:R-:W-:Y:S02]  /*c4a0*/  IMAD R34, R4.reuse, R6, R34 ;  /* 0x0000000604227224 */ /* 0x040fe400078e0222 */
[----:B------:R-:W-:-:S03]  /*c4b0*/  IMAD R5, R4, R8, R5 ;  /* 0x0000000804057224 */ /* 0x000fc600078e0205 */
[C---:B------:R-:W-:Y:S02]  /*c4c0*/  ISETP.GT.U32.AND P3, PT, R4.reuse, R34, PT ;  /* 0x000000220400720c */ /* 0x040fe40003f64070 */
[----:B------:R-:W-:-:S11]  /*c4d0*/  ISETP.GT.U32.AND P0, PT, R4, R5, PT ;  /* 0x000000050400720c */ /* 0x000fd60003f04070 */
[--C-:B------:R-:W-:Y:S02]  /*c4e0*/  @!P3 IMAD.IADD R34, R34, 0x1, -R4.reuse ;  /* 0x000000012222b824 */ /* 0x100fe400078e0a04 */
[----:B------:R-:W-:Y:S01]  /*c4f0*/  @!P0 IMAD.IADD R5, R5, 0x1, -R4 ;  /* 0x0000000105058824 */ /* 0x000fe200078e0a04 */
[----:B------:R-:W-:Y:S02]  /*c500*/  ISETP.GE.AND P0, PT, R52, RZ, PT ;  /* 0x000000ff3400720c */ /* 0x000fe40003f06270 */
[----:B------:R-:W-:Y:S01]  /*c510*/  ISETP.GT.U32.AND P4, PT, R4, R34, PT ;  /* 0x000000220400720c */ /* 0x000fe20003f84070 */
[----:B------:R-:W4:Y:S04]  /*c520*/  LDL.LU R52, [R1+0x96c] ;  /* 0x00096c0001347983 */ /* 0x000f280000300800 */
[----:B------:R-:W-:Y:S04]  /*c530*/  STL [R1+0x124], R11 ;  /* 0x0001240b01007387 */ /* 0x000fe80000100800 */
[----:B------:R0:W-:Y:S02]  /*c540*/  STL [R1+0x128], R10 ;  /* 0x0001280a01007387 */ /* 0x0001e40000100800 */
[----:B0-----:R-:W-:-:S04]  /*c550*/  IMAD.MOV.U32 R10, RZ, RZ, R7 ;  /* 0x000000ffff0a7224 */ /* 0x001fc800078e0007 */
[----:B------:R-:W-:Y:S01]  /*c560*/  @!P2 IMAD.MOV R10, RZ, RZ, -R10 ;  /* 0x000000ffff0aa224 */ /* 0x000fe200078e0a0a */
[----:B---3--:R-:W-:Y:S01]  /*c570*/  IABS R6, R55 ;  /* 0x0000003700067213 */ /* 0x008fe20000000000 */
[----:B------:R-:W-:Y:S01]  /*c580*/  @!P4 IMAD.IADD R34, R34, 0x1, -R4 ;  /* 0x000000012222c824 */ /* 0x000fe200078e0a04 */
[----:B------:R-:W-:Y:S02]  /*c590*/  ISETP.GE.AND P4, PT, R55, RZ, PT ;  /* 0x000000ff3700720c */ /* 0x000fe40003f86270 */
[----:B------:R0:W-:Y:S04]  /*c5a0*/  STL [R1+0x13c], R10 ;  /* 0x00013c0a01007387 */ /* 0x0001e80000100800 */
[----:B------:R-:W-:Y:S04]  /*c5b0*/  STL [R1+0x144], R9 ;  /* 0x0001440901007387 */ /* 0x000fe80000100800 */
[----:B------:R-:W3:Y:S01]  /*c5c0*/  LDL.LU R55, [R1+0x970] ;  /* 0x0009700001377983 */ /* 0x000ee20000300800 */
[----:B------:R-:W-:-:S05]  /*c5d0*/  IABS R35, R39 ;  /* 0x0000002700237213 */ /* 0x000fca0000000000 */
[----:B------:R-:W-:Y:S01]  /*c5e0*/  IMAD.HI.U32 R38, R0, R35, RZ ;  /* 0x0000002300267227 */ /* 0x000fe200078e00ff */
[----:B--2---:R-:W-:-:S03]  /*c5f0*/  IABS R2, R51 ;  /* 0x0000003300027213 */ /* 0x004fc60000000000 */
[----:B------:R-:W-:-:S04]  /*c600*/  IMAD.MOV R38, RZ, RZ, -R38 ;  /* 0x000000ffff267224 */ /* 0x000fc800078e0a26 */
[----:B------:R-:W-:Y:S02]  /*c610*/  IMAD R35, R4, R38, R35 ;  /* 0x0000002604237224 */ /* 0x000fe400078e0223 */
[----:B------:R-:W-:-:S04]  /*c620*/  IMAD.HI.U32 R38, R0, R2, RZ ;  /* 0x0000000200267227 */ /* 0x000fc800078e00ff */
[----:B------:R-:W-:-:S04]  /*c630*/  IMAD.MOV R38, RZ, RZ, -R38 ;  /* 0x000000ffff267224 */ /* 0x000fc800078e0a26 */
[----:B------:R-:W-:-:S05]  /*c640*/  IMAD R2, R4, R38, R2 ;  /* 0x0000002604027224 */ /* 0x000fca00078e0202 */
[----:B------:R-:W-:-:S13]  /*c650*/  ISETP.GT.U32.AND P2, PT, R4, R2, PT ;  /* 0x000000020400720c */ /* 0x000fda0003f44070 */
[----:B------:R-:W-:Y:S01]  /*c660*/  @!P2 IMAD.IADD R2, R2, 0x1, -R4 ;  /* 0x000000010202a824 */ /* 0x000fe200078e0a04 */
[----:B-----5:R-:W-:Y:S02]  /*c670*/  IABS R7, R56 ;  /* 0x0000003800077213 */ /* 0x020fe40000000000 */
[----:B------:R-:W-:Y:S02]  /*c680*/  ISETP.GE.AND P2, PT, R56, RZ, PT ;  /* 0x000000ff3800720c */ /* 0x000fe40003f46270 */
[----:B------:R-:W2:Y:S01]  /*c690*/  LDL.LU R56, [R1+0x974] ;  /* 0x0009740001387983 */ /* 0x000ea20000300800 */
[----:B------:R-:W-:Y:S01]  /*c6a0*/  ISETP.GT.U32.AND P1, PT, R4, R35, PT ;  /* 0x000000230400720c */ /* 0x000fe20003f24070 */
[----:B------:R-:W-:Y:S01]  /*c6b0*/  IMAD.HI.U32 R8, R0, R6, RZ ;  /* 0x0000000600087227 */ /* 0x000fe200078e00ff */
[----:B------:R-:W-:-:S11]  /*c6c0*/  ISETP.GT.U32.AND P6, PT, R4, R5, PT ;  /* 0x000000050400720c */ /* 0x000fd60003fc4070 */
[----:B------:R-:W-:-:S05]  /*c6d0*/  @!P1 IMAD.IADD R35, R35, 0x1, -R4 ;  /* 0x0000000123239824 */ /* 0x000fca00078e0a04 */
[----:B------:R-:W-:Y:S01]  /*c6e0*/  ISETP.GT.U32.AND P3, PT, R4, R35, PT ;  /* 0x000000230400720c */ /* 0x000fe20003f64070 */
[----:B------:R-:W-:Y:S01]  /*c6f0*/  IMAD.MOV R8, RZ, RZ, -R8 ;  /* 0x000000ffff087224 */ /* 0x000fe200078e0a08 */
[----:B------:R-:W-:-:S03]  /*c700*/  ISETP.GE.AND P1, PT, R39, RZ, PT ;  /* 0x000000ff2700720c */ /* 0x000fc60003f26270 */
[C---:B------:R-:W-:Y:S02]  /*c710*/  IMAD R6, R4.reuse, R8, R6 ;  /* 0x0000000804067224 */ /* 0x040fe400078e0206 */
[--C-:B------:R-:W-:Y:S01]  /*c720*/  @!P6 IMAD.IADD R5, R5, 0x1, -R4.reuse ;  /* 0x000000010505e824 */ /* 0x100fe200078e0a04 */
[----:B------:R-:W-:Y:S02]  /*c730*/  ISETP.GE.AND P6, PT, R51, RZ, PT ;  /* 0x000000ff3300720c */ /* 0x000fe40003fc6270 */
[----:B------:R-:W5:Y:S03]  /*c740*/  LDL.LU R51, [R1+0x978] ;  /* 0x0009780001337983 */ /* 0x000f660000300800 */
[----:B------:R-:W-:Y:S01]  /*c750*/  @!P3 IMAD.IADD R35, R35, 0x1, -R4 ;  /* 0x000000012323b824 */ /* 0x000fe200078e0a04 */
[----:B------:R-:W-:Y:S01]  /*c760*/  ISETP.GT.U32.AND P3, PT, R4, R6, PT ;  /* 0x000000060400720c */ /* 0x000fe20003f64070 */
[----:B------:R-:W5:Y:S01]  /*c770*/  LDL.LU R41, [R1+0x97c] ;  /* 0x00097c0001297983 */ /* 0x000f620000300800 */
[----:B------:R-:W-:Y:S01]  /*c780*/  ISETP.GE.AND P5, PT, R53, RZ, PT ;  /* 0x000000ff3500720c */ /* 0x000fe20003fa6270 */
[----:B0-----:R-:W-:-:S02]  /*c790*/  IMAD.MOV.U32 R10, RZ, RZ, R35 ;  /* 0x000000ffff0a7224 */ /* 0x001fc400078e0023 */
[----:B------:R-:W5:Y:S02]  /*c7a0*/  LDL.LU R53, [R1+0x980] ;  /* 0x0009800001357983 */ /* 0x000f640000300800 */
[----:B------:R-:W-:Y:S01]  /*c7b0*/  @!P1 IMAD.MOV R10, RZ, RZ, -R10 ;  /* 0x000000ffff0a9224 */ /* 0x000fe200078e0a0a */
[----:B------:R-:W-:-:S05]  /*c7c0*/  ISETP.GT.U32.AND P1, PT, R4, R2, PT ;  /* 0x000000020400720c */ /* 0x000fca0003f24070 */
[----:B------:R-:W-:Y:S01]  /*c7d0*/  @!P3 IMAD.IADD R6, R6, 0x1, -R4 ;  /* 0x000000010606b824 */ /* 0x000fe200078e0a04 */
[----:B------:R0:W-:Y:S01]  /*c7e0*/  STL [R1+0x12c], R10 ;  /* 0x00012c0a01007387 */ /* 0x0001e20000100800 */
[----:B------:R-:W-:-:S03]  /*c7f0*/  IMAD.MOV.U32 R11, RZ, RZ, R5 ;  /* 0x000000ffff0b7224 */ /* 0x000fc600078e0005 */
[----:B------:R-:W-:Y:S01]  /*c800*/  ISETP.GT.U32.AND P3, PT, R4, R6, PT ;  /* 0x000000060400720c */ /* 0x000fe20003f64070 */
[----:B------:R-:W-:Y:S02]  /*c810*/  @!P0 IMAD.MOV R11, RZ, RZ, -R11 ;  /* 0x000000ffff0b8224 */ /* 0x000fe400078e0a0b */
[----:B------:R-:W-:Y:S02]  /*c820*/  @!P1 IMAD.IADD R2, R2, 0x1, -R4 ;  /* 0x0000000102029824 */ /* 0x000fe400078e0a04 */
[----:B0-----:R-:W-:Y:S02]  /*c830*/  IMAD.MOV.U32 R10, RZ, RZ, R34 ;  /* 0x000000ffff0a7224 */ /* 0x001fe400078e0022 */
[----:B------:R-:W-:Y:S02]  /*c840*/  @!P6 IMAD.MOV R2, RZ, RZ, -R2 ;  /* 0x000000ffff02e224 */ /* 0x000fe400078e0a02 */
[----:B------:R-:W-:Y:S01]  /*c850*/  @!P5 IMAD.MOV R10, RZ, RZ, -R10 ;  /* 0x000000ffff0ad224 */ /* 0x000fe200078e0a0a */
[----:B------:R-:W-:Y:S03]  /*c860*/  STL [R1+0x138], R11 ;  /* 0x0001380b01007387 */ /* 0x000fe60000100800 */
[----:B------:R-:W-:Y:S01]  /*c870*/  @!P3 IMAD.IADD R6, R6, 0x1, -R4 ;  /* 0x000000010606b824 */ /* 0x000fe200078e0a04 */
[----:B------:R0:W-:Y:S04]  /*c880*/  STL [R1+0x130], R10 ;  /* 0x0001300a01007387 */ /* 0x0001e80000100800 */
[----:B------:R1:W-:Y:S04]  /*c890*/  STL [R1+0x134], R2 ;  /* 0x0001340201007387 */ /* 0x0003e80000100800 */
[----:B------:R-:W5:Y:S01]  /*c8a0*/  LDL.LU R40, [R1+0x984] ;  /* 0x0009840001287983 */ /* 0x000f620000300800 */
[----:B------:R-:W-:-:S02]  /*c8b0*/  IABS R36, R54 ;  /* 0x0000003600247213 */ /* 0x000fc40000000000 */
[----:B------:R-:W-:Y:S01]  /*c8c0*/  ISETP.GE.AND P5, PT, R54, RZ, PT ;  /* 0x000000ff3600720c */ /* 0x000fe20003fa6270 */
[----:B------:R-:W-:-:S04]  /*c8d0*/  IMAD.HI.U32 R8, R0, R7, RZ ;  /* 0x0000000700087227 */ /* 0x000fc800078e00ff */
[----:B------:R-:W-:-:S04]  /*c8e0*/  IMAD.MOV R8, RZ, RZ, -R8 ;  /* 0x000000ffff087224 */ /* 0x000fc800078e0a08 */
[----:B------:R-:W-:-:S05]  /*c8f0*/  IMAD R7, R4, R8, R7 ;  /* 0x0000000804077224 */ /* 0x000fca00078e0207 */
[----:B------:R-:W-:Y:S01]  /*c900*/  ISETP.GT.U32.AND P0, PT, R4, R7, PT ;  /* 0x000000070400720c */ /* 0x000fe20003f04070 */
[----:B0-----:R-:W-:Y:S01]  /*c910*/  IMAD.MOV.U32 R10, RZ, RZ, R6 ;  /* 0x000000ffff0a7224 */ /* 0x001fe200078e0006 */
[----:B----4-:R-:W-:-:S05]  /*c920*/  IABS R9, R52 ;  /* 0x0000003400097213 */ /* 0x010fca0000000000 */
[----:B------:R-:W-:-:S04]  /*c930*/  IMAD.HI.U32 R5, R0, R9, RZ ;  /* 0x0000000900057227 */ /* 0x000fc800078e00ff */
[----:B------:R-:W-:-:S04]  /*c940*/  IMAD.MOV R5, RZ, RZ, -R5 ;  /* 0x000000ffff057224 */ /* 0x000fc800078e0a05 */
[----:B------:R-:W-:Y:S01]  /*c950*/  IMAD R9, R4, R5, R9 ;  /* 0x0000000504097224 */ /* 0x000fe200078e0209 */
[----:B---3--:R-:W-:Y:S02]  /*c960*/  ISETP.GE.AND P3, PT, R55, RZ, PT ;  /* 0x000000ff3700720c */ /* 0x008fe40003f66270 */
[----:B------:R-:W-:Y:S02]  /*c970*/  IABS R5, R55 ;  /* 0x0000003700057213 */ /* 0x000fe40000000000 */
[----:B------:R-:W3:Y:S04]  /*c980*/  LDL.LU R55, [R1+0x988] ;  /* 0x0009880001377983 */ /* 0x000ee80000300800 */
[----:B------:R-:W4:Y:S01]  /*c990*/  LDL.LU R54, [R1+0x98c] ;  /* 0x00098c0001367983 */ /* 0x000f220000300800 */
[----:B------:R-:W-:Y:S01]  /*c9a0*/  @!P4 IMAD.MOV R10, RZ, RZ, -R10 ;  /* 0x000000ffff0ac224 */ /* 0x000fe200078e0a0a */
[----:B------:R-:W-:Y:S01]  /*c9b0*/  ISETP.GE.AND P1, PT, R52, RZ, PT ;  /* 0x000000ff3400720c */ /* 0x000fe20003f26270 */
[----:B------:R-:W-:-:S03]  /*c9c0*/  @!P0 IMAD.IADD R7, R7, 0x1, -R4 ;  /* 0x0000000107078824 */ /* 0x000fc600078e0a04 */
[----:B------:R0:W-:Y:S04]  /*c9d0*/  STL [R1+0x2d0], R10 ;  /* 0x0002d00a01007387 */ /* 0x0001e80000100800 */
[----:B------:R-:W4:Y:S01]  /*c9e0*/  LDL.LU R52, [R1+0x990] ;  /* 0x0009900001347983 */ /* 0x000f220000300800 */
[----:B--2---:R-:W-:Y:S02]  /*c9f0*/  ISETP.GE.AND P0, PT, R56, RZ, PT ;  /* 0x000000ff3800720c */ /* 0x004fe40003f06270 */
[----:B-1----:R-:W-:Y:S02]  /*ca00*/  IABS R2, R56 ;  /* 0x0000003800027213 */ /* 0x002fe40000000000 */
[----:B------:R-:W2:Y:S01]  /*ca10*/  LDL.LU R56, [R1+0x994] ;  /* 0x0009940001387983 */ /* 0x000ea20000300800 */
[----:B------:R-:W-:-:S04]  /*ca20*/  IMAD.HI.U32 R8, R0, R36, RZ ;  /* 0x0000002400087227 */ /* 0x000fc800078e00ff */
[----:B------:R-:W-:Y:S01]  /*ca30*/  IMAD.MOV R8, RZ, RZ, -R8 ;  /* 0x000000ffff087224 */ /* 0x000fe200078e0a08 */
[----:B------:R-:W-:-:S03]  /*ca40*/  ISETP.GT.U32.AND P6, PT, R4, R7, PT ;  /* 0x000000070400720c */ /* 0x000fc60003fc4070 */
[----:B------:R-:W-:Y:S02]  /*ca50*/  IMAD R36, R4, R8, R36 ;  /* 0x0000000804247224 */ /* 0x000fe400078e0224 */
[----:B------:R-:W-:-:S03]  /*ca60*/  IMAD.HI.U32 R37, R0, R5, RZ ;  /* 0x0000000500257227 */ /* 0x000fc600078e00ff */
[----:B------:R-:W-:Y:S01]  /*ca70*/  ISETP.GT.U32.AND P4, PT, R4, R36, PT ;  /* 0x000000240400720c */ /* 0x000fe20003f84070 */
[----:B------:R-:W-:-:S04]  /*ca80*/  IMAD.MOV R37, RZ, RZ, -R37 ;  /* 0x000000ffff257224 */ /* 0x000fc800078e0a25 */
[----:B------:R-:W-:Y:S01]  /*ca90*/  @!P6 IMAD.IADD R7, R7, 0x1, -R4 ;  /* 0x000000010707e824 */ /* 0x000fe200078e0a04 */
[C---:B------:R-:W-:Y:S01]  /*caa0*/  ISETP.GT.U32.AND P6, PT, R4.reuse, R9, PT ;  /* 0x000000090400720c */ /* 0x040fe20003fc4070 */
[----:B------:R-:W-:-:S06]  /*cab0*/  IMAD R5, R4, R37, R5 ;  /* 0x0000002504057224 */ /* 0x000fcc00078e0205 */
[----:B------:R-:W-:Y:S01]  /*cac0*/  @!P4 IMAD.IADD R36, R36, 0x1, -R4 ;  /* 0x000000012424c824 */ /* 0x000fe200078e0a04 */
[----:B------:R-:W-:Y:S01]  /*cad0*/  ISETP.GT.U32.AND P4, PT, R4, R5, PT ;  /* 0x000000050400720c */ /* 0x000fe20003f84070 */
[----:B------:R-:W-:-:S04]  /*cae0*/  IMAD.HI.U32 R34, R0, R2, RZ ;  /* 0x0000000200227227 */ /* 0x000fc800078e00ff */
[----:B------:R-:W-:Y:S01]  /*caf0*/  @!P6 IMAD.IADD R9, R9, 0x1, -R4 ;  /* 0x000000010909e824 */ /* 0x000fe200078e0a04 */
[----:B------:R-:W-:Y:S01]  /*cb00*/  ISETP.GT.U32.AND P6, PT, R4, R36, PT ;  /* 0x000000240400720c */ /* 0x000fe20003fc4070 */
[----:B------:R-:W-:Y:S01]  /*cb10*/  IMAD.MOV R34, RZ, RZ, -R34 ;  /* 0x000000ffff227224 */ /* 0x000fe200078e0a22 */
[----:B-----5:R-:W-:Y:S02]  /*cb20*/  IABS R35, R51 ;  /* 0x0000003300237213 */ /* 0x020fe40000000000 */
[----:B------:R-:W-:-:S03]  /*cb30*/  IABS R6, R53 ;  /* 0x0000003500067213 */ /* 0x000fc60000000000 */
[----:B------:R-:W-:Y:S02]  /*cb40*/  @!P4 IMAD.IADD R5, R5, 0x1, -R4 ;  /* 0x000000010505c824 */ /* 0x000fe400078e0a04 */
[----:B0-----:R-:W-:Y:S02]  /*cb50*/  IMAD.MOV.U32 R10, RZ, RZ, R7 ;  /* 0x000000ffff0a7224 */ /* 0x001fe400078e0007 */
[C---:B------:R-:W-:Y:S01]  /*cb60*/  IMAD R2, R4.reuse, R34, R2 ;  /* 0x0000002204027224 */ /* 0x040fe200078e0202 */
[----:B------:R-:W-:Y:S01]  /*cb70*/  ISETP.GT.U32.AND P4, PT, R4, R5, PT ;  /* 0x000000050400720c */ /* 0x000fe20003f84070 */
[----:B------:R-:W-:-:S04]  /*cb80*/  IMAD.HI.U32 R38, R0, R35, RZ ;  /* 0x0000002300267227 */ /* 0x000fc800078e00ff */
[----:B------:R-:W-:-:S04]  /*cb90*/  IMAD.HI.U32 R34, R0, R6, RZ ;  /* 0x0000000600227227 */ /* 0x000fc800078e00ff */
[----:B------:R-:W-:Y:S02]  /*cba0*/  @!P2 IMAD.MOV R10, RZ, RZ, -R10 ;  /* 0x000000ffff0aa224 */ /* 0x000fe400078e0a0a */
[----:B------:R-:W-:Y:S02]  /*cbb0*/  IMAD.MOV R38, RZ, RZ, -R38 ;  /* 0x000000ffff267224 */ /* 0x000fe400078e0a26 */
[----:B------:R-:W-:Y:S02]  /*cbc0*/  IMAD.MOV R34, RZ, RZ, -R34 ;  /* 0x000000ffff227224 */ /* 0x000fe400078e0a22 */
[----:B------:R-:W-:Y:S01]  /*cbd0*/  @!P6 IMAD.IADD R36, R36, 0x1, -R4 ;  /* 0x000000012424e824 */ /* 0x000fe200078e0a04 */
[----:B------:R0:W-:Y:S01]  /*cbe0*/  STL [R1+0x11c], R10 ;  /* 0x00011c0a01007387 */ /* 0x0001e20000100800 */
[C---:B------:R-:W-:Y:S01]  /*cbf0*/  IMAD R35, R4.reuse, R38, R35 ;  /* 0x0000002604237224 */ /* 0x040fe200078e0223 */
[C---:B------:R-:W-:Y:S01]  /*cc00*/  ISETP.GT.U32.AND P6, PT, R4.reuse, R2, PT ;  /* 0x000000020400720c */ /* 0x040fe20003fc4070 */
[C---:B------:R-:W-:Y:S01]  /*cc10*/  IMAD R6, R4.reuse, R34, R6 ;  /* 0x0000002204067224 */ /* 0x040fe200078e0206 */
[----:B------:R-:W-:Y:S01]  /*cc20*/  ISETP.GT.U32.AND P2, PT, R4, R9, PT ;  /* 0x000000090400720c */ /* 0x000fe20003f44070 */
[----:B------:R-:W-:-:S02]  /*cc30*/  @!P4 IMAD.IADD R5, R5, 0x1, -R4 ;  /* 0x000000010505c824 */ /* 0x000fc400078e0a04 */
[----:B0-----:R-:W-:Y:S01]  /*cc40*/  IMAD.MOV.U32 R10, RZ, RZ, R36 ;  /* 0x000000ffff0a7224 */ /* 0x001fe200078e0024 */
[----:B------:R-:W-:-:S03]  /*cc50*/  ISETP.GT.U32.AND P4, PT, R4, R6, PT ;  /* 0x000000060400720c */ /* 0x000fc60003f84070 */
[----:B------:R-:W-:Y:S01]  /*cc60*/  @!P5 IMAD.MOV R10, RZ, RZ, -R10 ;  /* 0x000000ffff0ad224 */ /* 0x000fe200078e0a0a */
[----:B------:R-:W-:-:S03]  /*cc70*/  ISETP.GT.U32.AND P5, PT, R4, R35, PT ;  /* 0x000000230400720c */ /* 0x000fc60003fa4070 */
[--C-:B------:R-:W-:Y:S02]  /*cc80*/  @!P6 IMAD.IADD R2, R2, 0x1, -R4.reuse ;  /* 0x000000010202e824 */ /* 0x100fe400078e0a04 */
[----:B------:R-:W-:Y:S01]  /*cc90*/  @!P2 IMAD.IADD R9, R9, 0x1, -R4 ;  /* 0x000000010909a824 */ /* 0x000fe200078e0a04 */
[----:B------:R-:W-:-:S03]  /*cca0*/  IABS R8, R41 ;  /* 0x0000002900087213 */ /* 0x000fc60000000000 */
[----:B------:R-:W-:-:S04]  /*ccb0*/  @!P4 IMAD.IADD R6, R6, 0x1, -R4 ;  /* 0x000000010606c824 */ /* 0x000fc800078e0a04 */
[----:B------:R-:W-:Y:S01]  /*ccc0*/  @!P5 IMAD.IADD R35, R35, 0x1, -R4 ;  /* 0x000000012323d824 */ /* 0x000fe200078e0a04 */
[C---:B------:R-:W-:Y:S01]  /*ccd0*/  ISETP.GT.U32.AND P5, PT, R4.reuse, R2, PT ;  /* 0x000000020400720c */ /* 0x040fe20003fa4070 */
[----:B------:R-:W-:Y:S01]  /*cce0*/  @!P1 IMAD.MOV R9, RZ, RZ, -R9 ;  /* 0x000000ffff099224 */ /* 0x000fe200078e0a09 */
[----:B------:R-:W-:Y:S01]  /*ccf0*/  ISETP.GT.U32.AND P1, PT, R4, R6, PT ;  /* 0x000000060400720c */ /* 0x000fe20003f24070 */
[----:B------:R-:W-:Y:S01]  /*cd00*/  IMAD.HI.U32 R37, R0, R8, RZ ;  /* 0x0000000800257227 */ /* 0x000fe200078e00ff */
[----:B------:R0:W-:Y:S03]  /*cd10*/  STL [R1+0x120], R10 ;  /* 0x0001200a01007387 */ /* 0x0001e60000100800 */
[----:B------:R-:W-:Y:S01]  /*cd20*/  IMAD.MOV R37, RZ, RZ, -R37 ;  /* 0x000000ffff257224 */ /* 0x000fe200078e0a25 */
[----:B------:R-:W-:Y:S01]  /*cd30*/  ISETP.GE.AND P6, PT, R51, RZ, PT ;  /* 0x000000ff3300720c */ /* 0x000fe20003fc6270 */
[----:B------:R-:W-:Y:S01]  /*cd40*/  STL [R1+0x114], R9 ;  /* 0x0001140901007387 */ /* 0x000fe20000100800 */
[----:B0-----:R-:W-:-:S03]  /*cd50*/  IMAD.MOV.U32 R10, RZ, RZ, R5 ;  /* 0x000000ffff0a7224 */ /* 0x001fc600078e0005 */
[----:B------:R-:W5:Y:S01]  /*cd60*/  LDL.LU R51, [R1+0x998] ;  /* 0x0009980001337983 */ /* 0x000f620000300800 */
[----:B------:R-:W-:Y:S02]  /*cd70*/  @!P5 IMAD.IADD R2, R2, 0x1, -R4 ;  /* 0x000000010202d824 */ /* 0x000fe400078e0a04 */
[----:B------:R-:W-:Y:S02]  /*cd80*/  @!P3 IMAD.MOV R10, RZ, RZ, -R10 ;  /* 0x000000ffff0ab224 */ /* 0x000fe400078e0a0a */
[----:B------:R-:W-:Y:S02]  /*cd90*/  IMAD R8, R4, R37, R8 ;  /* 0x0000002504087224 */ /* 0x000fe400078e0208 */
[----:B------:R-:W-:Y:S01]  /*cda0*/  @!P1 IMAD.IADD R6, R6, 0x1, -R4 ;  /* 0x0000000106069824 */ /* 0x000fe200078e0a04 */
[----:B------:R0:W-:Y:S01]  /*cdb0*/  STL [R1+0x110], R10 ;  /* 0x0001100a01007387 */ /* 0x0001e20000100800 */
[----:B------:R-:W-:Y:S02]  /*cdc0*/  ISETP.GE.AND P1, PT, R53, RZ, PT ;  /* 0x000000ff3500720c */ /* 0x000fe40003f26270 */
[----:B------:R-:W-:Y:S01]  /*cdd0*/  ISETP.GT.U32.AND P2, PT, R4, R8, PT ;  /* 0x000000080400720c */ /* 0x000fe20003f44070 */
[----:B------:R-:W5:-:S12]  /*cde0*/  LDL.LU R53, [R1+0x99c] ;  /* 0x00099c0001357983 */ /* 0x000f580000300800 */
[----:B------:R-:W-:-:S05]  /*cdf0*/  @!P2 IMAD.IADD R8, R8, 0x1, -R4 ;  /* 0x000000010808a824 */ /* 0x000fca00078e0a04 */
[C---:B------:R-:W-:Y:S02]  /*ce00*/  ISETP.GT.U32.AND P4, PT, R4.reuse, R8, PT ;  /* 0x000000080400720c */ /* 0x040fe40003f84070 */
[----:B------:R-:W-:-:S11]  /*ce10*/  ISETP.GT.U32.AND P2, PT, R4, R35, PT ;  /* 0x000000230400720c */ /* 0x000fd60003f44070 */
[--C-:B------:R-:W-:Y:S02]  /*ce20*/  @!P4 IMAD.IADD R8, R8, 0x1, -R4.reuse ;  /* 0x000000010808c824 */ /* 0x100fe400078e0a04 */
[----:B------:R-:W-:Y:S01]  /*ce30*/  @!P2 IMAD.IADD R35, R35, 0x1, -R4 ;  /* 0x000000012323a824 */ /* 0x000fe200078e0a04 */
[----:B------:R-:W-:-:S03]  /*ce40*/  ISETP.GE.AND P2, PT, R41, RZ, PT ;  /* 0x000000ff2900720c */ /* 0x000fc60003f46270 */
[----:B0-----:R-:W-:Y:S01]  /*ce50*/  IMAD.MOV.U32 R10, RZ, RZ, R35 ;  /* 0x000000ffff0a7224 */ /* 0x001fe200078e0023 */
[----:B---3--:R-:W-:-:S05]  /*ce60*/  IABS R34, R55 ;  /* 0x0000003700227213 */ /* 0x008fca0000000000 */
[----:B------:R-:W-:-:S04]  /*ce70*/  IMAD.HI.U32 R39, R0, R34, RZ ;  /* 0x0000002200277227 */ /* 0x000fc800078e00ff */
[----:B------:R-:W-:-:S04]  /*ce80*/  IMAD.MOV R39, RZ, RZ, -R39 ;  /* 0x000000ffff277224 */ /* 0x000fc800078e0a27 */
[----:B------:R-:W-:-:S05]  /*ce90*/  IMAD R34, R4, R39, R34 ;  /* 0x0000002704227224 */ /* 0x000fca00078e0222 */
[----:B------:R-:W-:Y:S02]  /*cea0*/  ISETP.GT.U32.AND P5, PT, R4, R34, PT ;  /* 0x000000220400720c */ /* 0x000fe40003fa4070 */
[----:B----4-:R-:W-:-:S11]  /*ceb0*/  IABS R7, R54 ;  /* 0x0000003600077213 */ /* 0x010fd60000000000 */
[----:B------:R-:W-:Y:S01]  /*cec0*/  @!P5 IMAD.IADD R34, R34, 0x1, -R4 ;  /* 0x000000012222d824 */ /* 0x000fe200078e0a04 */
[----:B------:R-:W-:Y:S02]  /*ced0*/  ISETP.GE.AND P5, PT, R55, RZ, PT ;  /* 0x000000ff3700720c */ /* 0x000fe40003fa6270 */
[----:B------:R-:W3:Y:S01]  /*cee0*/  LDL.LU R55, [R1+0x9a0] ;  /* 0x0009a00001377983 */ /* 0x000ee20000300800 */
[----:B------:R-:W-:-:S04]  /*cef0*/  IMAD.HI.U32 R38, R0, R7, RZ ;  /* 0x0000000700267227 */ /* 0x000fc800078e00ff */
[----:B------:R-:W-:-:S04]  /*cf00*/  IMAD.MOV R38, RZ, RZ, -R38 ;  /* 0x000000ffff267224 */ /* 0x000fc800078e0a26 */
[----:B------:R-:W-:-:S05]  /*cf10*/  IMAD R7, R4, R38, R7 ;  /* 0x0000002604077224 */ /* 0x000fca00078e0207 */
[----:B------:R-:W-:Y:S01]  /*cf20*/  ISETP.GT.U32.AND P4, PT, R4, R7, PT ;  /* 0x000000070400720c */ /* 0x000fe20003f84070 */
[----:B------:R-:W-:-:S12]  /*cf30*/  @!P6 IMAD.MOV R10, RZ, RZ, -R10 ;  /* 0x000000ffff0ae224 */ /* 0x000fd800078e0a0a */
[----:B------:R-:W-:-:S05]  /*cf40*/  @!P4 IMAD.IADD R7, R7, 0x1, -R4 ;  /* 0x000000010707c824 */ /* 0x000fca00078e0a04 */
[----:B------:R-:W-:Y:S01]  /*cf50*/  ISETP.GT.U32.AND P6, PT, R4, R7, PT ;  /* 0x000000070400720c */ /* 0x000fe20003fc4070 */
[----:B------:R-:W-:Y:S02]  /*cf60*/  @!P0 IMAD.MOV R2, RZ, RZ, -R2 ;  /* 0x000000ffff028224 */ /* 0x000fe400078e0a02 */
[----:B------:R-:W-:Y:S02]  /*cf70*/  @!P2 IMAD.MOV R8, RZ, RZ, -R8 ;  /* 0x000000ffff08a224 */ /* 0x000fe400078e0a08 */
[----:B------:R-:W-:Y:S01]  /*cf80*/  @!P1 IMAD.MOV R6, RZ, RZ, -R6 ;  /* 0x000000ffff069224 */ /* 0x000fe200078e0a06 */
[----:B------:R-:W-:Y:S01]  /*cf90*/  STL [R1+0x10c], R2 ;  /* 0x00010c0201007387 */ /* 0x000fe20000100800 */
[----:B--2---:R-:W-:-:S03]  /*cfa0*/  IABS R5, R56 ;  /* 0x0000003800057213 */ /* 0x004fc60000000000 */
[----:B------:R0:W-:Y:S03]  /*cfb0*/  STL [R1+0x100], R10 ;  /* 0x0001000a01007387 */ /* 0x0001e60000100800 */
[----:B------:R-:W-:Y:S01]  /*cfc0*/  @!P6 IMAD.IADD R7, R7, 0x1, -R4 ;  /* 0x000000010707e824 */ /* 0x000fe200078e0a04 */
[----:B------:R1:W-:Y:S01]  /*cfd0*/  STL [R1+0xfc], R8 ;  /* 0x0000fc0801007387 */ /* 0x0003e20000100800 */
[----:B------:R-:W-:-:S03]  /*cfe0*/  ISETP.GE.AND P6, PT, R56, RZ, PT ;  /* 0x000000ff3800720c */ /* 0x000fc60003fc6270 */
[----:B------:R2:W-:Y:S04]  /*cff0*/  STL [R1+0xf4], R6 ;  /* 0x0000f40601007387 */ /* 0x0005e80000100800 */
[----:B------:R-:W4:Y:S01]  /*d000*/  LDL.LU R56, [R1+0x9a4] ;  /* 0x0009a40001387983 */ /* 0x000f220000300800 */
[----:B------:R-:W-:Y:S02]  /*d010*/  ISETP.GT.U32.AND P4, PT, R4, R34, PT ;  /* 0x000000220400720c */ /* 0x000fe40003f84070 */
[----:B------:R-:W-:-:S11]  /*d020*/  IABS R9, R52 ;  /* 0x0000003400097213 */ /* 0x000fd60000000000 */
[----:B------:R-:W-:Y:S01]  /*d030*/  @!P4 IMAD.IADD R34, R34, 0x1, -R4 ;  /* 0x000000012222c824 */ /* 0x000fe200078e0a04 */
[----:B------:R-:W-:Y:S02]  /*d040*/  ISETP.GE.AND P4, PT, R52, RZ, PT ;  /* 0x000000ff3400720c */ /* 0x000fe40003f86270 */
[----:B------:R-:W4:Y:S01]  /*d050*/  LDL.LU R52, [R1+0x9a8] ;  /* 0x0009a80001347983 */ /* 0x000f220000300800 */
[----:B------:R-:W-:-:S05]  /*d060*/  IABS R37, R40 ;  /* 0x0000002800257213 */ /* 0x000fca0000000000 */
[----:B------:R-:W-:-:S04]  /*d070*/  IMAD.HI.U32 R36, R0, R37, RZ ;  /* 0x0000002500247227 */ /* 0x000fc800078e00ff */
[----:B------:R-:W-:-:S04]  /*d080*/  IMAD.MOV R36, RZ, RZ, -R36 ;  /* 0x000000ffff247224 */ /* 0x000fc800078e0a24 */
[----:B------:R-:W-:-:S05]  /*d090*/  IMAD R36, R4, R36, R37 ;  /* 0x0000002404247224 */ /* 0x000fca00078e0225 */
[----:B------:R-:W-:Y:S01]  /*d0a0*/  ISETP.GT.U32.AND P3, PT, R4, R36, PT ;  /* 0x000000240400720c */ /* 0x000fe20003f64070 */
[----:B------:R-:W-:-:S12]  /*d0b0*/  IMAD.HI.U32 R37, R0, R5, RZ ;  /* 0x0000000500257227 */ /* 0x000fd800078e00ff */
[----:B------:R-:W-:-:S05]  /*d0c0*/  @!P3 IMAD.IADD R36, R36, 0x1, -R4 ;  /* 0x000000012424b824 */ /* 0x000fca00078e0a04 */
        /* <DEDUP_REMOVED lines=8> */
[----:B------:R-:W-:-:S04]  /*d150*/  ISETP.GE.AND P3, PT, R40, RZ, PT ;  /* 0x000000ff2800720c */ /* 0x000fc80003f66270 */
[----:B------:R-:W-:Y:S01]  /*d160*/  ISETP.GT.U32.AND P2, PT, R4, R9, PT ;  /* 0x000000090400720c */ /* 0x000fe20003f44070 */
[----:B0-----:R-:W-:Y:S01]  /*d170*/  IMAD.MOV.U32 R10, RZ, RZ, R36 ;  /* 0x000000ffff0a7224 */ /* 0x001fe200078e0024 */
[----:B------:R-:W-:-:S05]  /*d180*/  ISETP.GE.AND P1, PT, R54, RZ, PT ;  /* 0x000000ff3600720c */ /* 0x000fca0003f26270 */
[----:B------:R-:W-:Y:S02]  /*d190*/  @!P0 IMAD.IADD R5, R5, 0x1, -R4 ;  /* 0x0000000105058824 */ /* 0x000fe400078e0a04 */
[----:B------:R-:W-:-:S03]  /*d1a0*/  @!P3 IMAD.MOV R10, RZ, RZ, -R10 ;  /* 0x000000ffff0ab224 */ /* 0x000fc600078e0a0a */
[----:B------:R-:W-:Y:S01]  /*d1b0*/  ISETP.GT.U32.AND P0, PT, R4, R5, PT ;  /* 0x000000050400720c */ /* 0x000fe20003f04070 */
[----:B------:R-:W-:Y:S01]  /*d1c0*/  @!P2 IMAD.IADD R9, R9, 0x1, -R4 ;  /* 0x000000010909a824 */ /* 0x000fe200078e0a04 */
[----:B-----5:R-:W-:Y:S02]  /*d1d0*/  IABS R2, R51 ;  /* 0x0000003300027213 */ /* 0x020fe40000000000 */
[----:B------:R-:W-:Y:S01]  /*d1e0*/  ISETP.GE.AND P2, PT, R51, RZ, PT ;  /* 0x000000ff3300720c */ /* 0x000fe20003f46270 */
[----:B------:R-:W-:Y:S01]  /*d1f0*/  IMAD.MOV.U32 R11, RZ, RZ, R34 ;  /* 0x000000ffff0b7224 */ /* 0x000fe200078e0022 */
[----:B------:R-:W5:Y:S01]  /*d200*/  LDL.LU R51, [R1+0x9ac] ;  /* 0x0009ac0001337983 */ /* 0x000f620000300800 */
[----:B-1----:R-:W-:-:S03]  /*d210*/  IMAD.HI.U32 R8, R0, R2, RZ ;  /* 0x0000000200087227 */ /* 0x002fc600078e00ff */
[----:B------:R0:W-:Y:S01]  /*d220*/  STL [R1+0xf0], R10 ;  /* 0x0000f00a01007387 */ /* 0x0001e20000100800 */
[----:B--2---:R-:W-:Y:S01]  /*d230*/  IABS R6, R53 ;  /* 0x0000003500067213 */ /* 0x004fe20000000000 */
[----:B------:R-:W-:Y:S02]  /*d240*/  IMAD.MOV R35, RZ, RZ, -R8 ;  /* 0x000000ffff237224 */ /* 0x000fe400078e0a08 */
[----:B------:R-:W-:Y:S02]  /*d250*/  @!P5 IMAD.MOV R11, RZ, RZ, -R11 ;  /* 0x000000ffff0bd224 */ /* 0x000fe400078e0a0b */
[----:B0-----:R-:W-:Y:S02]  /*d260*/  IMAD.MOV.U32 R10, RZ, RZ, R7 ;  /* 0x000000ffff0a7224 */ /* 0x001fe400078e0007 */
[----:B------:R-:W-:-:S04]  /*d270*/  IMAD.HI.U32 R8, R0, R6, RZ ;  /* 0x0000000600087227 */ /* 0x000fc800078e00ff */
[----:B------:R-:W-:Y:S01]  /*d280*/  @!P1 IMAD.MOV R10, RZ, RZ, -R10 ;  /* 0x000000ffff0a9224 */ /* 0x000fe200078e0a0a */
[----:B------:R-:W-:Y:S01]  /*d290*/  STL [R1+0xec], R11 ;  /* 0x0000ec0b01007387 */ /* 0x000fe20000100800 */
[----:B------:R-:W-:Y:S02]  /*d2a0*/  IMAD.MOV R34, RZ, RZ, -R8 ;  /* 0x000000ffff227224 */ /* 0x000fe400078e0a08 */
[----:B------:R-:W-:Y:S01]  /*d2b0*/  @!P0 IMAD.IADD R5, R5, 0x1, -R4 ;  /* 0x0000000105058824 */ /* 0x000fe200078e0a04 */
[----:B------:R-:W-:Y:S01]  /*d2c0*/  STL [R1+0xe4], R10 ;  /* 0x0000e40a01007387 */ /* 0x000fe20000100800 */
[----:B------:R-:W-:Y:S02]  /*d2d0*/  ISETP.GE.AND P1, PT, R53, RZ, PT ;  /* 0x000000ff3500720c */ /* 0x000fe40003f26270 */
[C---:B------:R-:W-:Y:S01]  /*d2e0*/  ISETP.GT.U32.AND P3, PT, R4.reuse, R9, PT ;  /* 0x000000090400720c */ /* 0x040fe20003f64070 */
[----:B------:R-:W-:-:S12]  /*d2f0*/  IMAD R6, R4, R34, R6 ;  /* 0x0000002204067224 */ /* 0x000fd800078e0206 */
[----:B------:R-:W-:-:S04]  /*d300*/  @!P3 IMAD.IADD R9, R9, 0x1, -R4 ;  /* 0x000000010909b824 */ /* 0x000fc800078e0a04 */
[----:B------:R-:W-:Y:S02]  /*d310*/  @!P4 IMAD.MOV R9, RZ, RZ, -R9 ;  /* 0x000000ffff09c224 */ /* 0x000fe400078e0a09 */
[----:B------:R-:W-:-:S05]  /*d320*/  IMAD R2, R4, R35, R2 ;  /* 0x0000002304027224 */ /* 0x000fca00078e0202 */
[----:B------:R-:W-:Y:S02]  /*d330*/  ISETP.GT.U32.AND P5, PT, R4, R2, PT ;  /* 0x000000020400720c */ /* 0x000fe40003fa4070 */
[----:B---3--:R-:W-:Y:S02]  /*d340*/  IABS R8, R55 ;  /* 0x0000003700087213 */ /* 0x008fe40000000000 */
[----:B------:R-:W-:Y:S02]  /*d350*/  ISETP.GE.AND P0, PT, R55, RZ, PT ;  /* 0x000000ff3700720c */ /* 0x000fe40003f06270 */
[----:B------:R-:W2:Y:S04]  /*d360*/  LDL.LU R55, [R1+0x9b0] ;  /* 0x0009b00001377983 */ /* 0x000ea80000300800 */
[----:B------:R-:W3:Y:S04]  /*d370*/  LDL.LU R53, [R1+0x9b4] ;  /* 0x0009b40001357983 */ /* 0x000ee80000300800 */
[----:B------:R0:W-:Y:S01]  /*d380*/  STL [R1+0xc8], R9 ;  /* 0x0000c80901007387 */ /* 0x0001e20000100800 */
[----:B----4-:R-:W-:-:S02]  /*d390*/  IABS R34, R56 ;  /* 0x0000003800227213 */ /* 0x010fc40000000000 */
[----:B------:R-:W-:Y:S02]  /*d3a0*/  ISETP.GE.AND P4, PT, R56, RZ, PT ;  /* 0x000000ff3800720c */ /* 0x000fe40003f86270 */
[----:B------:R-:W4:Y:S04]  /*d3b0*/  LDL.LU R56, [R1+0x9b8] ;  /* 0x0009b80001387983 */ /* 0x000f280000300800 */
[----:B------:R-:W4:Y:S01]  /*d3c0*/  LDL.LU R41, [R1+0x9bc] ;  /* 0x0009bc0001297983 */ /* 0x000f220000300800 */
[----:B------:R-:W-:Y:S02]  /*d3d0*/  @!P5 IMAD.IADD R2, R2, 0x1, -R4 ;  /* 0x000000010202d824 */ /* 0x000fe400078e0a04 */
[----:B------:R-:W-:-:S03]  /*d3e0*/  IMAD.MOV.U32 R7, RZ, RZ, R8 ;  /* 0x000000ffff077224 */ /* 0x000fc600078e0008 */
[----:B------:R-:W-:Y:S01]  /*d3f0*/  ISETP.GT.U32.AND P5, PT, R4, R2, PT ;  /* 0x000000020400720c */ /* 0x000fe20003fa4070 */
[----:B------:R-:W-:-:S04]  /*d400*/  IMAD.HI.U32 R8, R0, R7, RZ ;  /* 0x0000000700087227 */ /* 0x000fc800078e00ff */
[----:B------:R-:W-:Y:S02]  /*d410*/  IMAD.MOV R8, RZ, RZ, -R8 ;  /* 0x000000ffff087224 */ /* 0x000fe400078e0a08 */
[----:B------:R-:W-:Y:S02]  /*d420*/  @!P6 IMAD.MOV R5, RZ, RZ, -R5 ;  /* 0x000000ffff05e224 */ /* 0x000fe400078e0a05 */
[----:B0-----:R-:W-:Y:S01]  /*d430*/  IMAD R9, R4, R8, R7 ;  /* 0x0000000804097224 */ /* 0x001fe200078e0207 */
[----:B------:R-:W-:Y:S02]  /*d440*/  IABS R7, R52 ;  /* 0x0000003400077213 */ /* 0x000fe40000000000 */
[----:B------:R0:W-:Y:S01]  /*d450*/  STL [R1+0xd0], R5 ;  /* 0x0000d00501007387 */ /* 0x0001e20000100800 */
[----:B------:R-:W-:Y:S01]  /*d460*/  @!P5 IMAD.IADD R2, R2, 0x1, -R4 ;  /* 0x000000010202d824 */ /* 0x000fe200078e0a04 */
[----:B------:R-:W-:Y:S02]  /*d470*/  ISETP.GE.AND P5, PT, R52, RZ, PT ;  /* 0x000000ff3400720c */ /* 0x000fe40003fa6270 */
[----:B------:R-:W4:Y:S01]  /*d480*/  LDL.LU R52, [R1+0x9c0] ;  /* 0x0009c00001347983 */ /* 0x000f220000300800 */
[----:B------:R-:W-:-:S02]  /*d490*/  ISETP.GT.U32.AND P3, PT, R4, R6, PT ;  /* 0x000000060400720c */ /* 0x000fc40003f64070 */
[----:B------:R-:W-:-:S11]  /*d4a0*/  ISETP.GT.U32.AND P6, PT, R4, R9, PT ;  /* 0x000000090400720c */ /* 0x000fd60003fc4070 */
[----:B------:R-:W-:-:S05]  /*d4b0*/  @!P3 IMAD.IADD R6, R6, 0x1, -R4 ;  /* 0x000000010606b824 */ /* 0x000fca00078e0a04 */
[----:B------:R-:W-:Y:S01]  /*d4c0*/  ISETP.GT.U32.AND P3, PT, R4, R6, PT ;  /* 0x000000060400720c */ /* 0x000fe20003f64070 */
[----:B------:R-:W-:Y:S02]  /*d4d0*/  IMAD.MOV.U32 R10, RZ, RZ, R2 ;  /* 0x000000ffff0a7224 */ /* 0x000fe400078e0002 */
[----:B------:R-:W-:Y:S02]  /*d4e0*/  @!P6 IMAD.IADD R9, R9, 0x1, -R4 ;  /* 0x000000010909e824 */ /* 0x000fe400078e0a04 */
[----:B------:R-:W-:-:S04]  /*d4f0*/  IMAD.HI.U32 R8, R0, R34, RZ ;  /* 0x0000002200087227 */ /* 0x000fc800078e00ff */
[----:B------:R-:W-:-:S04]  /*d500*/  @!P2 IMAD.MOV R10, RZ, RZ, -R10 ;  /* 0x000000ffff0aa224 */ /* 0x000fc800078e0a0a */
[----:B------:R-:W-:Y:S01]  /*d510*/  @!P3 IMAD.IADD R6, R6, 0x1, -R4 ;  /* 0x000000010606b824 */ /* 0x000fe200078e0a04 */
[----:B------:R-:W-:Y:S01]  /*d520*/  ISETP.GT.U32.AND P6, PT, R4, R9, PT ;  /* 0x000000090400720c */ /* 0x000fe20003fc4070 */
[----:B------:R-:W-:Y:S02]  /*d530*/  IMAD.MOV R8, RZ, RZ, -R8 ;  /* 0x000000ffff087224 */ /* 0x000fe400078e0a08 */
[----:B------:R-:W-:Y:S01]  /*d540*/  @!P1 IMAD.MOV R6, RZ, RZ, -R6 ;  /* 0x000000ffff069224 */ /* 0x000fe200078e0a06 */
[----:B------:R1:W-:Y:S01]  /*d550*/  STL [R1+0xd4], R10 ;  /* 0x0000d40a01007387 */ /* 0x0003e20000100800 */
[----:B0-----:R-:W-:-:S03]  /*d560*/  IMAD.HI.U32 R5, R0, R7, RZ ;  /* 0x0000000700057227 */ /* 0x001fc600078e00ff */
[----:B------:R0:W-:Y:S01]  /*d570*/  STL [R1+0xdc], R6 ;  /* 0x0000dc0601007387 */ /* 0x0001e20000100800 */
[----:B------:R-:W-:Y:S02]  /*d580*/  IMAD R34, R4, R8, R34 ;  /* 0x0000000804227224 */ /* 0x000fe400078e0222 */
[----:B------:R-:W-:-:S03]  /*d590*/  IMAD.MOV R5, RZ, RZ, -R5 ;  /* 0x000000ffff057224 */ /* 0x000fc600078e0a05 */
[C---:B------:R-:W-:Y:S01]  /*d5a0*/  ISETP.GT.U32.AND P3, PT, R4.reuse, R34, PT ;  /* 0x000000220400720c */ /* 0x040fe20003f64070 */
[----:B------:R-:W-:Y:S02]  /*d5b0*/  IMAD R7, R4, R5, R7 ;  /* 0x0000000504077224 */ /* 0x000fe400078e0207 */
[----:B------:R-:W-:Y:S01]  /*d5c0*/  @!P6 IMAD.IADD R9, R9, 0x1, -R4 ;  /* 0x000000010909e824 */ /* 0x000fe200078e0a04 */
[----:B-----5:R-:W-:Y:S02]  /*d5d0*/  IABS R37, R51 ;  /* 0x0000003300257213 */ /* 0x020fe40000000000 */
[----:B------:R-:W-:Y:S02]  /*d5e0*/  ISETP.GE.AND P2, PT, R51, RZ, PT ;  /* 0x000000ff3300720c */ /* 0x000fe40003f46270 */
[----:B------:R-:W5:Y:S01]  /*d5f0*/  LDL.LU R51, [R1+0x9c4] ;  /* 0x0009c40001337983 */ /* 0x000f620000300800 */
[----:B------:R-:W-:-:S04]  /*d600*/  IMAD.HI.U32 R8, R0, R37, RZ ;  /* 0x0000002500087227 */ /* 0x000fc800078e00ff */
[----:B------:R-:W-:Y:S01]  /*d610*/  IMAD.MOV R2, RZ, RZ, -R8 ;  /* 0x000000ffff027224 */ /* 0x000fe200078e0a08 */
[C---:B------:R-:W-:Y:S01]  /*d620*/  ISETP.GT.U32.AND P6, PT, R4.reuse, R7, PT ;  /* 0x000000070400720c */ /* 0x040fe20003fc4070 */
[----:B-1----:R-:W-:Y:S02]  /*d630*/  IMAD.MOV.U32 R10, RZ, RZ, R9 ;  /* 0x000000ffff0a7224 */ /* 0x002fe400078e0009 */
[----:B------:R-:W-:Y:S02]  /*d640*/  IMAD R37, R4, R2, R37 ;  /* 0x0000000204257224 */ /* 0x000fe400078e0225 */
[----:B------:R-:W-:Y:S02]  /*d650*/  @!P0 IMAD.MOV R10, RZ, RZ, -R10 ;  /* 0x000000ffff0a8224 */ /* 0x000fe400078e0a0a */
[----:B------:R-:W-:Y:S01]  /*d660*/  @!P3 IMAD.IADD R34, R34, 0x1, -R4 ;  /* 0x000000012222b824 */ /* 0x000fe200078e0a04 */
[----:B------:R-:W-:-:S04]  /*d670*/  ISETP.GT.U32.AND P0, PT, R4, R37, PT ;  /* 0x000000250400720c */ /* 0x000fc80003f04070 */
[----:B------:R-:W-:Y:S01]  /*d680*/  ISETP.GT.U32.AND P3, PT, R4, R34, PT ;  /* 0x000000220400720c */ /* 0x000fe20003f64070 */
[----:B------:R-:W-:-:S08]  /*d690*/  @!P6 IMAD.IADD R7, R7, 0x1, -R4 ;  /* 0x000000010707e824 */ /* 0x000fd000078e0a04 */
[----:B------:R-:W-:Y:S01]  /*d6a0*/  @!P0 IMAD.IADD R37, R37, 0x1, -R4 ;  /* 0x0000000125258824 */ /* 0x000fe200078e0a04 */
[----:B------:R-:W-:-:S03]  /*d6b0*/  ISETP.GT.U32.AND P0, PT, R4, R7, PT ;  /* 0x000000070400720c */ /* 0x000fc60003f04070 */
[----:B------:R-:W-:-:S10]  /*d6c0*/  @!P3 IMAD.IADD R34, R34, 0x1, -R4 ;  /* 0x000000012222b824 */ /* 0x000fd400078e0a04 */
[----:B------:R-:W-:Y:S01]  /*d6d0*/  @!P0 IMAD.IADD R7, R7, 0x1, -R4 ;  /* 0x0000000107078824 */ /* 0x000fe200078e0a04 */
[----:B--2---:R-:W-:Y:S02]  /*d6e0*/  ISETP.GE.AND P1, PT, R55, RZ, PT ;  /* 0x000000ff3700720c */ /* 0x004fe40003f26270 */
[----:B0-----:R-:W-:Y:S02]  /*d6f0*/  IABS R6, R55 ;  /* 0x0000003700067213 */ /* 0x001fe40000000000 */
[----:B------:R-:W2:Y:S01]  /*d700*/  LDL.LU R55, [R1+0x9c8] ;  /* 0x0009c80001377983 */ /* 0x000ea20000300800 */
[----:B---3--:R-:W-:-:S03]  /*d710*/  IABS R2, R53 ;  /* 0x0000003500027213 */ /* 0x008fc60000000000 */
[----:B------:R0:W-:Y:S04]  /*d720*/  STL [R1+0xd8], R10 ;  /* 0x0000d80a01007387 */ /* 0x0001e80000100800 */
[----:B------:R-:W3:Y:S04]  /*d730*/  LDL.LU R40, [R1+0x9cc] ;  /* 0x0009cc0001287983 */ /* 0x000ee80000300800 */
[----:B------:R-:W3:Y:S01]  /*d740*/  LDL.LU R54, [R1+0x9d0] ;  /* 0x0009d00001367983 */ /* 0x000ee20000300800 */
[----:B------:R-:W-:-:S04]  /*d750*/  IMAD.HI.U32 R8, R0, R2, RZ ;  /* 0x0000000200087227 */ /* 0x000fc800078e00ff */
[----:B------:R-:W-:Y:S02]  /*d760*/  IMAD.MOV R8, RZ, RZ, -R8 ;  /* 0x000000ffff087224 */ /* 0x000fe400078e0a08 */
[----:B0-----:R-:W-:Y:S02]  /*d770*/  IMAD.MOV.U32 R10, RZ, RZ, R34 ;  /* 0x000000ffff0a7224 */ /* 0x001fe400078e0022 */
[----:B------:R-:W-:Y:S02]  /*d780*/  IMAD R2, R4, R8, R2 ;  /* 0x0000000804027224 */ /* 0x000fe400078e0202 */
[----:B------:R-:W-:-:S03]  /*d790*/  @!P4 IMAD.MOV R10, RZ, RZ, -R10 ;  /* 0x000000ffff0ac224 */ /* 0x000fc600078e0a0a */
[----:B------:R-:W-:Y:S02]  /*d7a0*/  ISETP.GT.U32.AND P0, PT, R4, R2, PT ;  /* 0x000000020400720c */ /* 0x000fe40003f04070 */
[----:B------:R0:W-:Y:S01]  /*d7b0*/  STL [R1+0xcc], R10 ;  /* 0x0000cc0a01007387 */ /* 0x0001e20000100800 */
[----:B------:R-:W-:-:S03]  /*d7c0*/  ISETP.GE.AND P3, PT, R53, RZ, PT ;  /* 0x000000ff3500720c */ /* 0x000fc60003f66270 */
[----:B------:R-:W3:Y:S01]  /*d7d0*/  LDL.LU R53, [R1+0x9d4] ;  /* 0x0009d40001357983 */ /* 0x000ee20000300800 */
[----:B0-----:R-:W-:-:S04]  /*d7e0*/  IMAD.MOV.U32 R10, RZ, RZ, R7 ;  /* 0x000000ffff0a7224 */ /* 0x001fc800078e0007 */
[----:B------:R-:W-:Y:S02]  /*d7f0*/  @!P5 IMAD.MOV R10, RZ, RZ, -R10 ;  /* 0x000000ffff0ad224 */ /* 0x000fe400078e0a0a */
[----:B------:R-:W-:-:S03]  /*d800*/  @!P0 IMAD.IADD R2, R2, 0x1, -R4 ;  /* 0x0000000102028824 */ /* 0x000fc600078e0a04 */
[----:B------:R0:W-:Y:S01]  /*d810*/  STL [R1+0xc4], R10 ;  /* 0x0000c40a01007387 */ /* 0x0001e20000100800 */
[----:B----4-:R-:W-:Y:S02]  /*d820*/  IABS R36, R56 ;  /* 0x0000003800247213 */ /* 0x010fe40000000000 */
[----:B------:R-:W-:Y:S02]  /*d830*/  ISETP.GE.AND P0, PT, R56, RZ, PT ;  /* 0x000000ff3800720c */ /* 0x000fe40003f06270 */
[----:B------:R-:W4:Y:S01]  /*d840*/  LDL.LU R56, [R1+0x9d8] ;  /* 0x0009d80001387983 */ /* 0x000f220000300800 */
[----:B------:R-:W-:Y:S01]  /*d850*/  IMAD.HI.U32 R5, R0, R6, RZ ;  /* 0x0000000600057227 */ /* 0x000fe200078e00ff */
[----:B------:R-:W-:-:S03]  /*d860*/  IABS R35, R41 ;  /* 0x0000002900237213 */ /* 0x000fc60000000000 */
[----:B------:R-:W-:Y:S01]  /*d870*/  IMAD.MOV R5, RZ, RZ, -R5 ;  /* 0x000000ffff057224 */ /* 0x000fe200078e0a05 */
[----:B------:R-:W-:-:S03]  /*d880*/  ISETP.GT.U32.AND P4, PT, R4, R37, PT ;  /* 0x000000250400720c */ /* 0x000fc60003f84070 */
[----:B------:R-:W-:Y:S02]  /*d890*/  IMAD R6, R4, R5, R6 ;  /* 0x0000000504067224 */ /* 0x000fe400078e0206 */
[----:B------:R-:W-:-:S03]  /*d8a0*/  IMAD.HI.U32 R8, R0, R35, RZ ;  /* 0x0000002300087227 */ /* 0x000fc600078e00ff */
[----:B------:R-:W-:Y:S01]  /*d8b0*/  ISETP.GT.U32.AND P6, PT, R4, R6, PT ;  /* 0x000000060400720c */ /* 0x000fe20003fc4070 */
[----:B------:R-:W-:-:S04]  /*d8c0*/  IMAD.MOV R8, RZ, RZ, -R8 ;  /* 0x000000ffff087224 */ /* 0x000fc800078e0a08 */
[----:B------:R-:W-:Y:S02]  /*d8d0*/  IMAD R35, R4, R8, R35 ;  /* 0x0000000804237224 */ /* 0x000fe400078e0223 */
[----:B------:R-:W-:-:S03]  /*d8e0*/  @!P4 IMAD.IADD R37, R37, 0x1, -R4 ;  /* 0x000000012525c824 */ /* 0x000fc600078e0a04 */
[----:B------:R-:W-:-:S03]  /*d8f0*/  ISETP.GT.U32.AND P4, PT, R4, R35, PT ;  /* 0x000000230400720c */ /* 0x000fc60003f84070 */
[----:B------:R-:W-:-:S05]  /*d900*/  @!P6 IMAD.IADD R6, R6, 0x1, -R4 ;  /* 0x000000010606e824 */ /* 0x000fca00078e0a04 */
[----:B------:R-:W-:Y:S01]  /*d910*/  ISETP.GT.U32.AND P6, PT, R4, R6, PT ;  /* 0x000000060400720c */ /* 0x000fe20003fc4070 */
[----:B0-----:R-:W-:-:S04]  /*d920*/  IMAD.MOV.U32 R10, RZ, RZ, R37 ;  /* 0x000000ffff0a7224 */ /* 0x001fc800078e0025 */
[----:B------:R-:W-:Y:S02]  /*d930*/  @!P4 IMAD.IADD R35, R35, 0x1, -R4 ;  /* 0x000000012323c824 */ /* 0x000fe400078e0a04 */
[----:B------:R-:W-:-:S03]  /*d940*/  @!P2 IMAD.MOV R10, RZ, RZ, -R10 ;  /* 0x000000ffff0aa224 */ /* 0x000fc600078e0a0a */
[----:B------:R-:W-:-:S03]  /*d950*/  ISETP.GT.U32.AND P2, PT, R4, R35, PT ;  /* 0x000000230400720c */ /* 0x000fc60003f44070 */
[----:B------:R-:W-:Y:S01]  /*d960*/  @!P6 IMAD.IADD R6, R6, 0x1, -R4 ;  /* 0x000000010606e824 */ /* 0x000fe200078e0a04 */
[----:B------:R0:W-:Y:S01]  /*d970*/  STL [R1+0xbc], R10 ;  /* 0x0000bc0a01007387 */ /* 0x0001e20000100800 */
[----:B------:R-:W-:Y:S02]  /*d980*/  IABS R5, R52 ;  /* 0x0000003400057213 */ /* 0x000fe40000000000 */
[----:B0-----:R-:W-:-:S04]  /*d990*/  IMAD.MOV.U32 R10, RZ, RZ, R6 ;  /* 0x000000ffff0a7224 */ /* 0x001fc800078e0006 */
[----:B------:R-:W-:Y:S02]  /*d9a0*/  @!P1 IMAD.MOV R10, RZ, RZ, -R10 ;  /* 0x000000ffff0a9224 */ /* 0x000fe400078e0a0a */
[----:B------:R-:W-:Y:S01]  /*d9b0*/  @!P2 IMAD.IADD R35, R35, 0x1, -R4 ;  /* 0x000000012323a824 */ /* 0x000fe200078e0a04 */
[----:B------:R-:W-:Y:S02]  /*d9c0*/  ISETP.GE.AND P2, PT, R52, RZ, PT ;  /* 0x000000ff3400720c */ /* 0x000fe40003f46270 */
[----:B------:R0:W-:Y:S04]  /*d9d0*/  STL [R1+0xc0], R10 ;  /* 0x0000c00a01007387 */ /* 0x0001e80000100800 */
[----:B------:R-:W4:Y:S01]  /*d9e0*/  LDL.LU R52, [R1+0x9dc] ;  /* 0x0009dc0001347983 */ /* 0x000f220000300800 */
[----:B------:R-:W-:-:S04]  /*d9f0*/  IMAD.HI.U32 R9, R0, R36, RZ ;  /* 0x0000002400097227 */ /* 0x000fc800078e00ff */
[----:B------:R-:W-:-:S04]  /*da00*/  IMAD.MOV R9, RZ, RZ, -R9 ;  /* 0x000000ffff097224 */ /* 0x000fc800078e0a09 */
[----:B------:R-:W-:-:S05]  /*da10*/  IMAD R36, R4, R9, R36 ;  /* 0x0000000904247224 */ /* 0x000fca00078e0224 */
[----:B------:R-:W-:Y:S01]  /*da20*/  ISETP.GT.U32.AND P5, PT, R4, R36, PT ;  /* 0x000000240400720c */ /* 0x000fe20003fa4070 */
[----:B------:R-:W-:-:S04]  /*da30*/  IMAD.HI.U32 R8, R0, R5, RZ ;  /* 0x0000000500087227 */ /* 0x000fc800078e00ff */
[----:B------:R-:W-:Y:S01]  /*da40*/  IMAD.MOV R8, RZ, RZ, -R8 ;  /* 0x000000ffff087224 */ /* 0x000fe200078e0a08 */
[----:B-----5:R-:W-:-:S03]  /*da50*/  IABS R38, R51 ;  /* 0x0000003300267213 */ /* 0x020fc60000000000 */
[----:B------:R-:W-:-:S04]  /*da60*/  IMAD R5, R4, R8, R5 ;  /* 0x0000000804057224 */ /* 0x000fc800078e0205 */
[----:B------:R-:W-:Y:S02]  /*da70*/  @!P5 IMAD.IADD R36, R36, 0x1, -R4 ;  /* 0x000000012424d824 */ /* 0x000fe400078e0a04 */
[----:B------:R-:W-:Y:S01]  /*da80*/  IMAD.MOV.U32 R34, RZ, RZ, R38 ;  /* 0x000000ffff227224 */ /* 0x000fe200078e0026 */
[C---:B------:R-:W-:Y:S02]  /*da90*/  ISETP.GT.U32.AND P6, PT, R4.reuse, R5, PT ;  /* 0x000000050400720c */ /* 0x040fe40003fc4070 */
[----:B------:R-:W-:Y:S01]  /*daa0*/  ISETP.GT.U32.AND P4, PT, R4, R36, PT ;  /* 0x000000240400720c */ /* 0x000fe20003f84070 */
[----:B------:R-:W-:Y:S01]  /*dab0*/  IMAD.HI.U32 R38, R0, R34, RZ ;  /* 0x0000002200267227 */ /* 0x000fe200078e00ff */
[----:B------:R-:W-:-:S03]  /*dac0*/  ISETP.GT.U32.AND P5, PT, R4, R2, PT ;  /* 0x000000020400720c */ /* 0x000fc60003fa4070 */
[----:B------:R-:W-:-:S04]  /*dad0*/  IMAD.MOV R38, RZ, RZ, -R38 ;  /* 0x000000ffff267224 */ /* 0x000fc800078e0a26 */
[----:B------:R-:W-:Y:S02]  /*dae0*/  IMAD R34, R4, R38, R34 ;  /* 0x0000002604227224 */ /* 0x000fe400078e0222 */
[--C-:B------:R-:W-:Y:S02]  /*daf0*/  @!P6 IMAD.IADD R5, R5, 0x1, -R4.reuse ;  /* 0x000000010505e824 */ /* 0x100fe400078e0a04 */
[--C-:B------:R-:W-:Y:S01]  /*db00*/  @!P4 IMAD.IADD R36, R36, 0x1, -R4.reuse ;  /* 0x000000012424c824 */ /* 0x100fe200078e0a04 */
[----:B------:R-:W-:Y:S01]  /*db10*/  ISETP.GT.U32.AND P1, PT, R4, R34, PT ;  /* 0x000000220400720c */ /* 0x000fe20003f24070 */
[----:B------:R-:W-:Y:S01]  /*db20*/  @!P5 IMAD.IADD R2, R2, 0x1, -R4 ;  /* 0x000000010202d824 */ /* 0x000fe200078e0a04 */
[----:B------:R-:W-:Y:S01]  /*db30*/  ISETP.GT.U32.AND P6, PT, R4, R5, PT ;  /* 0x000000050400720c */ /* 0x000fe20003fc4070 */
[----:B0-----:R-:W-:Y:S02]  /*db40*/  IMAD.MOV.U32 R10, RZ, RZ, R36 ;  /* 0x000000ffff0a7224 */ /* 0x001fe400078e0024 */
[----:B------:R-:W-:Y:S01]  /*db50*/  IMAD.MOV.U32 R11, RZ, RZ, R2 ;  /* 0x000000ffff0b7224 */ /* 0x000fe200078e0002 */
[----:B------:R-:W-:Y:S01]  /*db60*/  ISETP.GE.AND P5, PT, R41, RZ, PT ;  /* 0x000000ff2900720c */ /* 0x000fe20003fa6270 */
[----:B------:R-:W-:-:S02]  /*db70*/  @!P0 IMAD.MOV R10, RZ, RZ, -R10 ;  /* 0x000000ffff0a8224 */ /* 0x000fc400078e0a0a */
[----:B------:R-:W-:-:S04]  /*db80*/  @!P3 IMAD.MOV R11, RZ, RZ, -R11 ;  /* 0x000000ffff0bb224 */ /* 0x000fc800078e0a0b */
[--C-:B------:R-:W-:Y:S01]  /*db90*/  @!P1 IMAD.IADD R34, R34, 0x1, -R4.reuse ;  /* 0x0000000122229824 */ /* 0x100fe200078e0a04 */
[----:B------:R-:W-:Y:S02]  /*dba0*/  ISETP.GE.AND P1, PT, R51, RZ, PT ;  /* 0x000000ff3300720c */ /* 0x000fe40003f26270 */
[----:B------:R-:W5:Y:S01]  /*dbb0*/  LDL.LU R51, [R1+0x9e0] ;  /* 0x0009e00001337983 */ /* 0x000f620000300800 */
[----:B------:R-:W-:Y:S01]  /*dbc0*/  @!P6 IMAD.IADD R5, R5, 0x1, -R4 ;  /* 0x000000010505e824 */ /* 0x000fe200078e0a04 */
[----:B------:R-:W-:-:S03]  /*dbd0*/  ISETP.GT.U32.AND P3, PT, R4, R34, PT ;  /* 0x000000220400720c */ /* 0x000fc60003f64070 */
[----:B------:R-:W-:-:S10]  /*dbe0*/  @!P2 IMAD.MOV R5, RZ, RZ, -R5 ;  /* 0x000000ffff05a224 */ /* 0x000fd400078e0a05 */
[----:B------:R-:W-:Y:S01]  /*dbf0*/  @!P3 IMAD.IADD R34, R34, 0x1, -R4 ;  /* 0x000000012222b824 */ /* 0x000fe200078e0a04 */
[----:B--2---:R-:W-:-:S05]  /*dc00*/  IABS R9, R55 ;  /* 0x0000003700097213 */ /* 0x004fca0000000000 */
[----:B------:R-:W-:-:S04]  /*dc10*/  IMAD.HI.U32 R7, R0, R9, RZ ;  /* 0x0000000900077227 */ /* 0x000fc800078e00ff */
[----:B------:R-:W-:-:S04]  /*dc20*/  IMAD.MOV R7, RZ, RZ, -R7 ;  /* 0x000000ffff077224 */ /* 0x000fc800078e0a07 */
[----:B------:R-:W-:Y:S01]  /*dc30*/  IMAD R9, R4, R7, R9 ;  /* 0x0000000704097224 */ /* 0x000fe200078e0209 */
[----:B---3--:R-:W-:-:S04]  /*dc40*/  IABS R8, R40 ;  /* 0x0000002800087213 */ /* 0x008fc80000000000 */
[----:B------:R-:W-:Y:S02]  /*dc50*/  ISETP.GT.U32.AND P4, PT, R4, R9, PT ;  /* 0x000000090400720c */ /* 0x000fe40003f84070 */
[----:B------:R-:W-:Y:S01]  /*dc60*/  IABS R6, R54 ;  /* 0x0000003600067213 */ /* 0x000fe20000000000 */
[----:B------:R-:W-:-:S04]  /*dc70*/  IMAD.HI.U32 R7, R0, R8, RZ ;  /* 0x0000000800077227 */ /* 0x000fc800078e00ff */
[----:B------:R-:W-:-:S04]  /*dc80*/  IMAD.HI.U32 R38, R0, R6, RZ ;  /* 0x0000000600267227 */ /* 0x000fc800078e00ff */
[----:B------:R-:W-:Y:S02]  /*dc90*/  IMAD.MOV R7, RZ, RZ, -R7 ;  /* 0x000000ffff077224 */ /* 0x000fe400078e0a07 */
[----:B------:R-:W-:Y:S01]  /*dca0*/  @!P4 IMAD.IADD R9, R9, 0x1, -R4 ;  /* 0x000000010909c824 */ /* 0x000fe200078e0a04 */
[----:B------:R-:W-:Y:S01]  /*dcb0*/  ISETP.GE.AND P4, PT, R55, RZ, PT ;  /* 0x000000ff3700720c */ /* 0x000fe20003f86270 */
[----:B------:R-:W-:Y:S01]  /*dcc0*/  IMAD.MOV R38, RZ, RZ, -R38 ;  /* 0x000000ffff267224 */ /* 0x000fe200078e0a26 */
[----:B------:R-:W2:Y:S01]  /*dcd0*/  LDL.LU R55, [R1+0x9e4] ;  /* 0x0009e40001377983 */ /* 0x000ea20000300800 */
[----:B------:R-:W-:-:S03]  /*dce0*/  IMAD R8, R4, R7, R8 ;  /* 0x0000000704087224 */ /* 0x000fc600078e0208 */
[----:B------:R-:W-:Y:S01]  /*dcf0*/  STL [R1+0x88], R11 ;  /* 0x0000880b01007387 */ /* 0x000fe20000100800 */
[----:B------:R-:W-:-:S03]  /*dd00*/  IMAD R6, R4, R38, R6 ;  /* 0x0000002604067224 */ /* 0x000fc600078e0206 */
[----:B------:R0:W-:Y:S01]  /*dd10*/  STL [R1+0x8c], R10 ;  /* 0x00008c0a01007387 */ /* 0x0001e20000100800 */
[----:B------:R-:W-:Y:S01]  /*dd20*/  ISETP.GT.U32.AND P6, PT, R4, R8, PT ;  /* 0x000000080400720c */ /* 0x000fe20003fc4070 */
[----:B0-----:R-:W-:-:S04]  /*dd30*/  IMAD.MOV.U32 R10, RZ, RZ, R35 ;  /* 0x000000ffff0a7224 */ /* 0x001fc800078e0023 */
[----:B------:R-:W-:Y:S01]  /*dd40*/  @!P5 IMAD.MOV R10, RZ, RZ, -R10 ;  /* 0x000000ffff0ad224 */ /* 0x000fe200078e0a0a */
[----:B------:R-:W-:-:S07]  /*dd50*/  ISETP.GT.U32.AND P5, PT, R4, R6, PT ;  /* 0x000000060400720c */ /* 0x000fce0003fa4070 */
[--C-:B------:R-:W-:Y:S01]  /*dd60*/  @!P6 IMAD.IADD R8, R8, 0x1, -R4.reuse ;  /* 0x000000010808e824 */ /* 0x100fe200078e0a04 */
[----:B----4-:R-:W-:Y:S01]  /*dd70*/  IABS R7, R56 ;  /* 0x0000003800077213 */ /* 0x010fe20000000000 */
[----:B------:R0:W-:Y:S01]  /*dd80*/  STL [R1+0xa4], R10 ;  /* 0x0000a40a01007387 */ /* 0x0001e20000100800 */
[C---:B------:R-:W-:Y:S02]  /*dd90*/  ISETP.GT.U32.AND P0, PT, R4.reuse, R9, PT ;  /* 0x000000090400720c */ /* 0x040fe40003f04070 */
[----:B------:R-:W-:Y:S01]  /*dda0*/  ISETP.GT.U32.AND P6, PT, R4, R8, PT ;  /* 0x000000080400720c */ /* 0x000fe20003fc4070 */
[----:B------:R1:W-:Y:S01]  /*ddb0*/  STL [R1+0xb4], R5 ;  /* 0x0000b40501007387 */ /* 0x0003e20000100800 */
[----:B------:R-:W-:Y:S01]  /*ddc0*/  @!P5 IMAD.IADD R6, R6, 0x1, -R4 ;  /* 0x000000010606d824 */ /* 0x000fe200078e0a04 */
[----:B------:R-:W-:Y:S02]  /*ddd0*/  ISETP.GE.AND P5, PT, R56, RZ, PT ;  /* 0x000000ff3800720c */ /* 0x000fe40003fa6270 */
[----:B------:R-:W3:Y:S01]  /*dde0*/  LDL.LU R56, [R1+0x9e8] ;  /* 0x0009e80001387983 */ /* 0x000ee20000300800 */
[----:B------:R-:W-:-:S02]  /*ddf0*/  ISETP.GE.AND P2, PT, R40, RZ, PT ;  /* 0x000000ff2800720c */ /* 0x000fc40003f46270 */
[----:B------:R-:W-:Y:S01]  /*de00*/  ISETP.GE.AND P3, PT, R54, RZ, PT ;  /* 0x000000ff3600720c */ /* 0x000fe20003f66270 */
[----:B------:R-:W4:Y:S01]  /*de10*/  LDL.LU R41, [R1+0x9ec] ;  /* 0x0009ec0001297983 */ /* 0x000f220000300800 */
[----:B0-----:R-:W-:-:S03]  /*de20*/  IMAD.MOV.U32 R10, RZ, RZ, R34 ;  /* 0x000000ffff0a7224 */ /* 0x001fc600078e0022 */
[----:B------:R-:W4:Y:S01]  /*de30*/  LDL.LU R54, [R1+0x9f0] ;  /* 0x0009f00001367983 */ /* 0x000f220000300800 */
[----:B------:R-:W-:-:S03]  /*de40*/  @!P0 IMAD.IADD R9, R9, 0x1, -R4 ;  /* 0x0000000109098824 */ /* 0x000fc600078e0a04 */
[----:B------:R-:W4:Y:S01]  /*de50*/  LDL.LU R40, [R1+0x9f4] ;  /* 0x0009f40001287983 */ /* 0x000f220000300800 */
[----:B------:R-:W-:Y:S02]  /*de60*/  @!P6 IMAD.IADD R8, R8, 0x1, -R4 ;  /* 0x000000010808e824 */ /* 0x000fe400078e0a04 */
[----:B------:R-:W-:Y:S02]  /*de70*/  @!P1 IMAD.MOV R10, RZ, RZ, -R10 ;  /* 0x000000ffff0a9224 */ /* 0x000fe400078e0a0a */
[----:B------:R-:W-:Y:S02]  /*de80*/  @!P4 IMAD.MOV R9, RZ, RZ, -R9 ;  /* 0x000000ffff09c224 */ /* 0x000fe400078e0a09 */
[----:B------:R-:W-:Y:S01]  /*de90*/  @!P2 IMAD.MOV R8, RZ, RZ, -R8 ;  /* 0x000000ffff08a224 */ /* 0x000fe200078e0a08 */
[----:B------:R0:W-:Y:S01]  /*dea0*/  STL [R1+0xb0], R10 ;  /* 0x0000b00a01007387 */ /* 0x0001e20000100800 */
[----:B------:R-:W-:Y:S02]  /*deb0*/  IABS R37, R53 ;  /* 0x0000003500257213 */ /* 0x000fe40000000000 */
[----:B------:R-:W-:Y:S01]  /*dec0*/  ISETP.GE.AND P6, PT, R53, RZ, PT ;  /* 0x000000ff3500720c */ /* 0x000fe20003fc6270 */
[----:B------:R-:W-:Y:S04]  /*ded0*/  STL [R1+0xac], R9 ;  /* 0x0000ac0901007387 */ /* 0x000fe80000100800 */
[----:B------:R-:W-:Y:S04]  /*dee0*/  STL [R1+0xa8], R8 ;  /* 0x0000a80801007387 */ /* 0x000fe80000100800 */
[----:B------:R-:W4:Y:S01]  /*def0*/  LDL.LU R53, [R1+0x9f8] ;  /* 0x0009f80001357983 */ /* 0x000f220000300800 */
[----:B------:R-:W-:-:S04]  /*df00*/  IMAD.HI.U32 R2, R0, R37, RZ ;  /* 0x0000002500027227 */ /* 0x000fc800078e00ff */
[----:B------:R-:W-:-:S04]  /*df10*/  IMAD.MOV R2, RZ, RZ, -R2 ;  /* 0x000000ffff027224 */ /* 0x000fc800078e0a02 */
[----:B------:R-:W-:Y:S01]  /*df20*/  IMAD R37, R4, R2, R37 ;  /* 0x0000000204257224 */ /* 0x000fe200078e0225 */
[----:B------:R-:W-:Y:S02]  /*df30*/  IABS R2, R52 ;  /* 0x0000003400027213 */ /* 0x000fe40000000000 */
[----:B------:R-:W-:Y:S02]  /*df40*/  ISETP.GE.AND P2, PT, R52, RZ, PT ;  /* 0x000000ff3400720c */ /* 0x000fe40003f46270 */
[----:B------:R-:W4:Y:S01]  /*df50*/  LDL.LU R52, [R1+0x9fc] ;  /* 0x0009fc0001347983 */ /* 0x000f220000300800 */
[----:B------:R-:W-:Y:S01]  /*df60*/  ISETP.GT.U32.AND P0, PT, R4, R37, PT ;  /* 0x000000250400720c */ /* 0x000fe20003f04070 */
[----:B-1----:R-:W-:-:S04]  /*df70*/  IMAD.HI.U32 R5, R0, R7, RZ ;  /* 0x0000000700057227 */ /* 0x002fc800078e00ff */
[----:B------:R-:W-:-:S04]  /*df80*/  IMAD.MOV R5, RZ, RZ, -R5 ;  /* 0x000000ffff057224 */ /* 0x000fc800078e0a05 */
[----:B------:R-:W-:-:S04]  /*df90*/  IMAD R7, R4, R5, R7 ;  /* 0x0000000504077224 */ /* 0x000fc800078e0207 */
[----:B------:R-:W-:Y:S01]  /*dfa0*/  @!P0 IMAD.IADD R37, R37, 0x1, -R4 ;  /* 0x0000000125258824 */ /* 0x000fe200078e0a04 */
[C---:B------:R-:W-:Y:S02]  /*dfb0*/  ISETP.GT.U32.AND P0, PT, R4.reuse, R6, PT ;  /* 0x000000060400720c */ /* 0x040fe40003f04070 */
[----:B------:R-:W-:Y:S01]  /*dfc0*/  ISETP.GT.U32.AND P4, PT, R4, R7, PT ;  /* 0x000000070400720c */ /* 0x000fe20003f84070 */
[----:B------:R-:W-:Y:S01]  /*dfd0*/  IMAD.HI.U32 R34, R0, R2, RZ ;  /* 0x0000000200227227 */ /* 0x000fe200078e00ff */
[----:B------:R-:W-:-:S09]  /*dfe0*/  ISETP.GT.U32.AND P1, PT, R4, R37, PT ;  /* 0x000000250400720c */ /* 0x000fd20003f24070 */
[----:B------:R-:W-:-:S04]  /*dff0*/  @!P0 IMAD.IADD R6, R6, 0x1, -R4 ;  /* 0x0000000106068824 */ /* 0x000fc800078e0a04 */
[----:B0-----:R-:W-:Y:S02]  /*e000*/  IMAD.MOV.U32 R10, RZ, RZ, R6 ;  /* 0x000000ffff0a7224 */ /* 0x001fe400078e0006 */
[----:B------:R-:W-:Y:S02]  /*e010*/  IMAD.MOV R34, RZ, RZ, -R34 ;  /* 0x000000ffff227224 */ /* 0x000fe400078e0a22 */
[----:B------:R-:W-:Y:S02]  /*e020*/  @!P4 IMAD.IADD R7, R7, 0x1, -R4 ;  /* 0x000000010707c824 */ /* 0x000fe400078e0a04 */
[----:B------:R-:W-:Y:S02]  /*e030*/  @!P3 IMAD.MOV R10, RZ, RZ, -R10 ;  /* 0x000000ffff0ab224 */ /* 0x000fe400078e0a0a */
[C---:B------:R-:W-:Y:S01]  /*e040*/  IMAD R2, R4.reuse, R34, R2 ;  /* 0x0000002204027224 */ /* 0x040fe200078e0202 */
[C---:B------:R-:W-:Y:S02]  /*e050*/  ISETP.GT.U32.AND P3, PT, R4.reuse, R7, PT ;  /* 0x000000070400720c */ /* 0x040fe40003f64070 */
[----:B------:R0:W-:Y:S01]  /*e060*/  STL [R1+0x94], R10 ;  /* 0x0000940a01007387 */ /* 0x0001e20000100800 */
[----:B------:R-:W-:Y:S01]  /*e070*/  @!P1 IMAD.IADD R37, R37, 0x1, -R4 ;  /* 0x0000000125259824 */ /* 0x000fe200078e0a04 */
[----:B------:R-:W-:-:S02]  /*e080*/  ISETP.GT.U32.AND P1, PT, R4, R2, PT ;  /* 0x000000020400720c */ /* 0x000fc40003f24070 */
[----:B-----5:R-:W-:Y:S02]  /*e090*/  IABS R5, R51 ;  /* 0x0000003300057213 */ /* 0x020fe40000000000 */
[----:B------:R-:W-:Y:S02]  /*e0a0*/  ISETP.GE.AND P0, PT, R51, RZ, PT ;  /* 0x000000ff3300720c */ /* 0x000fe40003f06270 */
[----:B------:R-:W5:Y:S01]  /*e0b0*/  LDL.LU R51, [R1+0xa00] ;  /* 0x000a000001337983 */ /* 0x000f620000300800 */
[----:B------:R-:W-:-:S04]  /*e0c0*/  IMAD.HI.U32 R34, R0, R5, RZ ;  /* 0x0000000500227227 */ /* 0x000fc800078e00ff */
[----:B------:R-:W-:Y:S02]  /*e0d0*/  IMAD.MOV R34, RZ, RZ, -R34 ;  /* 0x000000ffff227224 */ /* 0x000fe400078e0a22 */
[----:B0-----:R-:W-:Y:S02]  /*e0e0*/  IMAD.MOV.U32 R10, RZ, RZ, R37 ;  /* 0x000000ffff0a7224 */ /* 0x001fe400078e0025 */
[C---:B------:R-:W-:Y:S02]  /*e0f0*/  IMAD R5, R4.reuse, R34, R5 ;  /* 0x0000002204057224 */ /* 0x040fe400078e0205 */
[----:B------:R-:W-:Y:S02]  /*e100*/  @!P6 IMAD.MOV R10, RZ, RZ, -R10 ;  /* 0x000000ffff0ae224 */ /* 0x000fe400078e0a0a */
[----:B------:R-:W-:Y:S01]  /*e110*/  @!P3 IMAD.IADD R7, R7, 0x1, -R4 ;  /* 0x000000010707b824 */ /* 0x000fe200078e0a04 */
[----:B------:R-:W-:-:S03]  /*e120*/  ISETP.GT.U32.AND P6, PT, R4, R5, PT ;  /* 0x000000050400720c */ /* 0x000fc60003fc4070 */
[----:B------:R-:W-:Y:S01]  /*e130*/  @!P5 IMAD.MOV R7, RZ, RZ, -R7 ;  /* 0x000000ffff07d224 */ /* 0x000fe200078e0a07 */
[----:B------:R-:W-:Y:S01]  /*e140*/  STL [R1+0x90], R10 ;  /* 0x0000900a01007387 */ /* 0x000fe20000100800 */
[----:B------:R-:W-:-:S03]  /*e150*/  @!P1 IMAD.IADD R2, R2, 0x1, -R4 ;  /* 0x0000000102029824 */ /* 0x000fc600078e0a04 */
[----:B------:R0:W-:Y:S02]  /*e160*/  STL [R1+0x78], R7 ;  /* 0x0000780701007387 */ /* 0x0001e40000100800 */
[----:B------:R-:W-:-:S03]  /*e170*/  ISETP.GT.U32.AND P1, PT, R4, R2, PT ;  /* 0x000000020400720c */ /* 0x000fc60003f24070 */
[----:B------:R-:W-:-:S10]  /*e180*/  @!P6 IMAD.IADD R5, R5, 0x1, -R4 ;  /* 0x000000010505e824 */ /* 0x000fd400078e0a04 */
[----:B------:R-:W-:-:S04]  /*e190*/  @!P1 IMAD.IADD R2, R2, 0x1, -R4 ;  /* 0x0000000102029824 */ /* 0x000fc800078e0a04 */
[----:B------:R-:W-:Y:S01]  /*e1a0*/  @!P2 IMAD.MOV R2, RZ, RZ, -R2 ;  /* 0x000000ffff02a224 */ /* 0x000fe200078e0a02 */
[----:B--2---:R-:W-:-:S05]  /*e1b0*/  IABS R36, R55 ;  /* 0x0000003700247213 */ /* 0x004fca0000000000 */
[----:B------:R-:W-:-:S04]  /*e1c0*/  IMAD.HI.U32 R8, R0, R36, RZ ;  /* 0x0000002400087227 */ /* 0x000fc800078e00ff */
[----:B------:R-:W-:-:S04]  /*e1d0*/  IMAD.MOV R8, RZ, RZ, -R8 ;  /* 0x000000ffff087224 */ /* 0x000fc800078e0a08 */
[----:B------:R-:W-:-:S05]  /*e1e0*/  IMAD R36, R4, R8, R36 ;  /* 0x0000000804247224 */ /* 0x000fca00078e0224 */
[----:B------:R-:W-:Y:S02]  /*e1f0*/  ISETP.GT.U32.AND P3, PT, R4, R36, PT ;  /* 0x000000240400720c */ /* 0x000fe40003f64070 */
[----:B------:R-:W-:Y:S02]  /*e200*/  ISETP.GE.AND P4, PT, R55, RZ, PT ;  /* 0x000000ff3700720c */ /* 0x000fe40003f86270 */
[----:B------:R-:W2:Y:S01]  /*e210*/  LDL.LU R55, [R1+0xa04] ;  /* 0x000a040001377983 */ /* 0x000ea20000300800 */
[----:B---3--:R-:W-:-:S05]  /*e220*/  IABS R9, R56 ;  /* 0x0000003800097213 */ /* 0x008fca0000000000 */
[----:B------:R-:W-:Y:S01]  /*e230*/  IMAD.HI.U32 R8, R0, R9, RZ ;  /* 0x0000000900087227 */ /* 0x000fe200078e00ff */
[----:B----4-:R-:W-:Y:S02]  /*e240*/  IABS R34, R41 ;  /* 0x0000002900227213 */ /* 0x010fe40000000000 */
[----:B------:R-:W-:Y:S01]  /*e250*/  IABS R6, R54 ;  /* 0x0000003600067213 */ /* 0x000fe20000000000 */
[----:B------:R-:W-:Y:S01]  /*e260*/  IMAD.MOV R8, RZ, RZ, -R8 ;  /* 0x000000ffff087224 */ /* 0x000fe200078e0a08 */
[----:B------:R-:W-:-:S03]  /*e270*/  IABS R35, R40 ;  /* 0x0000002800237213 */ /* 0x000fc60000000000 */
[----:B------:R-:W-:Y:S02]  /*e280*/  IMAD R9, R4, R8, R9 ;  /* 0x0000000804097224 */ /* 0x000fe400078e0209 */
[----:B------:R-:W-:Y:S01]  /*e290*/  @!P3 IMAD.IADD R36, R36, 0x1, -R4 ;  /* 0x000000012424b824 */ /* 0x000fe200078e0a04 */
[----:B------:R-:W-:Y:S01]  /*e2a0*/  ISETP.GT.U32.AND P3, PT, R4, R5, PT ;  /* 0x000000050400720c */ /* 0x000fe20003f64070 */
[----:B------:R-:W-:-:S04]  /*e2b0*/  IMAD.HI.U32 R38, R0, R34, RZ ;  /* 0x0000002200267227 */ /* 0x000fc800078e00ff */
[----:B------:R-:W-:-:S04]  /*e2c0*/  IMAD.HI.U32 R8, R0, R35, RZ ;  /* 0x0000002300087227 */ /* 0x000fc800078e00ff */
[----:B------:R-:W-:-:S04]  /*e2d0*/  IMAD.HI.U32 R37, R0, R6, RZ ;  /* 0x0000000600257227 */ /* 0x000fc800078e00ff */
[----:B------:R-:W-:Y:S02]  /*e2e0*/  IMAD.MOV R38, RZ, RZ, -R38 ;  /* 0x000000ffff267224 */ /* 0x000fe400078e0a26 */
[----:B------:R-:W-:Y:S02]  /*e2f0*/  IMAD.MOV R8, RZ, RZ, -R8 ;  /* 0x000000ffff087224 */ /* 0x000fe400078e0a08 */
[----:B------:R-:W-:Y:S02]  /*e300*/  IMAD.MOV R37, RZ, RZ, -R37 ;  /* 0x000000ffff257224 */ /* 0x000fe400078e0a25 */
[C---:B------:R-:W-:Y:S02]  /*e310*/  IMAD R34, R4.reuse, R38, R34 ;  /* 0x0000002604227224 */ /* 0x040fe400078e0222 */
[C---:B------:R-:W-:Y:S01]  /*e320*/  IMAD R35, R4.reuse, R8, R35 ;  /* 0x0000000804237224 */ /* 0x040fe200078e0223 */
[----:B------:R-:W-:Y:S01]  /*e330*/  IABS R8, R53 ;  /* 0x0000003500087213 */ /* 0x000fe20000000000 */
[C---:B------:R-:W-:Y:S01]  /*e340*/  IMAD R6, R4.reuse, R37, R6 ;  /* 0x0000002504067224 */ /* 0x040fe200078e0206 */
[C---:B------:R-:W-:Y:S01]  /*e350*/  ISETP.GT.U32.AND P2, PT, R4.reuse, R34, PT ;  /* 0x000000220400720c */ /* 0x040fe20003f44070 */
[----:B------:R-:W-:Y:S01]  /*e360*/  @!P3 IMAD.IADD R5, R5, 0x1, -R4 ;  /* 0x000000010505b824 */ /* 0x000fe200078e0a04 */
[----:B------:R-:W-:Y:S01]  /*e370*/  ISETP.GT.U32.AND P1, PT, R4, R9, PT ;  /* 0x000000090400720c */ /* 0x000fe20003f24070 */
[----:B0-----:R-:W-:Y:S01]  /*e380*/  IMAD.HI.U32 R7, R0, R8, RZ ;  /* 0x0000000800077227 */ /* 0x001fe200078e00ff */
[----:B------:R-:W-:-:S03]  /*e390*/  ISETP.GT.U32.AND P3, PT, R4, R6, PT ;  /* 0x000000060400720c */ /* 0x000fc60003f64070 */
[----:B------:R-:W-:Y:S01]  /*e3a0*/  IMAD.MOV R7, RZ, RZ, -R7 ;  /* 0x000000ffff077224 */ /* 0x000fe200078e0a07 */
[----:B------:R-:W-:Y:S02]  /*e3b0*/  ISETP.GE.AND P6, PT, R56, RZ, PT ;  /* 0x000000ff3800720c */ /* 0x000fe40003fc6270 */
[----:B------:R-:W3:Y:S01]  /*e3c0*/  LDL.LU R56, [R1+0xa08] ;  /* 0x000a080001387983 */ /* 0x000ee20000300800 */
[----:B------:R-:W-:Y:S02]  /*e3d0*/  IMAD R8, R4, R7, R8 ;  /* 0x0000000704087224 */ /* 0x000fe400078e0208 */
[--C-:B------:R-:W-:Y:S01]  /*e3e0*/  @!P2 IMAD.IADD R34, R34, 0x1, -R4.reuse ;  /* 0x000000012222a824 */ /* 0x100fe200078e0a04 */
[----:B------:R-:W-:Y:S01]  /*e3f0*/  STL [R1+0x84], R2 ;  /* 0x0000840201007387 */ /* 0x000fe20000100800 */
[--C-:B------:R-:W-:Y:S01]  /*e400*/  @!P1 IMAD.IADD R9, R9, 0x1, -R4.reuse ;  /* 0x0000000109099824 */ /* 0x100fe200078e0a04 */
[----:B------:R-:W-:Y:S01]  /*e410*/  ISETP.GT.U32.AND P2, PT, R4, R8, PT ;  /* 0x000000080400720c */ /* 0x000fe20003f44070 */
[----:B------:R-:W-:Y:S01]  /*e420*/  @!P3 IMAD.IADD R6, R6, 0x1, -R4 ;  /* 0x000000010606b824 */ /* 0x000fe200078e0a04 */
[----:B------:R-:W-:-:S02]  /*e430*/  ISETP.GE.AND P3, PT, R54, RZ, PT ;  /* 0x000000ff3600720c */ /* 0x000fc40003f66270 */
[----:B------:R-:W4:Y:S01]  /*e440*/  LDL.LU R54, [R1+0xa0c] ;  /* 0x000a0c0001367983 */ /* 0x000f220000300800 */
[C---:B------:R-:W-:Y:S02]  /*e450*/  ISETP.GT.U32.AND P5, PT, R4.reuse, R36, PT ;  /* 0x000000240400720c */ /* 0x040fe40003fa4070 */
[----:B------:R-:W-:Y:S01]  /*e460*/  ISETP.GT.U32.AND P1, PT, R4, R9, PT ;  /* 0x000000090400720c */ /* 0x000fe20003f24070 */
[----:B------:R-:W-:-:S05]  /*e470*/  IMAD.MOV.U32 R10, RZ, RZ, R5 ;  /* 0x000000ffff0a7224 */ /* 0x000fca00078e0005 */
[----:B------:R-:W-:Y:S02]  /*e480*/  @!P2 IMAD.IADD R8, R8, 0x1, -R4 ;  /* 0x000000010808a824 */ /* 0x000fe400078e0a04 */
[----:B------:R-:W-:-:S03]  /*e490*/  @!P0 IMAD.MOV R10, RZ, RZ, -R10 ;  /* 0x000000ffff0a8224 */ /* 0x000fc600078e0a0a */
[--C-:B------:R-:W-:Y:S01]  /*e4a0*/  @!P5 IMAD.IADD R36, R36, 0x1, -R4.reuse ;  /* 0x000000012424d824 */ /* 0x100fe200078e0a04 */
[----:B------:R-:W-:Y:S01]  /*e4b0*/  ISETP.GT.U32.AND P2, PT, R4, R8, PT ;  /* 0x000000080400720c */ /* 0x000fe20003f44070 */
[----:B------:R-:W-:Y:S01]  /*e4c0*/  @!P1 IMAD.IADD R9, R9, 0x1, -R4 ;  /* 0x0000000109099824 */ /* 0x000fe200078e0a04 */
[----:B------:R0:W-:Y:S01]  /*e4d0*/  STL [R1+0x80], R10 ;  /* 0x0000800a01007387 */ /* 0x0001e20000100800 */
[----:B------:R-:W-:-:S04]  /*e4e0*/  IMAD.MOV.U32 R11, RZ, RZ, R36 ;  /* 0x000000ffff0b7224 */ /* 0x000fc800078e0024 */
[----:B------:R-:W-:Y:S02]  /*e4f0*/  @!P4 IMAD.MOV R11, RZ, RZ, -R11 ;  /* 0x000000ffff0bc224 */ /* 0x000fe400078e0a0b */
[----:B0-----:R-:W-:-:S04]  /*e500*/  IMAD.MOV.U32 R10, RZ, RZ, R9 ;  /* 0x000000ffff0a7224 */ /* 0x001fc800078e0009 */
[----:B------:R-:W-:Y:S01]  /*e510*/  @!P6 IMAD.MOV R10, RZ, RZ, -R10 ;  /* 0x000000ffff0ae224 */ /* 0x000fe200078e0a0a */
[----:B------:R-:W-:Y:S01]  /*e520*/  STL [R1+0x70], R11 ;  /* 0x0000700b01007387 */ /* 0x000fe20000100800 */
[----:B------:R-:W-:Y:S01]  /*e530*/  @!P2 IMAD.IADD R8, R8, 0x1, -R4 ;  /* 0x000000010808a824 */ /* 0x000fe200078e0a04 */
[----:B------:R-:W-:Y:S02]  /*e540*/  IABS R37, R52 ;  /* 0x0000003400257213 */ /* 0x000fe40000000000 */
[----:B------:R0:W-:Y:S01]  /*e550*/  STL [R1+0x74], R10 ;  /* 0x0000740a01007387 */ /* 0x0001e20000100800 */
[----:B------:R-:W-:-:S03]  /*e560*/  ISETP.GE.AND P2, PT, R52, RZ, PT ;  /* 0x000000ff3400720c */ /* 0x000fc60003f46270 */
[----:B------:R-:W4:Y:S01]  /*e570*/  LDL.LU R52, [R1+0xa10] ;  /* 0x000a100001347983 */ /* 0x000f220000300800 */
[----:B------:R-:W-:Y:S01]  /*e580*/  ISETP.GT.U32.AND P5, PT, R4, R35, PT ;  /* 0x000000230400720c */ /* 0x000fe20003fa4070 */
[----:B------:R-:W-:Y:S01]  /*e590*/  IMAD.HI.U32 R38, R0, R37, RZ ;  /* 0x0000002500267227 */ /* 0x000fe200078e00ff */
[----:B------:R-:W-:-:S03]  /*e5a0*/  ISETP.GT.U32.AND P0, PT, R4, R34, PT ;  /* 0x000000220400720c */ /* 0x000fc60003f04070 */
[----:B------:R-:W-:-:S08]  /*e5b0*/  IMAD.MOV R38, RZ, RZ, -R38 ;  /* 0x000000ffff267224 */ /* 0x000fd000078e0a26 */
[----:B------:R-:W-:Y:S01]  /*e5c0*/  @!P5 IMAD.IADD R35, R35, 0x1, -R4 ;  /* 0x000000012323d824 */ /* 0x000fe200078e0a04 */
[----:B-----5:R-:W-:-:S04]  /*e5d0*/  IABS R2, R51 ;  /* 0x0000003300027213 */ /* 0x020fc80000000000 */
[----:B------:R-:W-:Y:S01]  /*e5e0*/  ISETP.GT.U32.AND P4, PT, R4, R35, PT ;  /* 0x000000230400720c */ /* 0x000fe20003f84070 */
[----:B------:R-:W-:Y:S01]  /*e5f0*/  IMAD.HI.U32 R7, R0, R2, RZ ;  /* 0x0000000200077227 */ /* 0x000fe200078e00ff */
[----:B------:R-:W-:-:S03]  /*e600*/  ISETP.GT.U32.AND P5, PT, R4, R6, PT ;  /* 0x000000060400720c */ /* 0x000fc60003fa4070 */
[----:B------:R-:W-:Y:S02]  /*e610*/  IMAD R5, R4, R38, R37 ;  /* 0x0000002604057224 */ /* 0x000fe400078e0225 */
[----:B------:R-:W-:Y:S02]  /*e620*/  IMAD.MOV R7, RZ, RZ, -R7 ;  /* 0x000000ffff077224 */ /* 0x000fe400078e0a07 */
[----:B------:R-:W-:Y:S01]  /*e630*/  @!P0 IMAD.IADD R34, R34, 0x1, -R4 ;  /* 0x0000000122228824 */ /* 0x000fe200078e0a04 */
[C---:B------:R-:W-:Y:S01]  /*e640*/  ISETP.GT.U32.AND P0, PT, R4.reuse, R5, PT ;  /* 0x000000050400720c */ /* 0x040fe20003f04070 */
[----:B------:R-:W-:Y:S02]  /*e650*/  IMAD R2, R4, R7, R2 ;  /* 0x0000000704027224 */ /* 0x000fe400078e0202 */
[----:B------:R-:W-:-:S03]  /*e660*/  @!P4 IMAD.IADD R35, R35, 0x1, -R4 ;  /* 0x000000012323c824 */ /* 0x000fc600078e0a04 */
[----:B------:R-:W-:Y:S01]  /*e670*/  ISETP.GT.U32.AND P4, PT, R4, R2, PT ;  /* 0x000000020400720c */ /* 0x000fe20003f84070 */
[----:B------:R-:W-:Y:S01]  /*e680*/  @!P5 IMAD.IADD R6, R6, 0x1, -R4 ;  /* 0x000000010606d824 */ /* 0x000fe200078e0a04 */
[----:B------:R-:W-:Y:S02]  /*e690*/  ISETP.GE.AND P1, PT, R41, RZ, PT ;  /* 0x000000ff2900720c */ /* 0x000fe40003f26270 */
[----:B------:R-:W-:Y:S01]  /*e6a0*/  ISETP.GE.AND P6, PT, R40, RZ, PT ;  /* 0x000000ff2800720c */ /* 0x000fe20003fc6270 */
[----:B0-----:R-:W-:Y:S02]  /*e6b0*/  IMAD.MOV.U32 R10, RZ, RZ, R6 ;  /* 0x000000ffff0a7224 */ /* 0x001fe400078e0006 */
[----:B------:R-:W-:Y:S01]  /*e6c0*/  @!P0 IMAD.IADD R5, R5, 0x1, -R4 ;  /* 0x0000000105058824 */ /* 0x000fe200078e0a04 */
[----:B------:R-:W-:Y:S01]  /*e6d0*/  ISETP.GE.AND P0, PT, R51, RZ, PT ;  /* 0x000000ff3300720c */ /* 0x000fe20003f06270 */
[----:B------:R-:W-:Y:S01]  /*e6e0*/  @!P3 IMAD.MOV R10, RZ, RZ, -R10 ;  /* 0x000000ffff0ab224 */ /* 0x000fe200078e0a0a */
[----:B------:R-:W5:Y:S01]  /*e6f0*/  LDL.LU R51, [R1+0xa14] ;  /* 0x000a140001337983 */ /* 0x000f620000300800 */
[----:B------:R-:W-:-:S02]  /*e700*/  ISETP.GE.AND P5, PT, R53, RZ, PT ;  /* 0x000000ff3500720c */ /* 0x000fc40003fa6270 */
[----:B------:R-:W-:Y:S01]  /*e710*/  @!P4 IMAD.IADD R2, R2, 0x1, -R4 ;  /* 0x000000010202c824 */ /* 0x000fe200078e0a04 */
[----:B------:R-:W5:Y:S01]  /*e720*/  LDL.LU R53, [R1+0xa18] ;  /* 0x000a180001357983 */ /* 0x000f620000300800 */
[----:B------:R-:W-:Y:S01]  /*e730*/  @!P1 IMAD.MOV R34, RZ, RZ, -R34 ;  /* 0x000000ffff229224 */ /* 0x000fe200078e0a22 */
[C---:B------:R-:W-:Y:S02]  /*e740*/  ISETP.GT.U32.AND P1, PT, R4.reuse, R5, PT ;  /* 0x000000050400720c */ /* 0x040fe40003f24070 */
[----:B------:R0:W-:Y:S01]  /*e750*/  STL [R1+0x68], R10 ;  /* 0x0000680a01007387 */ /* 0x0001e20000100800 */
[----:B------:R-:W-:Y:S01]  /*e760*/  ISETP.GT.U32.AND P4, PT, R4, R2, PT ;  /* 0x000000020400720c */ /* 0x000fe20003f84070 */
[----:B0-----:R-:W-:-:S04]  /*e770*/  IMAD.MOV.U32 R10, RZ, RZ, R35 ;  /* 0x000000ffff0a7224 */ /* 0x001fc800078e0023 */
[----:B------:R-:W-:-:S05]  /*e780*/  @!P6 IMAD.MOV R10, RZ, RZ, -R10 ;  /* 0x000000ffff0ae224 */ /* 0x000fca00078e0a0a */
[----:B------:R-:W-:-:S03]  /*e790*/  @!P1 IMAD.IADD R5, R5, 0x1, -R4 ;  /* 0x0000000105059824 */ /* 0x000fc600078e0a04 */
[----:B------:R-:W-:Y:S02]  /*e7a0*/  @!P4 IMAD.IADD R2, R2, 0x1, -R4 ;  /* 0x000000010202c824 */ /* 0x000fe400078e0a04 */
[----:B------:R-:W-:Y:S02]  /*e7b0*/  @!P5 IMAD.MOV R8, RZ, RZ, -R8 ;  /* 0x000000ffff08d224 */ /* 0x000fe400078e0a08 */
[----:B------:R-:W-:Y:S02]  /*e7c0*/  @!P2 IMAD.MOV R5, RZ, RZ, -R5 ;  /* 0x000000ffff05a224 */ /* 0x000fe400078e0a05 */
[----:B------:R-:W-:Y:S01]  /*e7d0*/  @!P0 IMAD.MOV R2, RZ, RZ, -R2 ;  /* 0x000000ffff028224 */ /* 0x000fe200078e0a02 */
[----:B--2---:R-:W-:-:S05]  /*e7e0*/  IABS R9, R55 ;  /* 0x0000003700097213 */ /* 0x004fca0000000000 */
[----:B------:R-:W-:-:S04]  /*e7f0*/  IMAD.MOV.U32 R7, RZ, RZ, R9 ;  /* 0x000000ffff077224 */ /* 0x000fc800078e0009 */
[----:B------:R-:W-:-:S04]  /*e800*/  IMAD.HI.U32 R38, R0, R7, RZ ;  /* 0x0000000700267227 */ /* 0x000fc800078e00ff */
[----:B------:R-:W-:Y:S01]  /*e810*/  IMAD.MOV R38, RZ, RZ, -R38 ;  /* 0x000000ffff267224 */ /* 0x000fe200078e0a26 */
[----:B------:R-:W-:Y:S02]  /*e820*/  ISETP.GE.AND P6, PT, R55, RZ, PT ;  /* 0x000000ff3700720c */ /* 0x000fe40003fc6270 */
[----:B------:R-:W2:Y:S01]  /*e830*/  LDL.LU R55, [R1+0xa1c] ;  /* 0x000a1c0001377983 */ /* 0x000ea20000300800 */
[----:B------:R-:W-:-:S05]  /*e840*/  IMAD R7, R4, R38, R7 ;  /* 0x0000002604077224 */ /* 0x000fca00078e0207 */
[----:B------:R-:W-:Y:S01]  /*e850*/  ISETP.GT.U32.AND P3, PT, R4, R7, PT ;  /* 0x000000070400720c */ /* 0x000fe20003f64070 */
[----:B------:R-:W-:Y:S04]  /*e860*/  STL [R1+0x6c], R10 ;  /* 0x00006c0a01007387 */ /* 0x000fe80000100800 */
[----:B------:R0:W-:Y:S08]  /*e870*/  STL [R1+0x16c], R8 ;  /* 0x00016c0801007387 */ /* 0x0001f00000100800 */
[----:B------:R-:W-:Y:S01]  /*e880*/  @!P3 IMAD.IADD R7, R7, 0x1, -R4 ;  /* 0x000000010707b824 */ /* 0x000fe200078e0a04 */
[----:B---3--:R-:W-:-:S02]  /*e890*/  IABS R37, R56 ;  /* 0x0000003800257213 */ /* 0x008fc40000000000 */
[----:B------:R-:W-:Y:S02]  /*e8a0*/  ISETP.GE.AND P1, PT, R56, RZ, PT ;  /* 0x000000ff3800720c */ /* 0x000fe40003f26270 */
[----:B------:R-:W3:Y:S04]  /*e8b0*/  LDL R56, [R1+0x24] ;  /* 0x0000240001387983 */ /* 0x000ee80000100800 */
[----:B------:R5:W-:Y:S01]  /*e8c0*/  STL [R1+0x184], R5 ;  /* 0x0001840501007387 */ /* 0x000be20000100800 */
[----:B----4-:R-:W-:Y:S02]  /*e8d0*/  IABS R9, R54 ;  /* 0x0000003600097213 */ /* 0x010fe40000000000 */
[----:B------:R-:W-:Y:S01]  /*e8e0*/  ISETP.GE.AND P3, PT, R54, RZ, PT ;  /* 0x000000ff3600720c */ /* 0x000fe20003f66270 */
[----:B------:R1:W-:Y:S01]  /*e8f0*/  STL [R1+0x18c], R2 ;  /* 0x00018c0201007387 */ /* 0x0003e20000100800 */
[----:B------:R-:W-:-:S03]  /*e900*/  IMAD.HI.U32 R36, R0, R37, RZ ;  /* 0x0000002500247227 */ /* 0x000fc600078e00ff */
[----:B------:R-:W4:Y:S01]  /*e910*/  LDL.LU R54, [R1+0xa20] ;  /* 0x000a200001367983 */ /* 0x000f220000300800 */
[----:B------:R-:W-:-:S04]  /*e920*/  IMAD.MOV R36, RZ, RZ, -R36 ;  /* 0x000000ffff247224 */ /* 0x000fc800078e0a24 */
[----:B------:R-:W-:-:S05]  /*e930*/  IMAD R37, R4, R36, R37 ;  /* 0x0000002404257224 */ /* 0x000fca00078e0225 */
[----:B------:R-:W-:Y:S01]  /*e940*/  ISETP.GT.U32.AND P5, PT, R4, R37, PT ;  /* 0x000000250400720c */ /* 0x000fe20003fa4070 */
[----:B------:R-:W-:-:S04]  /*e950*/  IMAD.HI.U32 R6, R0, R9, RZ ;  /* 0x0000000900067227 */ /* 0x000fc800078e00ff */
[----:B------:R-:W-:-:S04]  /*e960*/  IMAD.MOV R6, RZ, RZ, -R6 ;  /* 0x000000ffff067224 */ /* 0x000fc800078e0a06 */
[----:B------:R-:W-:-:S04]  /*e970*/  IMAD R9, R4, R6, R9 ;  /* 0x0000000604097224 */ /* 0x000fc800078e0209 */
[----:B------:R-:W-:Y:S01]  /*e980*/  @!P5 IMAD.IADD R37, R37, 0x1, -R4 ;  /* 0x000000012525d824 */ /* 0x000fe200078e0a04 */
[----:B------:R-:W-:Y:S02]  /*e990*/  IABS R6, R52 ;  /* 0x0000003400067213 */ /* 0x000fe40000000000 */
[----:B------:R-:W-:Y:S02]  /*e9a0*/  ISETP.GE.AND P5, PT, R52, RZ, PT ;  /* 0x000000ff3400720c */ /* 0x000fe40003fa6270 */
[----:B------:R-:W3:Y:S01]  /*e9b0*/  LDL.LU R52, [R1+0xa24] ;  /* 0x000a240001347983 */ /* 0x000ee20000300800 */
[----:B------:R-:W-:Y:S01]  /*e9c0*/  ISETP.GT.U32.AND P0, PT, R4, R37, PT ;  /* 0x000000250400720c */ /* 0x000fe20003f04070 */
[----:B0-----:R-:W-:Y:S01]  /*e9d0*/  IMAD.HI.U32 R8, R0, R6, RZ ;  /* 0x0000000600087227 */ /* 0x001fe200078e00ff */
[C---:B------:R-:W-:Y:S02]  /*e9e0*/  ISETP.GT.U32.AND P2, PT, R4.reuse, R7, PT ;  /* 0x000000070400720c */ /* 0x040fe40003f44070 */
[----:B------:R-:W-:Y:S01]  /*e9f0*/  ISETP.GT.U32.AND P4, PT, R4, R9, PT ;  /* 0x000000090400720c */ /* 0x000fe20003f84070 */
[----:B------:R-:W-:-:S04]  /*ea00*/  IMAD.MOV R8, RZ, RZ, -R8 ;  /* 0x000000ffff087224 */ /* 0x000fc800078e0a08 */
[----:B------:R-:W-:-:S04]  /*ea10*/  IMAD R6, R4, R8, R6 ;  /* 0x0000000804067224 */ /* 0x000fc800078e0206 */
[--C-:B------:R-:W-:Y:S01]  /*ea20*/  @!P0 IMAD.IADD R37, R37, 0x1, -R4.reuse ;  /* 0x0000000125258824 */ /* 0x100fe200078e0a04 */
[----:B------:R-:W-:Y:S01]  /*ea30*/  ISETP.GT.U32.AND P0, PT, R4, R6, PT ;  /* 0x000000060400720c */ /* 0x000fe20003f04070 */
[--C-:B------:R-:W-:Y:S02]  /*ea40*/  @!P2 IMAD.IADD R7, R7, 0x1, -R4.reuse ;  /* 0x000000010707a824 */ /* 0x100fe400078e0a04 */
[----:B------:R-:W-:Y:S02]  /*ea50*/  @!P4 IMAD.IADD R9, R9, 0x1, -R4 ;  /* 0x000000010909c824 */ /* 0x000fe400078e0a04 */
[----:B------:R-:W-:-:S03]  /*ea60*/  IMAD.MOV.U32 R11, RZ, RZ, R7 ;  /* 0x000000ffff0b7224 */ /* 0x000fc600078e0007 */
[----:B------:R-:W-:Y:S01]  /*ea70*/  ISETP.GT.U32.AND P4, PT, R4, R9, PT ;  /* 0x000000090400720c */ /* 0x000fe20003f84070 */
[----:B------:R-:W-:-:S04]  /*ea80*/  IMAD.MOV.U32 R10, RZ, RZ, R37 ;  /* 0x000000ffff0a7224 */ /* 0x000fc800078e0025 */
[----:B------:R-:W-:Y:S01]  /*ea90*/  @!P0 IMAD.IADD R6, R6, 0x1, -R4 ;  /* 0x0000000106068824 */ /* 0x000fe200078e0a04 */
[----:B-----5:R-:W-:Y:S02]  /*eaa0*/  IABS R5, R51 ;  /* 0x0000003300057213 */ /* 0x020fe40000000000 */
[----:B------:R-:W-:Y:S02]  /*eab0*/  ISETP.GE.AND P2, PT, R51, RZ, PT ;  /* 0x000000ff3300720c */ /* 0x000fe40003f46270 */
[----:B-1----:R-:W-:Y:S01]  /*eac0*/  IABS R2, R53 ;  /* 0x0000003500027213 */ /* 0x002fe20000000000 */
[----:B------:R-:W5:Y:S01]  /*ead0*/  LDL.LU R51, [R1+0xa28] ;  /* 0x000a280001337983 */ /* 0x000f620000300800 */
[----:B------:R-:W-:-:S04]  /*eae0*/  IMAD.HI.U32 R38, R0, R5, RZ ;  /* 0x0000000500267227 */ /* 0x000fc800078e00ff */
[----:B------:R-:W-:-:S04]  /*eaf0*/  IMAD.HI.U32 R8, R0, R2, RZ ;  /* 0x0000000200087227 */ /* 0x000fc800078e00ff */
[----:B------:R-:W-:Y:S02]  /*eb00*/  IMAD.MOV R38, RZ, RZ, -R38 ;  /* 0x000000ffff267224 */ /* 0x000fe400078e0a26 */
[----:B------:R-:W-:Y:S02]  /*eb10*/  IMAD.MOV R8, RZ, RZ, -R8 ;  /* 0x000000ffff087224 */ /* 0x000fe400078e0a08 */
[C---:B------:R-:W-:Y:S02]  /*eb20*/  IMAD R5, R4.reuse, R38, R5 ;  /* 0x0000002604057224 */ /* 0x040fe400078e0205 */
[----:B------:R-:W-:Y:S01]  /*eb30*/  @!P6 IMAD.MOV R11, RZ, RZ, -R11 ;  /* 0x000000ffff0be224 */ /* 0x000fe200078e0a0b */
[C---:B------:R-:W-:Y:S01]  /*eb40*/  ISETP.GT.U32.AND P6, PT, R4.reuse, R6, PT ;  /* 0x000000060400720c */ /* 0x040fe20003fc4070 */
[C---:B------:R-:W-:Y:S01]  /*eb50*/  IMAD R2, R4.reuse, R8, R2 ;  /* 0x0000000804027224 */ /* 0x040fe200078e0202 */
[----:B------:R-:W-:Y:S01]  /*eb60*/  ISETP.GT.U32.AND P0, PT, R4, R5, PT ;  /* 0x000000050400720c */ /* 0x000fe20003f04070 */
[----:B------:R-:W-:Y:S01]  /*eb70*/  @!P1 IMAD.MOV R10, RZ, RZ, -R10 ;  /* 0x000000ffff0a9224 */ /* 0x000fe200078e0a0a */
[----:B------:R-:W-:Y:S01]  /*eb80*/  STL [R1+0xb8], R11 ;  /* 0x0000b80b01007387 */ /* 0x000fe20000100800 */
[----:B------:R-:W-:-:S03]  /*eb90*/  @!P4 IMAD.IADD R9, R9, 0x1, -R4 ;  /* 0x000000010909c824 */ /* 0x000fc600078e0a04 */
[----:B------:R0:W-:Y:S01]  /*eba0*/  STL [R1+0x140], R10 ;  /* 0x0001400a01007387 */ /* 0x0001e20000100800 */
[----:B------:R-:W-:Y:S01]  /*ebb0*/  @!P3 IMAD.MOV R9, RZ, RZ, -R9 ;  /* 0x000000ffff09b224 */ /* 0x000fe200078e0a09 */
[----:B------:R-:W-:-:S03]  /*ebc0*/  ISETP.GE.AND P4, PT, R53, RZ, PT ;  /* 0x000000ff3500720c */ /* 0x000fc60003f86270 */
[--C-:B------:R-:W-:Y:S02]  /*ebd0*/  @!P6 IMAD.IADD R6, R6, 0x1, -R4.reuse ;  /* 0x000000010606e824 */ /* 0x100fe400078e0a04 */
[----:B------:R-:W-:-:S05]  /*ebe0*/  @!P0 IMAD.IADD R5, R5, 0x1, -R4 ;  /* 0x0000000105058824 */ /* 0x000fca00078e0a04 */
[----:B------:R-:W-:Y:S01]  /*ebf0*/  ISETP.GT.U32.AND P0, PT, R4, R5, PT ;  /* 0x000000050400720c */ /* 0x000fe20003f04070 */
[----:B0-----:R-:W-:-:S04]  /*ec00*/  IMAD.MOV.U32 R10, RZ, RZ, R6 ;  /* 0x000000ffff0a7224 */ /* 0x001fc800078e0006 */
[----:B------:R-:W-:-:S08]  /*ec10*/  @!P5 IMAD.MOV R10, RZ, RZ, -R10 ;  /* 0x000000ffff0ad224 */ /* 0x000fd000078e0a0a */
[----:B------:R-:W-:Y:S01]  /*ec20*/  @!P0 IMAD.IADD R5, R5, 0x1, -R4 ;  /* 0x0000000105058824 */ /* 0x000fe200078e0a04 */
[----:B--2---:R-:W-:-:S05]  /*ec30*/  IABS R36, R55 ;  /* 0x0000003700247213 */ /* 0x004fca0000000000 */
[----:B------:R-:W-:Y:S01]  /*ec40*/  IMAD.HI.U32 R8, R0, R36, RZ ;  /* 0x0000002400087227 */ /* 0x000fe200078e00ff */
[----:B------:R-:W-:Y:S02]  /*ec50*/  ISETP.GE.AND P1, PT, R55, RZ, PT ;  /* 0x000000ff3700720c */ /* 0x000fe40003f26270 */
[----:B------:R-:W2:Y:S01]  /*ec60*/  LDL.LU R55, [R1+0xa2c] ;  /* 0x000a2c0001377983 */ /* 0x000ea20000300800 */
[----:B------:R-:W-:-:S03]  /*ec70*/  IMAD.MOV R8, RZ, RZ, -R8 ;  /* 0x000000ffff087224 */ /* 0x000fc600078e0a08 */
[----:B------:R-:W2:Y:S01]  /*ec80*/  LDL.LU R53, [R1+0xa30] ;  /* 0x000a300001357983 */ /* 0x000ea20000300800 */
[----:B------:R-:W-:-:S03]  /*ec90*/  IMAD R36, R4, R8, R36 ;  /* 0x0000000804247224 */ /* 0x000fc600078e0224 */
[----:B------:R-:W-:Y:S02]  /*eca0*/  STL [R1+0x160], R9 ;  /* 0x0001600901007387 */ /* 0x000fe40000100800 */
[----:B------:R-:W-:Y:S02]  /*ecb0*/  ISETP.GT.U32.AND P6, PT, R4, R36, PT ;  /* 0x000000240400720c */ /* 0x000fe40003fc4070 */
[----:B------:R0:W-:Y:S11]  /*ecc0*/  STL [R1+0x148], R10 ;  /* 0x0001480a01007387 */ /* 0x0001f60000100800 */
[----:B------:R-:W-:-:S05]  /*ecd0*/  @!P6 IMAD.IADD R36, R36, 0x1, -R4 ;  /* 0x000000012424e824 */ /* 0x000fca00078e0a04 */
[----:B------:R-:W-:Y:S01]  /*ece0*/  ISETP.GT.U32.AND P6, PT, R4, R36, PT ;  /* 0x000000240400720c */ /* 0x000fe20003fc4070 */
[----:B0-----:R-:W-:-:S04]  /*ecf0*/  IMAD.MOV.U32 R10, RZ, RZ, R5 ;  /* 0x000000ffff0a7224 */ /* 0x001fc800078e0005 */
[----:B------:R-:W-:Y:S01]  /*ed00*/  @!P2 IMAD.MOV R10, RZ, RZ, -R10 ;  /* 0x000000ffff0aa224 */ /* 0x000fe200078e0a0a */
[----:B----4-:R-:W-:-:S05]  /*ed10*/  IABS R9, R54 ;  /* 0x0000003600097213 */ /* 0x010fca0000000000 */
[----:B------:R-:W-:-:S04]  /*ed20*/  IMAD.HI.U32 R37, R0, R9, RZ ;  /* 0x0000000900257227 */ /* 0x000fc800078e00ff */
[----:B------:R-:W-:-:S04]  /*ed30*/  IMAD.MOV R37, RZ, RZ, -R37 ;  /* 0x000000ffff257224 */ /* 0x000fc800078e0a25 */
[----:B------:R-:W-:-:S05]  /*ed40*/  IMAD R9, R4, R37, R9 ;  /* 0x0000002504097224 */ /* 0x000fca00078e0209 */
[----:B------:R-:W-:Y:S01]  /*ed50*/  ISETP.GT.U32.AND P0, PT, R4, R9, PT ;  /* 0x000000090400720c */ /* 0x000fe20003f04070 */
[----:B------:R-:W-:Y:S01]  /*ed60*/  @!P6 IMAD.IADD R36, R36, 0x1, -R4 ;  /* 0x000000012424e824 */ /* 0x000fe200078e0a04 */
[----:B------:R0:W-:Y:S01]  /*ed70*/  STL [R1+0xe0], R10 ;  /* 0x0000e00a01007387 */ /* 0x0001e20000100800 */
[----:B---3--:R-:W-:-:S10]  /*ed80*/  IABS R35, R56 ;  /* 0x0000003800237213 */ /* 0x008fd40000000000 */
[----:B------:R-:W-:Y:S01]  /*ed90*/  @!P0 IMAD.IADD R9, R9, 0x1, -R4 ;  /* 0x0000000109098824 */ /* 0x000fe200078e0a04 */
[----:B------:R-:W-:Y:S02]  /*eda0*/  ISETP.GE.AND P0, PT, R56, RZ, PT ;  /* 0x000000ff3800720c */ /* 0x000fe40003f06270 */
[----:B------:R-:W-:Y:S02]  /*edb0*/  IABS R8, R52 ;  /* 0x0000003400087213 */ /* 0x000fe40000000000 */
[----:B------:R-:W-:Y:S02]  /*edc0*/  ISETP.GE.AND P6, PT, R52, RZ, PT ;  /* 0x000000ff3400720c */ /* 0x000fe40003fc6270 */
[----:B------:R-:W3:Y:S04]  /*edd0*/  LDL.LU R52, [R1+0xa34] ;  /* 0x000a340001347983 */ /* 0x000ee80000300800 */
[----:B------:R-:W4:Y:S01]  /*ede0*/  LDL.LU R56, [R1+0xa38] ;  /* 0x000a380001387983 */ /* 0x000f220000300800 */
[----:B------:R-:W-:Y:S01]  /*edf0*/  ISETP.GT.U32.AND P3, PT, R4, R2, PT ;  /* 0x000000020400720c */ /* 0x000fe20003f64070 */
[----:B------:R-:W-:-:S04]  /*ee00*/  IMAD.HI.U32 R7, R0, R35, RZ ;  /* 0x0000002300077227 */ /* 0x000fc800078e00ff */
[----:B------:R-:W-:-:S04]  /*ee10*/  IMAD.MOV R7, RZ, RZ, -R7 ;  /* 0x000000ffff077224 */ /* 0x000fc800078e0a07 */
[----:B------:R-:W-:-:S04]  /*ee20*/  IMAD R35, R4, R7, R35 ;  /* 0x0000000704237224 */ /* 0x000fc800078e0223 */
[----:B------:R-:W-:Y:S01]  /*ee30*/  @!P3 IMAD.IADD R2, R2, 0x1, -R4 ;  /* 0x000000010202b824 */ /* 0x000fe200078e0a04 */
[----:B------:R-:W-:-:S04]  /*ee40*/  ISETP.GT.U32.AND P5, PT, R4, R35, PT ;  /* 0x000000230400720c */ /* 0x000fc80003fa4070 */
[----:B------:R-:W-:Y:S01]  /*ee50*/  ISETP.GT.U32.AND P3, PT, R4, R2, PT ;  /* 0x000000020400720c */ /* 0x000fe20003f64070 */
[----:B------:R-:W-:-:S08]  /*ee60*/  IMAD.MOV.U32 R11, RZ, RZ, R36 ;  /* 0x000000ffff0b7224 */ /* 0x000fd000078e0024 */
[----:B------:R-:W-:-:S04]  /*ee70*/  @!P5 IMAD.IADD R35, R35, 0x1, -R4 ;  /* 0x000000012323d824 */ /* 0x000fc800078e0a04 */
[----:B------:R-:W-:-:S04]  /*ee80*/  @!P3 IMAD.IADD R2, R2, 0x1, -R4 ;  /* 0x000000010202b824 */ /* 0x000fc800078e0a04 */
[----:B0-----:R-:W-:Y:S01]  /*ee90*/  IMAD.MOV.U32 R10, RZ, RZ, R2 ;  /* 0x000000ffff0a7224 */ /* 0x001fe200078e0002 */
[----:B------:R-:W-:-:S03]  /*eea0*/  ISETP.GT.U32.AND P5, PT, R4, R35, PT ;  /* 0x000000230400720c */ /* 0x000fc60003fa4070 */
[----:B------:R-:W-:Y:S01]  /*eeb0*/  @!P4 IMAD.MOV R10, RZ, RZ, -R10 ;  /* 0x000000ffff0ac224 */ /* 0x000fe200078e0a0a */
[----:B-----5:R-:W-:Y:S01]  /*eec0*/  IABS R7, R51 ;  /* 0x0000003300077213 */ /* 0x020fe20000000000 */
[----:B------:R-:W-:Y:S01]  /*eed0*/  @!P1 IMAD.MOV R11, RZ, RZ, -R11 ;  /* 0x000000ffff0b9224 */ /* 0x000fe200078e0a0b */
[----:B------:R-:W-:Y:S02]  /*eee0*/  ISETP.GE.AND P1, PT, R51, RZ, PT ;  /* 0x000000ff3300720c */ /* 0x000fe40003f26270 */
[----:B------:R0:W-:Y:S01]  /*eef0*/  STL [R1+0x118], R10 ;  /* 0x0001180a01007387 */ /* 0x0001e20000100800 */
[----:B------:R-:W-:-:S03]  /*ef00*/  IMAD.HI.U32 R6, R0, R8, RZ ;  /* 0x0000000800067227 */ /* 0x000fc600078e00ff */
[----:B------:R-:W5:Y:S01]  /*ef10*/  LDL.LU R51, [R1+0xa3c] ;  /* 0x000a3c0001337983 */ /* 0x000f620000300800 */
[----:B------:R-:W-:Y:S02]  /*ef20*/  IMAD.MOV R6, RZ, RZ, -R6 ;  /* 0x000000ffff067224 */ /* 0x000fe400078e0a06 */
[----:B------:R-:W-:Y:S02]  /*ef30*/  @!P5 IMAD.IADD R35, R35, 0x1, -R4 ;  /* 0x000000012323d824 */ /* 0x000fe400078e0a04 */
[----:B------:R-:W-:Y:S02]  /*ef40*/  IMAD R8, R4, R6, R8 ;  /* 0x0000000604087224 */ /* 0x000fe400078e0208 */
[----:B------:R-:W-:-:S04]  /*ef50*/  IMAD.HI.U32 R6, R0, R7, RZ ;  /* 0x0000000700067227 */ /* 0x000fc800078e00ff */
[----:B0-----:R-:W-:Y:S01]  /*ef60*/  IMAD.MOV.U32 R10, RZ, RZ, R35 ;  /* 0x000000ffff0a7224 */ /* 0x001fe200078e0023 */
[----:B------:R-:W-:Y:S01]  /*ef70*/  ISETP.GT.U32.AND P3, PT, R4, R8, PT ;  /* 0x000000080400720c */ /* 0x000fe20003f64070 */
[----:B------:R-:W-:Y:S01]  /*ef80*/  IMAD.MOV R5, RZ, RZ, -R6 ;  /* 0x000000ffff057224 */ /* 0x000fe200078e0a06 */
[----:B------:R-:W-:Y:S01]  /*ef90*/  STL [R1+0xe8], R11 ;  /* 0x0000e80b01007387 */ /* 0x000fe20000100800 */
[----:B------:R-:W-:Y:S01]  /*efa0*/  @!P0 IMAD.MOV R10, RZ, RZ, -R10 ;  /* 0x000000ffff0a8224 */ /* 0x000fe200078e0a0a */
[----:B------:R-:W-:-:S09]  /*efb0*/  ISETP.GE.AND P2, PT, R54, RZ, PT ;  /* 0x000000ff3600720c */ /* 0x000fd20003f46270 */
[----:B------:R-:W-:Y:S01]  /*efc0*/  @!P3 IMAD.IADD R8, R8, 0x1, -R4 ;  /* 0x000000010808b824 */ /* 0x000fe200078e0a04 */
[----:B------:R-:W-:-:S04]  /*efd0*/  ISETP.GT.U32.AND P4, PT, R4, R9, PT ;  /* 0x000000090400720c */ /* 0x000fc80003f84070 */
[C---:B------:R-:W-:Y:S01]  /*efe0*/  ISETP.GT.U32.AND P3, PT, R4.reuse, R8, PT ;  /* 0x000000080400720c */ /* 0x040fe20003f64070 */
[----:B------:R-:W-:-:S08]  /*eff0*/  IMAD R7, R4, R5, R7 ;  /* 0x0000000504077224 */ /* 0x000fd000078e0207 */
[----:B------:R-:W-:-:S04]  /*f000*/  @!P4 IMAD.IADD R9, R9, 0x1, -R4 ;  /* 0x000000010909c824 */ /* 0x000fc800078e0a04 */
[----:B------:R-:W-:Y:S02]  /*f010*/  @!P3 IMAD.IADD R8, R8, 0x1, -R4 ;  /* 0x000000010808b824 */ /* 0x000fe400078e0a04 */
[----:B------:R-:W-:Y:S01]  /*f020*/  @!P2 IMAD.MOV R9, RZ, RZ, -R9 ;  /* 0x000000ffff09a224 */ /* 0x000fe200078e0a09 */
[----:B--2---:R-:W-:Y:S02]  /*f030*/  IABS R6, R55 ;  /* 0x0000003700067213 */ /* 0x004fe40000000000 */
[----:B------:R-:W-:Y:S02]  /*f040*/  ISETP.GE.AND P0, PT, R55, RZ, PT ;  /* 0x000000ff3700720c */ /* 0x000fe40003f06270 */
[----:B------:R-:W2:Y:S04]  /*f050*/  LDL.LU R55, [R1+0xac4] ;  /* 0x000ac40001377983 */ /* 0x000ea80000300800 */
[----:B------:R-:W2:Y:S04]  /*f060*/  LDL.LU R42, [R1+0xac8] ;  /* 0x000ac800012a7983 */ /* 0x000ea80000300800 */
[----:B------:R0:W-:Y:S04]  /*f070*/  STL [R1+0x104], R10 ;  /* 0x0001040a01007387 */ /* 0x0001e80000100800 */
[----:B------:R-:W2:Y:S01]  /*f080*/  LDL.LU R54, [R1+0xacc] ;  /* 0x000acc0001367983 */ /* 0x000ea20000300800 */
[----:B------:R-:W-:-:S05]  /*f090*/  IABS R5, R53 ;  /* 0x0000003500057213 */ /* 0x000fca0000000000 */
[----:B------:R-:W-:-:S04]  /*f0a0*/  IMAD.HI.U32 R35, R0, R5, RZ ;  /* 0x0000000500237227 */ /* 0x000fc800078e00ff */
[----:B0-----:R-:W-:Y:S02]  /*f0b0*/  IMAD.MOV.U32 R10, RZ, RZ, R8 ;  /* 0x000000ffff0a7224 */ /* 0x001fe400078e0008 */
[----:B------:R-:W-:Y:S02]  /*f0c0*/  IMAD.MOV R35, RZ, RZ, -R35 ;  /* 0x000000ffff237224 */ /* 0x000fe400078e0a23 */
[----:B------:R-:W-:Y:S01]  /*f0d0*/  @!P6 IMAD.MOV R10, RZ, RZ, -R10 ;  /* 0x000000ffff0ae224 */ /* 0x000fe200078e0a0a */
[----:B------:R-:W-:Y:S01]  /*f0e0*/  STL [R1+0x108], R9 ;  /* 0x0001080901007387 */ /* 0x000fe20000100800 */
[----:B------:R-:W-:-:S03]  /*f0f0*/  IMAD R5, R4, R35, R5 ;  /* 0x0000002304057224 */ /* 0x000fc600078e0205 */
[----:B------:R0:W-:Y:S01]  /*f100*/  STL [R1+0xf8], R10 ;  /* 0x0000f80a01007387 */ /* 0x0001e20000100800 */
[----:B----4-:R-:W-:Y:S02]  /*f110*/  ISETP.GE.AND P6, PT, R56, RZ, PT ;  /* 0x000000ff3800720c */ /* 0x010fe40003fc6270 */
[----:B------:R-:W-:Y:S02]  /*f120*/  IABS R35, R56 ;  /* 0x0000003800237213 */ /* 0x000fe40000000000 */
[----:B------:R-:W4:Y:S01]  /*f130*/  LDL.LU R56, [R1+0xb00] ;  /* 0x000b000001387983 */ /* 0x000f220000300800 */
[----:B------:R-:W-:Y:S01]  /*f140*/  ISETP.GT.U32.AND P5, PT, R4, R7, PT ;  /* 0x000000070400720c */ /* 0x000fe20003fa4070 */
[----:B------:R-:W-:-:S12]  /*f150*/  IMAD.HI.U32 R2, R0, R6, RZ ;  /* 0x0000000600027227 */ /* 0x000fd800078e00ff */
[----:B------:R-:W-:-:S05]  /*f160*/  @!P5 IMAD.IADD R7, R7, 0x1, -R4 ;  /* 0x000000010707d824 */ /* 0x000fca00078e0a04 */
[----:B------:R-:W-:Y:S01]  /*f170*/  ISETP.GT.U32.AND P5, PT, R4, R7, PT ;  /* 0x000000070400720c */ /* 0x000fe20003fa4070 */
[----:B------:R-:W-:-:S04]  /*f180*/  IMAD.MOV R2, RZ, RZ, -R2 ;  /* 0x000000ffff027224 */ /* 0x000fc800078e0a02 */
[----:B------:R-:W-:-:S05]  /*f190*/  IMAD R6, R4, R2, R6 ;  /* 0x0000000204067224 */ /* 0x000fca00078e0206 */
[----:B------:R-:W-:-:S03]  /*f1a0*/  ISETP.GT.U32.AND P3, PT, R4, R6, PT ;  /* 0x000000060400720c */ /* 0x000fc60003f64070 */
[--C-:B------:R-:W-:Y:S01]  /*f1b0*/  @!P5 IMAD.IADD R7, R7, 0x1, -R4.reuse ;  /* 0x000000010707d824 */ /* 0x100fe200078e0a04 */
[----:B------:R-:W-:Y:S02]  /*f1c0*/  ISETP.GT.U32.AND P5, PT, R4, R5, PT ;  /* 0x000000050400720c */ /* 0x000fe40003fa4070 */
[----:B------:R-:W-:Y:S02]  /*f1d0*/  ISETP.GE.AND P4, PT, R53, RZ, PT ;  /* 0x000000ff3500720c */ /* 0x000fe40003f86270 */
[----:B------:R-:W4:Y:S05]  /*f1e0*/  LDL.LU R53, [R1+0xb04] ;  /* 0x000b040001357983 */ /* 0x000f2a0000300800 */
[----:B------:R-:W-:-:S04]  /*f1f0*/  @!P3 IMAD.IADD R6, R6, 0x1, -R4 ;  /* 0x000000010606b824 */ /* 0x000fc800078e0a04 */
[----:B------:R-:W-:Y:S01]  /*f200*/  @!P5 IMAD.IADD R5, R5, 0x1, -R4 ;  /* 0x000000010505d824 */ /* 0x000fe200078e0a04 */
[----:B-----5:R-:W-:Y:S01]  /*f210*/  IABS R36, R51 ;  /* 0x0000003300247213 */ /* 0x020fe20000000000 */
[----:B------:R-:W-:Y:S01]  /*f220*/  IMAD.HI.U32 R41, R0, R35, RZ ;  /* 0x0000002300297227 */ /* 0x000fe200078e00ff */
[C---:B------:R-:W-:Y:S02]  /*f230*/  ISETP.GT.U32.AND P3, PT, R4.reuse, R6, PT ;  /* 0x000000060400720c */ /* 0x040fe40003f64070 */
[----:B------:R-:W-:Y:S02]  /*f240*/  ISETP.GT.U32.AND P5, PT, R4, R5, PT ;  /* 0x000000050400720c */ /* 0x000fe40003fa4070 */
[----:B---3--:R-:W-:Y:S01]  /*f250*/  IABS R2, R52 ;  /* 0x0000003400027213 */ /* 0x008fe20000000000 */
[----:B------:R-:W-:-:S04]  /*f260*/  IMAD.HI.U32 R40, R0, R36, RZ ;  /* 0x0000002400287227 */ /* 0x000fc800078e00ff */
[----:B------:R-:W-:Y:S02]  /*f270*/  IMAD.MOV R41, RZ, RZ, -R41 ;  /* 0x000000ffff297224 */ /* 0x000fe400078e0a29 */
[----:B------:R-:W-:Y:S01]  /*f280*/  IMAD.HI.U32 R8, R0, R2, RZ ;  /* 0x0000000200087227 */ /* 0x000fe200078e00ff */
[----:B------:R-:W-:Y:S02]  /*f290*/  ISETP.GE.AND P2, PT, R52, RZ, PT ;  /* 0x000000ff3400720c */ /* 0x000fe40003f46270 */
[----:B------:R-:W3:Y:S01]  /*f2a0*/  LDL.LU R52, [R1+0xb08] ;  /* 0x000b080001347983 */ /* 0x000ee20000300800 */
[----:B------:R-:W-:Y:S02]  /*f2b0*/  IMAD.MOV R40, RZ, RZ, -R40 ;  /* 0x000000ffff287224 */ /* 0x000fe400078e0a28 */
[----:B------:R-:W-:Y:S02]  /*f2c0*/  IMAD R35, R4, R41, R35 ;  /* 0x0000002904237224 */ /* 0x000fe400078e0223 */
[----:B------:R-:W-:-:S02]  /*f2d0*/  IMAD.MOV R8, RZ, RZ, -R8 ;  /* 0x000000ffff087224 */ /* 0x000fc400078e0a08 */
[C---:B------:R-:W-:Y:S02]  /*f2e0*/  IMAD R36, R4.reuse, R40, R36 ;  /* 0x0000002804247224 */ /* 0x040fe400078e0224 */
[--C-:B------:R-:W-:Y:S01]  /*f2f0*/  @!P5 IMAD.IADD R5, R5, 0x1, -R4.reuse ;  /* 0x000000010505d824 */ /* 0x100fe200078e0a04 */
[----:B------:R-:W-:Y:S01]  /*f300*/  ISETP.GT.U32.AND P5, PT, R4, R35, PT ;  /* 0x000000230400720c */ /* 0x000fe20003fa4070 */
[----:B------:R-:W-:Y:S02]  /*f310*/  IMAD.MOV.U32 R12, RZ, RZ, R7 ;  /* 0x000000ffff0c7224 */ /* 0x000fe400078e0007 */
[----:B------:R-:W-:Y:S02]  /*f320*/  @!P3 IMAD.IADD R6, R6, 0x1, -R4 ;  /* 0x000000010606b824 */ /* 0x000fe400078e0a04 */
[C---:B------:R-:W-:Y:S02]  /*f330*/  IMAD R2, R4.reuse, R8, R2 ;  /* 0x0000000804027224 */ /* 0x040fe400078e0202 */
[----:B------:R-:W-:Y:S01]  /*f340*/  @!P1 IMAD.MOV R12, RZ, RZ, -R12 ;  /* 0x000000ffff0c9224 */ /* 0x000fe200078e0a0c */
[C---:B------:R-:W-:Y:S01]  /*f350*/  ISETP.GT.U32.AND P1, PT, R4.reuse, R36, PT ;  /* 0x000000240400720c */ /* 0x040fe20003f24070 */
[----:B------:R-:W-:Y:S01]  /*f360*/  IMAD.MOV.U32 R11, RZ, RZ, R6 ;  /* 0x000000ffff0b7224 */ /* 0x000fe200078e0006 */
[----:B------:R-:W-:Y:S01]  /*f370*/  ISETP.GT.U32.AND P3, PT, R4, R2, PT ;  /* 0x000000020400720c */ /* 0x000fe20003f64070 */
[----:B0-----:R-:W-:-:S02]  /*f380*/  IMAD.MOV.U32 R10, RZ, RZ, R5 ;  /* 0x000000ffff0a7224 */ /* 0x001fc400078e0005 */
[----:B------:R-:W-:Y:S02]  /*f390*/  @!P0 IMAD.MOV R11, RZ, RZ, -R11 ;  /* 0x000000ffff0b8224 */ /* 0x000fe400078e0a0b */
[----:B------:R-:W-:Y:S01]  /*f3a0*/  @!P4 IMAD.MOV R10, RZ, RZ, -R10 ;  /* 0x000000ffff0ac224 */ /* 0x000fe200078e0a0a */
[----:B------:R-:W-:Y:S01]  /*f3b0*/  STL [R1+0xa0], R12 ;  /* 0x0000a00c01007387 */ /* 0x000fe20000100800 */
[--C-:B------:R-:W-:Y:S01]  /*f3c0*/  @!P5 IMAD.IADD R35, R35, 0x1, -R4.reuse ;  /* 0x000000012323d824 */ /* 0x100fe200078e0a04 */
[----:B------:R-:W-:Y:S02]  /*f3d0*/  ISETP.GE.AND P4, PT, R51, RZ, PT ;  /* 0x000000ff3300720c */ /* 0x000fe40003f86270 */
[----:B------:R0:W-:Y:S01]  /*f3e0*/  STL [R1+0x9c], R11 ;  /* 0x00009c0b01007387 */ /* 0x0001e20000100800 */
[----:B------:R-:W-:-:S03]  /*f3f0*/  @!P1 IMAD.IADD R36, R36, 0x1, -R4 ;  /* 0x0000000124249824 */ /* 0x000fc600078e0a04 */
[----:B------:R1:W-:Y:S01]  /*f400*/  STL [R1+0x98], R10 ;  /* 0x0000980a01007387 */ /* 0x0003e20000100800 */
[----:B------:R-:W-:-:S03]  /*f410*/  ISETP.GT.U32.AND P1, PT, R4, R35, PT ;  /* 0x000000230400720c */ /* 0x000fc60003f24070 */
[----:B------:R-:W5:Y:S01]  /*f420*/  LDL.LU R51, [R1+0xb0c] ;  /* 0x000b0c0001337983 */ /* 0x000f620000300800 */
[----:B------:R-:W-:-:S05]  /*f430*/  @!P3 IMAD.IADD R2, R2, 0x1, -R4 ;  /* 0x000000010202b824 */ /* 0x000fca00078e0a04 */
[----:B------:R-:W-:-:S04]  /*f440*/  ISETP.GT.U32.AND P3, PT, R4, R2, PT ;  /* 0x000000020400720c */ /* 0x000fc80003f64070 */
[----:B------:R-:W-:-:S09]  /*f450*/  @!P1 IMAD.IADD R35, R35, 0x1, -R4 ;  /* 0x0000000123239824 */ /* 0x000fd200078e0a04 */
[----:B------:R-:W-:-:S04]  /*f460*/  @!P3 IMAD.IADD R2, R2, 0x1, -R4 ;  /* 0x000000010202b824 */ /* 0x000fc800078e0a04 */
[----:B------:R-:W-:Y:S01]  /*f470*/  @!P2 IMAD.MOV R2, RZ, RZ, -R2 ;  /* 0x000000ffff02a224 */ /* 0x000fe200078e0a02 */
[----:B--2---:R-:W-:-:S05]  /*f480*/  IABS R37, R42 ;  /* 0x0000002a00257213 */ /* 0x004fca0000000000 */
[----:B------:R-:W-:Y:S01]  /*f490*/  IMAD.HI.U32 R8, R0, R37, RZ ;  /* 0x0000002500087227 */ /* 0x000fe200078e00ff */
[----:B------:R-:W-:-:S03]  /*f4a0*/  IABS R9, R54 ;  /* 0x0000003600097213 */ /* 0x000fc60000000000 */
[----:B------:R-:W-:-:S04]  /*f4b0*/  IMAD.MOV R8, RZ, RZ, -R8 ;  /* 0x000000ffff087224 */ /* 0x000fc800078e0a08 */
[----:B------:R-:W-:Y:S02]  /*f4c0*/  IMAD R37, R4, R8, R37 ;  /* 0x0000000804257224 */ /* 0x000fe400078e0225 */
[----:B------:R-:W-:-:S04]  /*f4d0*/  IMAD.HI.U32 R8, R0, R9, RZ ;  /* 0x0000000900087227 */ /* 0x000fc800078e00ff */
[----:B------:R-:W-:-:S04]  /*f4e0*/  IMAD.MOV R8, RZ, RZ, -R8 ;  /* 0x000000ffff087224 */ /* 0x000fc800078e0a08 */
[----:B------:R-:W-:Y:S01]  /*f4f0*/  IMAD R9, R4, R8, R9 ;  /* 0x0000000804097224 */ /* 0x000fe200078e0209 */
[----:B------:R-:W-:-:S04]  /*f500*/  IABS R38, R55 ;  /* 0x0000003700267213 */ /* 0x000fc80000000000 */
[----:B------:R-:W-:Y:S02]  /*f510*/  ISETP.GT.U32.AND P1, PT, R4, R9, PT ;  /* 0x000000090400720c */ /* 0x000fe40003f24070 */
[----:B------:R-:W-:Y:S02]  /*f520*/  ISETP.GE.AND P5, PT, R55, RZ, PT ;  /* 0x000000ff3700720c */ /* 0x000fe40003fa6270 */
[----:B------:R-:W2:Y:S04]  /*f530*/  LDL.LU R55, [R1+0xb10] ;  /* 0x000b100001377983 */ /* 0x000ea80000300800 */
[----:B------:R3:W-:Y:S05]  /*f540*/  STL [R1+0x7c], R2 ;  /* 0x00007c0201007387 */ /* 0x0007ea0000100800 */
[----:B------:R-:W-:Y:S01]  /*f550*/  @!P1 IMAD.IADD R9, R9, 0x1, -R4 ;  /* 0x0000000109099824 */ /* 0x000fe200078e0a04 */
[----:B----4-:R-:W-:-:S02]  /*f560*/  IABS R5, R56 ;  /* 0x0000003800057213 */ /* 0x010fc40000000000 */
[----:B------:R-:W-:Y:S02]  /*f570*/  ISETP.GE.AND P1, PT, R56, RZ, PT ;  /* 0x000000ff3800720c */ /* 0x000fe40003f26270 */
[----:B------:R-:W4:Y:S01]  /*f580*/  LDL.LU R56, [R1+0xb14] ;  /* 0x000b140001387983 */ /* 0x000f220000300800 */
[----:B------:R-:W-:-:S04]  /*f590*/  IMAD.HI.U32 R39, R0, R38, RZ ;  /* 0x0000002600277227 */ /* 0x000fc800078e00ff */
[----:B------:R-:W-:Y:S01]  /*f5a0*/  IMAD.MOV R39, RZ, RZ, -R39 ;  /* 0x000000ffff277224 */ /* 0x000fe200078e0a27 */
[----:B------:R-:W-:-:S03]  /*f5b0*/  ISETP.GT.U32.AND P3, PT, R4, R37, PT ;  /* 0x000000250400720c */ /* 0x000fc60003f64070 */
[----:B------:R-:W-:-:S05]  /*f5c0*/  IMAD R38, R4, R39, R38 ;  /* 0x0000002704267224 */ /* 0x000fca00078e0226 */
[----:B------:R-:W-:-:S05]  /*f5d0*/  ISETP.GT.U32.AND P0, PT, R4, R38, PT ;  /* 0x000000260400720c */ /* 0x000fca0003f04070 */
[----:B------:R-:W-:-:S05]  /*f5e0*/  @!P3 IMAD.IADD R37, R37, 0x1, -R4 ;  /* 0x000000012525b824 */ /* 0x000fca00078e0a04 */
[----:B------:R-:W-:-:S03]  /*f5f0*/  ISETP.GT.U32.AND P3, PT, R4, R37, PT ;  /* 0x000000250400720c */ /* 0x000fc60003f64070 */
[----:B------:R-:W-:Y:S01]  /*f600*/  @!P0 IMAD.IADD R38, R38, 0x1, -R4 ;  /* 0x0000000126268824 */ /* 0x000fe200078e0a04 */
[----:B------:R-:W-:Y:S01]  /*f610*/  ISETP.GT.U32.AND P0, PT, R4, R36, PT ;  /* 0x000000240400720c */ /* 0x000fe20003f04070 */
[----:B------:R-:W-:-:S03]  /*f620*/  IMAD.HI.U32 R6, R0, R5, RZ ;  /* 0x0000000500067227 */ /* 0x000fc600078e00ff */
[----:B------:R-:W-:Y:S01]  /*f630*/  ISETP.GT.U32.AND P2, PT, R4, R38, PT ;  /* 0x000000260400720c */ /* 0x000fe20003f44070 */
[----:B------:R-:W-:-:S04]  /*f640*/  IMAD.MOV R6, RZ, RZ, -R6 ;  /* 0x000000ffff067224 */ /* 0x000fc800078e0a06 */
[----:B------:R-:W-:Y:S02]  /*f650*/  IMAD R5, R4, R6, R5 ;  /* 0x0000000604057224 */ /* 0x000fe400078e0205 */
[--C-:B------:R-:W-:Y:S01]  /*f660*/  @!P3 IMAD.IADD R37, R37, 0x1, -R4.reuse ;  /* 0x000000012525b824 */ /* 0x100fe200078e0a04 */
[----:B------:R-:W-:Y:S02]  /*f670*/  ISETP.GE.AND P3, PT, R54, RZ, PT ;  /* 0x000000ff3600720c */ /* 0x000fe40003f66270 */
[----:B------:R-:W4:Y:S01]  /*f680*/  LDL.LU R54, [R1+0xb18] ;  /* 0x000b180001367983 */ /* 0x000f220000300800 */
[--C-:B------:R-:W-:Y:S02]  /*f690*/  @!P0 IMAD.IADD R36, R36, 0x1, -R4.reuse ;  /* 0x0000000124248824 */ /* 0x100fe400078e0a04 */
[----:B------:R-:W-:Y:S01]  /*f6a0*/  @!P2 IMAD.IADD R38, R38, 0x1, -R4 ;  /* 0x000000012626a824 */ /* 0x000fe200078e0a04 */
[----:B------:R-:W-:Y:S02]  /*f6b0*/  ISETP.GT.U32.AND P2, PT, R4, R5, PT ;  /* 0x000000050400720c */ /* 0x000fe40003f44070 */
[----:B------:R-:W-:Y:S01]  /*f6c0*/  ISETP.GE.AND P0, PT, R42, RZ, PT ;  /* 0x000000ff2a00720c */ /* 0x000fe20003f06270 */
[----:B0-----:R-:W-:Y:S01]  /*f6d0*/  IMAD.MOV.U32 R11, RZ, RZ, R38 ;  /* 0x000000ffff0b7224 */ /* 0x001fe200078e0026 */
[----:B------:R-:W-:Y:S01]  /*f6e0*/  IABS R8, R53 ;  /* 0x0000003500087213 */ /* 0x000fe20000000000 */
[----:B-1----:R-:W-:-:S02]  /*f6f0*/  IMAD.MOV.U32 R10, RZ, RZ, R37 ;  /* 0x000000ffff0a7224 */ /* 0x002fc400078e0025 */
[----:B------:R-:W-:Y:S02]  /*f700*/  @!P5 IMAD.MOV R11, RZ, RZ, -R11 ;  /* 0x000000ffff0bd224 */ /* 0x000fe400078e0a0b */
[----:B------:R-:W-:-:S04]  /*f710*/  IMAD.HI.U32 R6, R0, R8, RZ ;  /* 0x0000000800067227 */ /* 0x000fc800078e00ff */
[----:B------:R-:W-:Y:S01]  /*f720*/  @!P2 IMAD.IADD R5, R5, 0x1, -R4 ;  /* 0x000000010505a824 */ /* 0x000fe200078e0a04 */
[C---:B------:R-:W-:Y:S01]  /*f730*/  ISETP.GT.U32.AND P2, PT, R4.reuse, R9, PT ;  /* 0x000000090400720c */ /* 0x040fe20003f44070 */
[----:B------:R-:W-:Y:S01]  /*f740*/  @!P0 IMAD.MOV R10, RZ, RZ, -R10 ;  /* 0x000000ffff0a8224 */ /* 0x000fe200078e0a0a */
[----:B------:R-:W-:Y:S01]  /*f750*/  STL [R1+0x3c], R11 ;  /* 0x00003c0b01007387 */ /* 0x000fe20000100800 */
[----:B------:R-:W-:Y:S01]  /*f760*/  IMAD.MOV R6, RZ, RZ, -R6 ;  /* 0x000000ffff067224 */ /* 0x000fe200078e0a06 */
[----:B------:R-:W-:Y:S01]  /*f770*/  ISETP.GE.AND P0, PT, R53, RZ, PT ;  /* 0x000000ff3500720c */ /* 0x000fe20003f06270 */
[----:B------:R-:W-:Y:S01]  /*f780*/  @!P4 IMAD.MOV R36, RZ, RZ, -R36 ;  /* 0x000000ffff24c224 */ /* 0x000fe200078e0a24 */
[----:B------:R0:W-:Y:S01]  /*f790*/  STL [R1+0x40], R10 ;  /* 0x0000400a01007387 */ /* 0x0001e20000100800 */
[----:B------:R-:W-:-:S03]  /*f7a0*/  ISETP.GT.U32.AND P4, PT, R4, R5, PT ;  /* 0x000000050400720c */ /* 0x000fc60003f84070 */
[----:B------:R-:W4:Y:S01]  /*f7b0*/  LDL.LU R53, [R1+0xb1c] ;  /* 0x000b1c0001357983 */ /* 0x000f220000300800 */
[C---:B------:R-:W-:Y:S01]  /*f7c0*/  IMAD R8, R4.reuse, R6, R8 ;  /* 0x0000000604087224 */ /* 0x040fe200078e0208 */
[----:B---3--:R-:W-:Y:S01]  /*f7d0*/  IABS R2, R52 ;  /* 0x0000003400027213 */ /* 0x008fe20000000000 */
[----:B------:R-:W-:Y:S02]  /*f7e0*/  @!P6 IMAD.MOV R35, RZ, RZ, -R35 ;  /* 0x000000ffff23e224 */ /* 0x000fe400078e0a23 */
[----:B------:R-:W-:Y:S01]  /*f7f0*/  @!P2 IMAD.IADD R9, R9, 0x1, -R4 ;  /* 0x000000010909a824 */ /* 0x000fe200078e0a04 */
[----:B------:R-:W-:Y:S01]  /*f800*/  ISETP.GT.U32.AND P6, PT, R4, R8, PT ;  /* 0x000000080400720c */ /* 0x000fe20003fc4070 */
[----:B------:R-:W-:Y:S01]  /*f810*/  IMAD.HI.U32 R39, R0, R2, RZ ;  /* 0x0000000200277227 */ /* 0x000fe200078e00ff */
[----:B------:R-:W-:Y:S02]  /*f820*/  ISETP.GE.AND P2, PT, R52, RZ, PT ;  /* 0x000000ff3400720c */ /* 0x000fe40003f46270 */
[----:B------:R-:W3:Y:S01]  /*f830*/  LDL.LU R52, [R1+0xb20] ;  /* 0x000b200001347983 */ /* 0x000ee20000300800 */
[----:B0-----:R-:W-:-:S02]  /*f840*/  IMAD.MOV.U32 R10, RZ, RZ, R9 ;  /* 0x000000ffff0a7224 */ /* 0x001fc400078e0009 */
[----:B------:R-:W-:Y:S02]  /*f850*/  IMAD.MOV R39, RZ, RZ, -R39 ;  /* 0x000000ffff277224 */ /* 0x000fe400078e0a27 */
[----:B------:R-:W-:Y:S02]  /*f860*/  @!P4 IMAD.IADD R5, R5, 0x1, -R4 ;  /* 0x000000010505c824 */ /* 0x000fe400078e0a04 */
[----:B------:R-:W-:Y:S02]  /*f870*/  @!P3 IMAD.MOV R10, RZ, RZ, -R10 ;  /* 0x000000ffff0ab224 */ /* 0x000fe400078e0a0a */
[----:B------:R-:W-:Y:S02]  /*f880*/  IMAD R2, R4, R39, R2 ;  /* 0x0000002704027224 */ /* 0x000fe400078e0202 */
[----:B------:R-:W-:Y:S01]  /*f890*/  @!P1 IMAD.MOV R5, RZ, RZ, -R5 ;  /* 0x000000ffff059224 */ /* 0x000fe200078e0a05 */
[----:B------:R-:W-:Y:S01]  /*f8a0*/  STL [R1+0x44], R10 ;  /* 0x0000440a01007387 */ /* 0x000fe20000100800 */
[----:B------:R-:W-:Y:S01]  /*f8b0*/  @!P6 IMAD.IADD R8, R8, 0x1, -R4 ;  /* 0x000000010808e824 */ /* 0x000fe200078e0a04 */
[----:B------:R-:W-:-:S02]  /*f8c0*/  ISETP.GT.U32.AND P5, PT, R4, R2, PT ;  /* 0x000000020400720c */ /* 0x000fc40003fa4070 */
[----:B------:R0:W-:Y:S01]  /*f8d0*/  STL [R1+0x58], R5 ;  /* 0x0000580501007387 */ /* 0x0001e20000100800 */
[----:B-----5:R-:W-:Y:S02]  /*f8e0*/  IABS R7, R51 ;  /* 0x0000003300077213 */ /* 0x020fe40000000000 */
[----:B------:R-:W-:Y:S02]  /*f8f0*/  ISETP.GE.AND P6, PT, R51, RZ, PT ;  /* 0x000000ff3300720c */ /* 0x000fe40003fc6270 */
[----:B------:R-:W5:Y:S01]  /*f900*/  LDL.LU R51, [R1+0xb24] ;  /* 0x000b240001337983 */ /* 0x000f620000300800 */
[----:B------:R-:W-:-:S05]  /*f910*/  ISETP.GT.U32.AND P3, PT, R4, R8, PT ;  /* 0x000000080400720c */ /* 0x000fca0003f64070 */
[----:B------:R-:W-:-:S05]  /*f920*/  @!P5 IMAD.IADD R2, R2, 0x1, -R4 ;  /* 0x000000010202d824 */ /* 0x000fca00078e0a04 */
[----:B------:R-:W-:-:S03]  /*f930*/  ISETP.GT.U32.AND P5, PT, R4, R2, PT ;  /* 0x000000020400720c */ /* 0x000fc60003fa4070 */
[----:B------:R-:W-:-:S10]  /*f940*/  @!P3 IMAD.IADD R8, R8, 0x1, -R4 ;  /* 0x000000010808b824 */ /* 0x000fd400078e0a04 */
[----:B------:R-:W-:Y:S01]  /*f950*/  @!P5 IMAD.IADD R2, R2, 0x1, -R4 ;  /* 0x000000010202d824 */ /* 0x000fe200078e0a04 */
[----:B--2---:R-:W-:Y:S02]  /*f960*/  IABS R6, R55 ;  /* 0x0000003700067213 */ /* 0x004fe40000000000 */
[----:B------:R-:W-:Y:S02]  /*f970*/  ISETP.GE.AND P3, PT, R55, RZ, PT ;  /* 0x000000ff3700720c */ /* 0x000fe40003f66270 */
[----:B------:R-:W2:Y:S01]  /*f980*/  LDL.LU R55, [R1+0xb28] ;  /* 0x000b280001377983 */ /* 0x000ea20000300800 */
[----:B------:R-:W-:-:S04]  /*f990*/  IMAD.HI.U32 R37, R0, R6, RZ ;  /* 0x0000000600257227 */ /* 0x000fc800078e00ff */
[----:B------:R-:W-:Y:S01]  /*f9a0*/  IMAD.MOV R9, RZ, RZ, -R37 ;  /* 0x000000ffff097224 */ /* 0x000fe200078e0a25 */
[----:B----4-:R-:W-:Y:S02]  /*f9b0*/  IABS R37, R56 ;  /* 0x0000003800257213 */ /* 0x010fe40000000000 */
[----:B------:R-:W-:Y:S02]  /*f9c0*/  ISETP.GE.AND P5, PT, R56, RZ, PT ;  /* 0x000000ff3800720c */ /* 0x000fe40003fa6270 */
[----:B------:R-:W4:Y:S01]  /*f9d0*/  LDL.LU R56, [R1+0xb2c] ;  /* 0x000b2c0001387983 */ /* 0x000f220000300800 */
[----:B------:R-:W-:Y:S02]  /*f9e0*/  @!P0 IMAD.MOV R8, RZ, RZ, -R8 ;  /* 0x000000ffff088224 */ /* 0x000fe400078e0a08 */
[----:B------:R-:W-:-:S03]  /*f9f0*/  IMAD.HI.U32 R39, R0, R7, RZ ;  /* 0x0000000700277227 */ /* 0x000fc600078e00ff */
[----:B------:R1:W-:Y:S04]  /*fa00*/  STL [R1+0x48], R8 ;  /* 0x0000480801007387 */ /* 0x0003e80000100800 */
[----:B------:R-:W4:Y:S01]  /*fa10*/  LDL.LU R48, [R1+0xb30] ;  /* 0x000b300001307983 */ /* 0x000f220000300800 */
[----:B------:R-:W-:Y:S02]  /*fa20*/  IMAD.MOV R39, RZ, RZ, -R39 ;  /* 0x000000ffff277224 */ /* 0x000fe400078e0a27 */
[C---:B------:R-:W-:Y:S02]  /*fa30*/  IMAD R6, R4.reuse, R9, R6 ;  /* 0x0000000904067224 */ /* 0x040fe400078e0206 */
[----:B------:R-:W-:-:S03]  /*fa40*/  IMAD R7, R4, R39, R7 ;  /* 0x0000002704077224 */ /* 0x000fc600078e0207 */
[C---:B------:R-:W-:Y:S02]  /*fa50*/  ISETP.GT.U32.AND P1, PT, R4.reuse, R6, PT ;  /* 0x000000060400720c */ /* 0x040fe40003f24070 */
[----:B------:R-:W-:-:S11]  /*fa60*/  ISETP.GT.U32.AND P4, PT, R4, R7, PT ;  /* 0x000000070400720c */ /* 0x000fd60003f84070 */
[--C-:B------:R-:W-:Y:S02]  /*fa70*/  @!P1 IMAD.IADD R6, R6, 0x1, -R4.reuse ;  /* 0x0000000106069824 */ /* 0x100fe400078e0a04 */
[----:B------:R-:W-:-:S03]  /*fa80*/  @!P4 IMAD.IADD R7, R7, 0x1, -R4 ;  /* 0x000000010707c824 */ /* 0x000fc600078e0a04 */
[C---:B------:R-:W-:Y:S02]  /*fa90*/  ISETP.GT.U32.AND P0, PT, R4.reuse, R6, PT ;  /* 0x000000060400720c */ /* 0x040fe40003f04070 */
[----:B------:R-:W-:Y:S02]  /*faa0*/  IABS R38, R54 ;  /* 0x0000003600267213 */ /* 0x000fe40000000000 */
[----:B------:R-:W-:-:S03]  /*fab0*/  ISETP.GT.U32.AND P4, PT, R4, R7, PT ;  /* 0x000000070400720c */ /* 0x000fc60003f84070 */
[----:B0-----:R-:W-:-:S04]  /*fac0*/  IMAD.HI.U32 R5, R0, R38, RZ ;  /* 0x0000002600057227 */ /* 0x001fc800078e00ff */
[----:B------:R-:W-:Y:S02]  /*fad0*/  IMAD.MOV R5, RZ, RZ, -R5 ;  /* 0x000000ffff057224 */ /* 0x000fe400078e0a05 */
[----:B-1----:R-:W-:Y:S02]  /*fae0*/  IMAD.MOV.U32 R8, RZ, RZ, R2 ;  /* 0x000000ffff087224 */ /* 0x002fe400078e0002 */
[----:B------:R-:W-:Y:S02]  /*faf0*/  IMAD R38, R4, R5, R38 ;  /* 0x0000000504267224 */ /* 0x000fe400078e0226 */
[----:B------:R-:W-:Y:S02]  /*fb00*/  @!P2 IMAD.MOV R8, RZ, RZ, -R8 ;  /* 0x000000ffff08a224 */ /* 0x000fe400078e0a08 */
[--C-:B------:R-:W-:Y:S02]  /*fb10*/  @!P4 IMAD.IADD R7, R7, 0x1, -R4.reuse ;  /* 0x000000010707c824 */ /* 0x100fe400078e0a04 */
[----:B------:R-:W-:Y:S01]  /*fb20*/  @!P0 IMAD.IADD R6, R6, 0x1, -R4 ;  /* 0x0000000106068824 */ /* 0x000fe200078e0a04 */
[----:B------:R-:W-:Y:S01]  /*fb30*/  ISETP.GE.AND P1, PT, R54, RZ, PT ;  /* 0x000000ff3600720c */ /* 0x000fe20003f26270 */
[----:B------:R-:W-:Y:S01]  /*fb40*/  STL [R1+0x54], R8 ;  /* 0x0000540801007387 */ /* 0x000fe20000100800 */
[----:B------:R-:W-:Y:S01]  /*fb50*/  ISETP.GT.U32.AND P2, PT, R4, R38, PT ;  /* 0x000000260400720c */ /* 0x000fe20003f44070 */
[----:B------:R-:W-:-:S02]  /*fb60*/  @!P6 IMAD.MOV R7, RZ, RZ, -R7 ;  /* 0x000000ffff07e224 */ /* 0x000fc400078e0a07 */
[----:B------:R-:W4:Y:S01]  /*fb70*/  LDL.LU R54, [R1+0xb34] ;  /* 0x000b340001367983 */ /* 0x000f220000300800 */
[----:B------:R-:W-:Y:S01]  /*fb80*/  @!P3 IMAD.MOV R6, RZ, RZ, -R6 ;  /* 0x000000ffff06b224 */ /* 0x000fe200078e0a06 */
[----:B------:R-:W-:Y:S02]  /*fb90*/  IABS R39, R53 ;  /* 0x0000003500277213 */ /* 0x000fe40000000000 */
[----:B------:R0:W-:Y:S01]  /*fba0*/  STL [R1+0x50], R7 ;  /* 0x0000500701007387 */ /* 0x0001e20000100800 */
[----:B------:R-:W-:-:S03]  /*fbb0*/  ISETP.GE.AND P6, PT, R53, RZ, PT ;  /* 0x000000ff3500720c */ /* 0x000fc60003fc6270 */
[----:B------:R1:W-:Y:S01]  /*fbc0*/  STL [R1+0x4c], R6 ;  /* 0x00004c0601007387 */ /* 0x0003e20000100800 */
[----:B------:R-:W-:-:S03]  /*fbd0*/  IMAD.HI.U32 R9, R0, R37, RZ ;  /* 0x0000002500097227 */ /* 0x000fc600078e00ff */
[----:B------:R-:W4:Y:S01]  /*fbe0*/  LDL.LU R53, [R1+0xb38] ;  /* 0x000b380001357983 */ /* 0x000f220000300800 */
[----:B------:R-:W-:Y:S01]  /*fbf0*/  IMAD.HI.U32 R5, R0, R39, RZ ;  /* 0x0000002700057227 */ /* 0x000fe200078e00ff */
[----:B---3--:R-:W-:-:S03]  /*fc00*/  IABS R2, R52 ;  /* 0x0000003400027213 */ /* 0x008fc60000000000 */
[----:B------:R-:W-:Y:S02]  /*fc10*/  IMAD.MOV R9, RZ, RZ, -R9 ;  /* 0x000000ffff097224 */ /* 0x000fe400078e0a09 */
[----:B------:R-:W-:Y:S02]  /*fc20*/  @!P2 IMAD.IADD R38, R38, 0x1, -R4 ;  /* 0x000000012626a824 */ /* 0x000fe400078e0a04 */
[----:B------:R-:W-:Y:S02]  /*fc30*/  IMAD.MOV R5, RZ, RZ, -R5 ;  /* 0x000000ffff057224 */ /* 0x000fe400078e0a05 */
[C---:B------:R-:W-:Y:S01]  /*fc40*/  IMAD R37, R4.reuse, R9, R37 ;  /* 0x0000000904257224 */ /* 0x040fe200078e0225 */
[C---:B------:R-:W-:Y:S01]  /*fc50*/  ISETP.GT.U32.AND P2, PT, R4.reuse, R38, PT ;  /* 0x000000260400720c */ /* 0x040fe20003f44070 */
[----:B------:R-:W-:Y:S02]  /*fc60*/  IMAD R39, R4, R5, R39 ;  /* 0x0000000504277224 */ /* 0x000fe400078e0227 */
[----:B------:R-:W-:Y:S01]  /*fc70*/  IMAD.HI.U32 R5, R0, R2, RZ ;  /* 0x0000000200057227 */ /* 0x000fe200078e00ff */
[----:B------:R-:W-:-:S03]  /*fc80*/  ISETP.GT.U32.AND P4, PT, R4, R37, PT ;  /* 0x000000250400720c */ /* 0x000fc60003f84070 */
[----:B------:R-:W-:Y:S01]  /*fc90*/  IMAD.MOV R5, RZ, RZ, -R5 ;  /* 0x000000ffff057224 */ /* 0x000fe200078e0a05 */
[----:B------:R-:W-:Y:S02]  /*fca0*/  ISETP.GE.AND P0, PT, R52, RZ, PT ;  /* 0x000000ff3400720c */ /* 0x000fe40003f06270 */
[----:B-----5:R-:W-:Y:S01]  /*fcb0*/  IABS R40, R51 ;  /* 0x0000003300287213 */ /* 0x020fe20000000000 */
[----:B------:R-:W-:Y:S01]  /*fcc0*/  IMAD R2, R4, R5, R2 ;  /* 0x0000000504027224 */ /* 0x000fe200078e0202 */
[----:B------:R-:W3:Y:S01]  /*fcd0*/  LDL.LU R52, [R1+0xb3c] ;  /* 0x000b3c0001347983 */ /* 0x000ee20000300800 */
[----:B------:R-:W-:Y:S02]  /*fce0*/  @!P2 IMAD.IADD R38, R38, 0x1, -R4 ;  /* 0x000000012626a824 */ /* 0x000fe400078e0a04 */
[----:B0-----:R-:W-:Y:S01]  /*fcf0*/  IMAD.HI.U32 R7, R0, R40, RZ ;  /* 0x0000002800077227 */ /* 0x001fe200078e00ff */
[----:B------:R-:W-:-:S03]  /*fd00*/  ISETP.GT.U32.AND P2, PT, R4, R2, PT ;  /* 0x000000020400720c */ /* 0x000fc60003f44070 */
[----:B------:R-:W-:Y:S02]  /*fd10*/  @!P4 IMAD.IADD R37, R37, 0x1, -R4 ;  /* 0x000000012525c824 */ /* 0x000fe400078e0a04 */
[----:B------:R-:W-:-:S03]  /*fd20*/  IMAD.MOV R7, RZ, RZ, -R7 ;  /* 0x000000ffff077224 */ /* 0x000fc600078e0a07 */
[C---:B------:R-:W-:Y:S01]  /*fd30*/  ISETP.GT.U32.AND P4, PT, R4.reuse, R37, PT ;  /* 0x000000250400720c */ /* 0x040fe20003f84070 */
[----:B------:R-:W-:-:S04]  /*fd40*/  IMAD R40, R4, R7, R40 ;  /* 0x0000000704287224 */ /* 0x000fc800078e0228 */
[----:B------:R-:W-:Y:S01]  /*fd50*/  @!P2 IMAD.IADD R2, R2, 0x1, -R4 ;  /* 0x000000010202a824 */ /* 0x000fe200078e0a04 */
[----:B------:R-:W-:Y:S01]  /*fd60*/  ISETP.GT.U32.AND P2, PT, R4, R40, PT ;  /* 0x000000280400720c */ /* 0x000fe20003f44070 */
[----:B------:R-:W-:-:S06]  /*fd70*/  @!P1 IMAD.MOV R38, RZ, RZ, -R38 ;  /* 0x000000ffff269224 */ /* 0x000fcc00078e0a26 */
[--C-:B------:R-:W-:Y:S01]  /*fd80*/  @!P4 IMAD.IADD R37, R37, 0x1, -R4.reuse ;  /* 0x000000012525c824 */ /* 0x100fe200078e0a04 */
[----:B------:R-:W-:Y:S02]  /*fd90*/  ISETP.GE.AND P4, PT, R51, RZ, PT ;  /* 0x000000ff3300720c */ /* 0x000fe40003f86270 */
[----:B------:R-:W5:Y:S03]  /*fda0*/  LDL.LU R51, [R1+0xb40] ;  /* 0x000b400001337983 */ /* 0x000f660000300800 */
[----:B------:R-:W-:Y:S01]  /*fdb0*/  @!P2 IMAD.IADD R40, R40, 0x1, -R4 ;  /* 0x000000012828a824 */ /* 0x000fe200078e0a04 */
[----:B--2---:R-:W-:Y:S02]  /*fdc0*/  IABS R41, R55 ;  /* 0x0000003700297213 */ /* 0x004fe40000000000 */
[----:B------:R-:W-:Y:S02]  /*fdd0*/  ISETP.GE.AND P1, PT, R55, RZ, PT ;  /* 0x000000ff3700720c */ /* 0x000fe40003f26270 */
[----:B------:R-:W2:Y:S01]  /*fde0*/  LDL.LU R55, [R1+0xb44] ;  /* 0x000b440001377983 */ /* 0x000ea20000300800 */
[----:B----4-:R-:W-:-:S02]  /*fdf0*/  IABS R42, R56 ;  /* 0x00000038002a7213 */ /* 0x010fc40000000000 */
[----:B------:R-:W-:Y:S02]  /*fe00*/  ISETP.GE.AND P2, PT, R56, RZ, PT ;  /* 0x000000ff3800720c */ /* 0x000fe40003f46270 */
[----:B------:R-:W4:Y:S01]  /*fe10*/  LDL.LU R56, [R1+0xb48] ;  /* 0x000b480001387983 */ /* 0x000f220000300800 */
[----:B-1----:R-:W-:-:S04]  /*fe20*/  IMAD.HI.U32 R6, R0, R41, RZ ;  /* 0x0000002900067227 */ /* 0x002fc800078e00ff */
[----:B------:R-:W-:Y:S01]  /*fe30*/  IMAD.MOV R6, RZ, RZ, -R6 ;  /* 0x000000ffff067224 */ /* 0x000fe200078e0a06 */
[----:B------:R-:W-:Y:S01]  /*fe40*/  IABS R43, R48 ;  /* 0x00000030002b7213 */ /* 0x000fe20000000000 */
[----:B------:R-:W-:Y:S01]  /*fe50*/  @!P5 IMAD.MOV R37, RZ, RZ, -R37 ;  /* 0x000000ffff25d224 */ /* 0x000fe200078e0a25 */
[C---:B------:R-:W-:Y:S01]  /*fe60*/  ISETP.GT.U32.AND P5, PT, R4.reuse, R2, PT ;  /* 0x000000020400720c */ /* 0x040fe20003fa4070 */
[C---:B------:R-:W-:Y:S01]  /*fe70*/  IMAD R41, R4.reuse, R6, R41 ;  /* 0x0000000604297224 */ /* 0x040fe200078e0229 */
[----:B------:R-:W-:Y:S01]  /*fe80*/  ISETP.GT.U32.AND P3, PT, R4, R39, PT ;  /* 0x000000270400720c */ /* 0x000fe20003f64070 */
[----:B------:R-:W-:-:S04]  /*fe90*/  IMAD.HI.U32 R6, R0, R43, RZ ;  /* 0x0000002b00067227 */ /* 0x000fc800078e00ff */
[----:B------:R-:W-:-:S04]  /*fea0*/  IMAD.MOV R6, RZ, RZ, -R6 ;  /* 0x000000ffff067224 */ /* 0x000fc800078e0a06 */
[----:B------:R-:W-:Y:S02]  /*feb0*/  IMAD R43, R4, R6, R43 ;  /* 0x00000006042b7224 */ /* 0x000fe400078e022b */
[--C-:B------:R-:W-:Y:S02]  /*fec0*/  @!P5 IMAD.IADD R2, R2, 0x1, -R4.reuse ;  /* 0x000000010202d824 */ /* 0x100fe400078e0a04 */
[----:B------:R-:W-:Y:S01]  /*fed0*/  @!P3 IMAD.IADD R39, R39, 0x1, -R4 ;  /* 0x000000012727b824 */ /* 0x000fe200078e0a04 */
[----:B------:R-:W-:-:S04]  /*fee0*/  ISETP.GT.U32.AND P5, PT, R4, R43, PT ;  /* 0x0000002b0400720c */ /* 0x000fc80003fa4070 */
[----:B------:R-:W-:Y:S01]  /*fef0*/  ISETP.GT.U32.AND P3, PT, R4, R39, PT ;  /* 0x000000270400720c */ /* 0x000fe20003f64070 */
[----:B------:R-:W-:-:S04]  /*ff00*/  IMAD.HI.U32 R5, R0, R42, RZ ;  /* 0x0000002a00057227 */ /* 0x000fc800078e00ff */
[----:B------:R-:W-:Y:S02]  /*ff10*/  IMAD.MOV.U32 R6, RZ, RZ, R2 ;  /* 0x000000ffff067224 */ /* 0x000fe400078e0002 */
[----:B------:R-:W-:Y:S02]  /*ff20*/  IMAD.MOV R5, RZ, RZ, -R5 ;  /* 0x000000ffff057224 */ /* 0x000fe400078e0a05 */
[----:B------:R-:W-:Y:S02]  /*ff30*/  @!P5 IMAD.IADD R43, R43, 0x1, -R4 ;  /* 0x000000012b2bd824 */ /* 0x000fe400078e0a04 */
[----:B------:R-:W-:Y:S02]  /*ff40*/  @!P0 IMAD.MOV R6, RZ, RZ, -R6 ;  /* 0x000000ffff068224 */ /* 0x000fe400078e0a06 */
[C---:B------:R-:W-:Y:S01]  /*ff50*/  IMAD R42, R4.reuse, R5, R42 ;  /* 0x00000005042a7224 */ /* 0x040fe200078e022a */
[C---:B------:R-:W-:Y:S01]  /*ff60*/  ISETP.GT.U32.AND P0, PT, R4.reuse, R43, PT ;  /* 0x0000002b0400720c */ /* 0x040fe20003f04070 */
[----:B------:R-:W-:Y:S01]  /*ff70*/  @!P3 IMAD.IADD R39, R39, 0x1, -R4 ;  /* 0x000000012727b824 */ /* 0x000fe200078e0a04 */
[----:B------:R-:W-:-:S03]  /*ff80*/  ISETP.GT.U32.AND P3, PT, R4, R41, PT ;  /* 0x000000290400720c */ /* 0x000fc60003f64070 */
[----:B------:R-:W-:Y:S01]  /*ff90*/  @!P6 IMAD.MOV R39, RZ, RZ, -R39 ;  /* 0x000000ffff27e224 */ /* 0x000fe200078e0a27 */
[----:B------:R-:W-:Y:S01]  /*ffa0*/  ISETP.GT.U32.AND P6, PT, R4, R42, PT ;  /* 0x0000002a0400720c */ /* 0x000fe20003fc4070 */
[----:B------:R0:W-:Y:S06]  /*ffb0*/  STL [R1+0x34], R6 ;  /* 0x0000340601007387 */ /* 0x0001ec0000100800 */
[----:B------:R-:W-:Y:S01]  /*ffc0*/  @!P0 IMAD.IADD R43, R43, 0x1, -R4 ;  /* 0x000000012b2b8824 */ /* 0x000fe200078e0a04 */
[----:B------:R-:W-:Y:S02]  /*ffd0*/  IABS R44, R54 ;  /* 0x00000036002c7213 */ /* 0x000fe40000000000 */
[----:B------:R-:W-:-:S02]  /*ffe0*/  ISETP.GE.AND P0, PT, R54, RZ, PT ;  /* 0x000000ff3600720c */ /* 0x000fc40003f06270 */
[----:B------:R-:W5:Y:S01]  /*fff0*/  LDL.LU R54, [R1+0xb4c] ;  /* 0x000b4c0001367983 */ /* 0x000f620000300800 */
[--C-:B------:R-:W-:Y:S01]  /*10000*/  @!P3 IMAD.IADD R41, R41, 0x1, -R4.reuse ;  /* 0x000000012929b824 */ /* 0x100fe200078e0a04 */
[----:B------:R-:W-:Y:S01]  /*10010*/  ISETP.GT.U32.AND P3, PT, R4, R40, PT ;  /* 0x000000280400720c */ /* 0x000fe20003f64070 */
[----:B------:R-:W-:Y:S02]  /*10020*/  @!P6 IMAD.IADD R42, R42, 0x1, -R4 ;  /* 0x000000012a2ae824 */ /* 0x000fe400078e0a04 */
[----:B------:R-:W-:Y:S01]  /*10030*/  IMAD.HI.U32 R5, R0, R44, RZ ;  /* 0x0000002c00057227 */ /* 0x000fe200078e00ff */
[----:B------:R-:W-:-:S03]  /*10040*/  IABS R45, R53 ;  /* 0x00000035002d7213 */ /* 0x000fc60000000000 */
[----:B------:R-:W-:Y:S01]  /*10050*/  IMAD.MOV R5, RZ, RZ, -R5 ;  /* 0x000000ffff057224 */ /* 0x000fe200078e0a05 */
[----:B------:R-:W-:Y:S01]  /*10060*/  ISETP.GT.U32.AND P5, PT, R4, R42, PT ;  /* 0x0000002a0400720c */ /* 0x000fe20003fa4070 */
[----:B------:R-:W-:-:S04]  /*10070*/  IMAD.HI.U32 R2, R0, R45, RZ ;  /* 0x0000002d00027227 */ /* 0x000fc800078e00ff */
[----:B------:R-:W-:Y:S02]  /*10080*/  IMAD R44, R4, R5, R44 ;  /* 0x00000005042c7224 */ /* 0x000fe400078e022c */
[----:B------:R-:W-:Y:S02]  /*10090*/  IMAD.MOV R2, RZ, RZ, -R2 ;  /* 0x000000ffff027224 */ /* 0x000fe400078e0a02 */
[--C-:B------:R-:W-:Y:S01]  /*100a0*/  @!P3 IMAD.IADD R40, R40, 0x1, -R4.reuse ;  /* 0x000000012828b824 */ /* 0x100fe200078e0a04 */
[C---:B------:R-:W-:Y:S01]  /*100b0*/  ISETP.GT.U32.AND P3, PT, R4.reuse, R44, PT ;  /* 0x0000002c0400720c */ /* 0x040fe20003f64070 */
[----:B------:R-:W-:Y:S02]  /*100c0*/  IMAD R45, R4, R2, R45 ;  /* 0x00000002042d7224 */ /* 0x000fe400078e022d */
[----:B------:R-:W-:-:S03]  /*100d0*/  @!P5 IMAD.IADD R42, R42, 0x1, -R4 ;  /* 0x000000012a2ad824 */ /* 0x000fc600078e0a04 */
[----:B------:R-:W-:Y:S01]  /*100e0*/  ISETP.GT.U32.AND P5, PT, R4, R45, PT ;  /* 0x0000002d0400720c */ /* 0x000fe20003fa4070 */
[----:B------:R-:W-:Y:S01]  /*100f0*/  @!P2 IMAD.MOV R42, RZ, RZ, -R42 ;  /* 0x000000ffff2aa224 */ /* 0x000fe200078e0a2a */
[----:B---3--:R-:W-:Y:S02]  /*10100*/  IABS R46, R52 ;  /* 0x00000034002e7213 */ /* 0x008fe40000000000 */
[----:B------:R-:W-:Y:S02]  /*10110*/  ISETP.GE.AND P2, PT, R52, RZ, PT ;  /* 0x000000ff3400720c */ /* 0x000fe40003f46270 */
[----:B------:R-:W3:Y:S01]  /*10120*/  LDL.LU R52, [R1+0xb50] ;  /* 0x000b500001347983 */ /* 0x000ee20000300800 */
[----:B------:R-:W-:Y:S01]  /*10130*/  @!P3 IMAD.IADD R44, R44, 0x1, -R4 ;  /* 0x000000012c2cb824 */ /* 0x000fe200078e0a04 */
[----:B------:R-:W-:Y:S02]  /*10140*/  ISETP.GE.AND P3, PT, R53, RZ, PT ;  /* 0x000000ff3500720c */ /* 0x000fe40003f66270 */
[----:B------:R-:W3:Y:S01]  /*10150*/  LDL.LU R53, [R1+0xb54] ;  /* 0x000b540001357983 */ /* 0x000ee20000300800 */
[----:B------:R-:W-:Y:S01]  /*10160*/  @!P4 IMAD.MOV R40, RZ, RZ, -R40 ;  /* 0x000000ffff28c224 */ /* 0x000fe200078e0a28 */
[C---:B------:R-:W-:Y:S01]  /*10170*/  ISETP.GT.U32.AND P4, PT, R4.reuse, R44, PT ;  /* 0x0000002c0400720c */ /* 0x040fe20003f84070 */
[----:B------:R-:W-:Y:S01]  /*10180*/  @!P5 IMAD.IADD R45, R45, 0x1, -R4 ;  /* 0x000000012d2dd824 */ /* 0x000fe200078e0a04 */
[----:B------:R-:W-:-:S04]  /*10190*/  ISETP.GT.U32.AND P6, PT, R4, R41, PT ;  /* 0x000000290400720c */ /* 0x000fc80003fc4070 */
[----:B------:R-:W-:-:S07]  /*101a0*/  ISETP.GT.U32.AND P5, PT, R4, R45, PT ;  /* 0x0000002d0400720c */ /* 0x000fce0003fa4070 */
[--C-:B------:R-:W-:Y:S02]  /*101b0*/  @!P4 IMAD.IADD R44, R44, 0x1, -R4.reuse ;  /* 0x000000012c2cc824 */ /* 0x100fe400078e0a04 */
[----:B------:R-:W-:Y:S01]  /*101c0*/  @!P6 IMAD.IADD R41, R41, 0x1, -R4 ;  /* 0x000000012929e824 */ /* 0x000fe200078e0a04 */
[----:B------:R-:W-:Y:S01]  /*101d0*/  ISETP.GE.AND P6, PT, R48, RZ, PT ;  /* 0x000000ff3000720c */ /* 0x000fe20003fc6270 */
[----:B------:R-:W-:Y:S02]  /*101e0*/  @!P0 IMAD.MOV R44, RZ, RZ, -R44 ;  /* 0x000000ffff2c8224 */ /* 0x000fe400078e0a2c */
[----:B------:R-:W-:-:S04]  /*101f0*/  @!P5 IMAD.IADD R45, R45, 0x1, -R4 ;  /* 0x000000012d2dd824 */ /* 0x000fc800078e0a04 */
[----:B------:R-:W-:Y:S01]  /*10200*/  @!P3 IMAD.MOV R45, RZ, RZ, -R45 ;  /* 0x000000ffff2db224 */ /* 0x000fe200078e0a2d */
[----:B--2---:R-:W-:Y:S02]  /*10210*/  IABS R48, R55 ;  /* 0x0000003700307213 */ /* 0x004fe40000000000 */
[----:B------:R-:W-:Y:S02]  /*10220*/  ISETP.GE.AND P0, PT, R55, RZ, PT ;  /* 0x000000ff3700720c */ /* 0x000fe40003f06270 */
[----:B------:R-:W2:Y:S01]  /*10230*/  LDL.LU R55, [R1+0xb58] ;  /* 0x000b580001377983 */ /* 0x000ea20000300800 */
[----:B----4-:R-:W-:Y:S02]  /*10240*/  IABS R49, R56 ;  /* 0x0000003800317213 */ /* 0x010fe40000000000 */
[----:B------:R-:W-:Y:S02]  /*10250*/  ISETP.GE.AND P3, PT, R56, RZ, PT ;  /* 0x000000ff3800720c */ /* 0x000fe40003f66270 */
[----:B------:R-:W4:Y:S04]  /*10260*/  LDL.LU R56, [R1+0xb5c] ;  /* 0x000b5c0001387983 */ /* 0x000f280000300800 */
[----:B------:R-:W4:Y:S04]  /*10270*/  LDL.LU R13, [R1+0xb60] ;  /* 0x000b6000010d7983 */ /* 0x000f280000300800 */
[----:B------:R-:W4:Y:S04]  /*10280*/  LDL.LU R11, [R1+0xb64] ;  /* 0x000b6400010b7983 */ /* 0x000f280000300800 */
[----:B------:R-:W4:Y:S04]  /*10290*/  LDL.LU R10, [R1+0xb68] ;  /* 0x000b6800010a7983 */ /* 0x000f280000300800 */
[----:B------:R-:W4:Y:S04]  /*102a0*/  LDL.LU R57, [R1+0xb6c] ;  /* 0x000b6c0001397983 */ /* 0x000f280000300800 */
[----:B------:R-:W4:Y:S04]  /*102b0*/  LDL.LU R60, [R1+0xb70] ;  /* 0x000b7000013c7983 */ /* 0x000f280000300800 */
[----:B------:R-:W0:Y:S04]  /*102c0*/  LDL.LU R58, [R1+0xb74] ;  /* 0x000b7400013a7983 */ /* 0x000e280000300800 */
[----:B------:R-:W4:Y:S04]  /*102d0*/  LDL.LU R59, [R1+0xb78] ;  /* 0x000b7800013b7983 */ /* 0x000f280000300800 */
[----:B------:R-:W4:Y:S01]  /*102e0*/  LDL.LU R61, [R1+0xb7c] ;  /* 0x000b7c00013d7983 */ /* 0x000f220000300800 */
[----:B-----5:R-:W-:Y:S01]  /*102f0*/  IABS R47, R51 ;  /* 0x00000033002f7213 */ /* 0x020fe20000000000 */
[----:B------:R-:W-:-:S04]  /*10300*/  IMAD.HI.U32 R5, R0, R46, RZ ;  /* 0x0000002e00057227 */ /* 0x000fc800078e00ff */
[----:B------:R-:W-:-:S04]  /*10310*/  IMAD.HI.U32 R2, R0, R47, RZ ;  /* 0x0000002f00027227 */ /* 0x000fc800078e00ff */
[----:B------:R-:W-:Y:S02]  /*10320*/  IMAD.MOV R5, RZ, RZ, -R5 ;  /* 0x000000ffff057224 */ /* 0x000fe400078e0a05 */
[----:B------:R-:W-:Y:S02]  /*10330*/  IMAD.MOV R2, RZ, RZ, -R2 ;  /* 0x000000ffff027224 */ /* 0x000fe400078e0a02 */
[C---:B------:R-:W-:Y:S02]  /*10340*/  IMAD R46, R4.reuse, R5, R46 ;  /* 0x00000005042e7224 */ /* 0x040fe400078e022e */
[C---:B------:R-:W-:Y:S02]  /*10350*/  IMAD R47, R4.reuse, R2, R47 ;  /* 0x00000002042f7224 */ /* 0x040fe400078e022f */
[----:B------:R-:W-:Y:S01]  /*10360*/  @!P1 IMAD.MOV R41, RZ, RZ, -R41 ;  /* 0x000000ffff299224 */ /* 0x000fe200078e0a29 */
[C---:B------:R-:W-:Y:S01]  /*10370*/  ISETP.GT.U32.AND P1, PT, R4.reuse, R46, PT ;  /* 0x0000002e0400720c */ /* 0x040fe20003f24070 */
[----:B------:R-:W-:Y:S01]  /*10380*/  @!P6 IMAD.MOV R43, RZ, RZ, -R43 ;  /* 0x000000ffff2be224 */ /* 0x000fe200078e0a2b */
[----:B------:R-:W-:Y:S01]  /*10390*/  ISETP.GT.U32.AND P6, PT, R4, R47, PT ;  /* 0x0000002f0400720c */ /* 0x000fe20003fc4070 */
[----:B------:R-:W-:-:S04]  /*103a0*/  IMAD.HI.U32 R2, R0, R48, RZ ;  /* 0x0000003000027227 */ /* 0x000fc800078e00ff */
[----:B------:R-:W-:-:S06]  /*103b0*/  IMAD.MOV R2, RZ, RZ, -R2 ;  /* 0x000000ffff027224 */ /* 0x000fcc00078e0a02 */
[----:B------:R-:W-:Y:S02]  /*103c0*/  @!P1 IMAD.IADD R46, R46, 0x1, -R4 ;  /* 0x000000012e2e9824 */ /* 0x000fe400078e0a04 */
[C---:B------:R-:W-:Y:S02]  /*103d0*/  IMAD R48, R4.reuse, R2, R48 ;  /* 0x0000000204307224 */ /* 0x040fe400078e0230 */
[----:B------:R-:W-:Y:S01]  /*103e0*/  @!P6 IMAD.IADD R47, R47, 0x1, -R4 ;  /* 0x000000012f2fe824 */ /* 0x000fe200078e0a04 */
[----:B------:R-:W-:Y:S01]  /*103f0*/  ISETP.GT.U32.AND P1, PT, R4, R46, PT ;  /* 0x0000002e0400720c */ /* 0x000fe20003f24070 */
[----:B------:R-:W-:Y:S01]  /*10400*/  IMAD.HI.U32 R2, R0, R49, RZ ;  /* 0x0000003100027227 */ /* 0x000fe200078e00ff */
[----:B------:R-:W-:Y:S02]  /*10410*/  IABS R50, R54 ;  /* 0x0000003600327213 */ /* 0x000fe40000000000 */
[----:B------:R-:W-:Y:S01]  /*10420*/  ISETP.GT.U32.AND P6, PT, R4, R47, PT ;  /* 0x0000002f0400720c */ /* 0x000fe20003fc4070 */
[----:B------:R-:W-:Y:S01]  /*10430*/  IMAD.MOV R2, RZ, RZ, -R2 ;  /* 0x000000ffff027224 */ /* 0x000fe200078e0a02 */
[----:B------:R-:W-:-:S03]  /*10440*/  ISETP.GE.AND P4, PT, R51, RZ, PT ;  /* 0x000000ff3300720c */ /* 0x000fc60003f86270 */
[----:B------:R-:W-:Y:S02]  /*10450*/  IMAD R49, R4, R2, R49 ;  /* 0x0000000204317224 */ /* 0x000fe400078e0231 */
[----:B------:R-:W-:-:S04]  /*10460*/  IMAD.HI.U32 R2, R0, R50, RZ ;  /* 0x0000003200027227 */ /* 0x000fc800078e00ff */
[----:B------:R-:W-:Y:S01]  /*10470*/  @!P1 IMAD.IADD R46, R46, 0x1, -R4 ;  /* 0x000000012e2e9824 */ /* 0x000fe200078e0a04 */
[C---:B------:R-:W-:Y:S01]  /*10480*/  ISETP.GT.U32.AND P1, PT, R4.reuse, R49, PT ;  /* 0x000000310400720c */ /* 0x040fe20003f24070 */
[----:B------:R-:W-:Y:S02]  /*10490*/  IMAD.MOV R2, RZ, RZ, -R2 ;  /* 0x000000ffff027224 */ /* 0x000fe400078e0a02 */
[----:B------:R-:W-:Y:S02]  /*104a0*/  @!P6 IMAD.IADD R47, R47, 0x1, -R4 ;  /* 0x000000012f2fe824 */ /* 0x000fe400078e0a04 */
[----:B------:R-:W-:Y:S02]  /*104b0*/  IMAD R50, R4, R2, R50 ;  /* 0x0000000204327224 */ /* 0x000fe400078e0232 */
[----:B------:R-:W-:-:S03]  /*104c0*/  @!P4 IMAD.MOV R47, RZ, RZ, -R47 ;  /* 0x000000ffff2fc224 */ /* 0x000fc600078e0a2f */
[C---:B------:R-:W-:Y:S02]  /*104d0*/  ISETP.GT.U32.AND P4, PT, R4.reuse, R50, PT ;  /* 0x000000320400720c */ /* 0x040fe40003f84070 */
[----:B------:R-:W-:Y:S01]  /*104e0*/  ISETP.GT.U32.AND P5, PT, R4, R48, PT ;  /* 0x000000300400720c */ /* 0x000fe20003fa4070 */
[----:B------:R-:W-:Y:S01]  /*104f0*/  @!P1 IMAD.IADD R49, R49, 0x1, -R4 ;  /* 0x0000000131319824 */ /* 0x000fe200078e0a04 */
[----:B---3--:R-:W-:-:S04]  /*10500*/  IABS R51, R52 ;  /* 0x0000003400337213 */ /* 0x008fc80000000000 */
[----:B------:R-:W-:Y:S01]  /*10510*/  ISETP.GT.U32.AND P1, PT, R4, R49, PT ;  /* 0x000000310400720c */ /* 0x000fe20003f24070 */
[----:B------:R-:W-:Y:S01]  /*10520*/  IMAD.HI.U32 R2, R0, R51, RZ ;  /* 0x0000003300027227 */ /* 0x000fe200078e00ff */
[----:B------:R-:W-:Y:S02]  /*10530*/  ISETP.GE.AND P6, PT, R52, RZ, PT ;  /* 0x000000ff3400720c */ /* 0x000fe40003fc6270 */
[----:B------:R-:W-:Y:S01]  /*10540*/  IABS R52, R53 ;  /* 0x0000003500347213 */ /* 0x000fe20000000000 */
[--C-:B------:R-:W-:Y:S02]  /*10550*/  @!P4 IMAD.IADD R50, R50, 0x1, -R4.reuse ;  /* 0x000000013232c824 */ /* 0x100fe400078e0a04 */
[----:B------:R-:W-:Y:S02]  /*10560*/  @!P5 IMAD.IADD R48, R48, 0x1, -R4 ;  /* 0x000000013030d824 */ /* 0x000fe400078e0a04 */
[----:B------:R-:W-:Y:S01]  /*10570*/  IMAD.MOV R2, RZ, RZ, -R2 ;  /* 0x000000ffff027224 */ /* 0x000fe200078e0a02 */
[----:B------:R-:W-:Y:S01]  /*10580*/  ISETP.GT.U32.AND P4, PT, R4, R50, PT ;  /* 0x000000320400720c */ /* 0x000fe20003f84070 */
[----:B------:R-:W-:Y:S01]  /*10590*/  IMAD.HI.U32 R5, R0, R52, RZ ;  /* 0x0000003400057227 */ /* 0x000fe200078e00ff */
[----:B------:R-:W-:-:S03]  /*105a0*/  ISETP.GT.U32.AND P5, PT, R4, R48, PT ;  /* 0x000000300400720c */ /* 0x000fc60003fa4070 */
[C---:B------:R-:W-:Y:S02]  /*105b0*/  IMAD R51, R4.reuse, R2, R51 ;  /* 0x0000000204337224 */ /* 0x040fe400078e0233 */
[----:B------:R-:W-:Y:S02]  /*105c0*/  IMAD.MOV R2, RZ, RZ, -R5 ;  /* 0x000000ffff027224 */ /* 0x000fe400078e0a05 */
[----:B------:R-:W-:Y:S02]  /*105d0*/  @!P1 IMAD.IADD R49, R49, 0x1, -R4 ;  /* 0x0000000131319824 */ /* 0x000fe400078e0a04 */
[C---:B------:R-:W-:Y:S02]  /*105e0*/  IMAD R52, R4.reuse, R2, R52 ;  /* 0x0000000204347224 */ /* 0x040fe400078e0234 */
[----:B------:R-:W-:Y:S01]  /*105f0*/  @!P3 IMAD.MOV R49, RZ, RZ, -R49 ;  /* 0x000000ffff31b224 */ /* 0x000fe200078e0a31 */
[----:B------:R-:W-:Y:S01]  /*10600*/  ISETP.GT.U32.AND P3, PT, R4, R51, PT ;  /* 0x000000330400720c */ /* 0x000fe20003f64070 */
[--C-:B------:R-:W-:Y:S01]  /*10610*/  @!P4 IMAD.IADD R50, R50, 0x1, -R4.reuse ;  /* 0x000000013232c824 */ /* 0x100fe200078e0a04 */
[----:B------:R-:W-:Y:S01]  /*10620*/  ISETP.GT.U32.AND P4, PT, R4, R52, PT ;  /* 0x000000340400720c */ /* 0x000fe20003f84070 */
[----:B------:R-:W-:Y:S01]  /*10630*/  @!P5 IMAD.IADD R48, R48, 0x1, -R4 ;  /* 0x000000013030d824 */ /* 0x000fe200078e0a04 */
[----:B------:R-:W-:Y:S01]  /*10640*/  ISETP.GE.AND P5, PT, R53, RZ, PT ;  /* 0x000000ff3500720c */ /* 0x000fe20003fa6270 */
[----:B------:R-:W-:Y:S01]  /*10650*/  @!P2 IMAD.MOV R46, RZ, RZ, -R46 ;  /* 0x000000ffff2ea224 */ /* 0x000fe200078e0a2e */
[----:B------:R-:W-:Y:S01]  /*10660*/  ISETP.GE.AND P2, PT, R54, RZ, PT ;  /* 0x000000ff3600720c */ /* 0x000fe20003f46270 */
[----:B------:R-:W-:-:S06]  /*10670*/  @!P0 IMAD.MOV R48, RZ, RZ, -R48 ;  /* 0x000000ffff308224 */ /* 0x000fcc00078e0a30 */
[--C-:B------:R-:W-:Y:S02]  /*10680*/  @!P3 IMAD.IADD R51, R51, 0x1, -R4.reuse ;  /* 0x000000013333b824 */ /* 0x100fe400078e0a04 */
[----:B------:R-:W-:-:S03]  /*10690*/  @!P4 IMAD.IADD R52, R52, 0x1, -R4 ;  /* 0x000000013434c824 */ /* 0x000fc600078e0a04 */
[C---:B------:R-:W-:Y:S01]  /*106a0*/  ISETP.GT.U32.AND P4, PT, R4.reuse, R51, PT ;  /* 0x000000330400720c */ /* 0x040fe20003f84070 */
[----:B------:R-:W-:Y:S01]  /*106b0*/  @!P2 IMAD.MOV R50, RZ, RZ, -R50 ;  /* 0x000000ffff32a224 */ /* 0x000fe200078e0a32 */
[----:B------:R-:W-:-:S11]  /*106c0*/  ISETP.GT.U32.AND P2, PT, R4, R52, PT ;  /* 0x000000340400720c */ /* 0x000fd60003f44070 */
[--C-:B------:R-:W-:Y:S02]  /*106d0*/  @!P4 IMAD.IADD R51, R51, 0x1, -R4.reuse ;  /* 0x000000013333c824 */ /* 0x100fe400078e0a04 */
[----:B------:R-:W-:Y:S01]  /*106e0*/  @!P2 IMAD.IADD R52, R52, 0x1, -R4 ;  /* 0x000000013434a824 */ /* 0x000fe200078e0a04 */
[----:B--2---:R-:W-:-:S05]  /*106f0*/  IABS R53, R55 ;  /* 0x0000003700357213 */ /* 0x004fca0000000000 */
[----:B------:R-:W-:Y:S01]  /*10700*/  IMAD.HI.U32 R2, R0, R53, RZ ;  /* 0x0000003500027227 */ /* 0x000fe200078e00ff */
[----:B------:R-:W-:-:S03]  /*10710*/  ISETP.GE.AND P0, PT, R55, RZ, PT ;  /* 0x000000ff3700720c */ /* 0x000fc60003f06270 */
[----:B------:R-:W-:-:S04]  /*10720*/  IMAD.MOV R2, RZ, RZ, -R2 ;  /* 0x000000ffff027224 */ /* 0x000fc800078e0a02 */
[----:B------:R-:W-:-:S05]  /*10730*/  IMAD R53, R4, R2, R53 ;  /* 0x0000000204357224 */ /* 0x000fca00078e0235 */
[----:B------:R-:W-:Y:S02]  /*10740*/  ISETP.GT.U32.AND P3, PT, R4, R53, PT ;  /* 0x000000350400720c */ /* 0x000fe40003f64070 */
[----:B----4-:R-:W-:Y:S02]  /*10750*/  IABS R54, R56 ;  /* 0x0000003800367213 */ /* 0x010fe40000000000 */
[----:B------:R-:W-:-:S03]  /*10760*/  IABS R55, R13 ;  /* 0x0000000d00377213 */ /* 0x000fc60000000000 */
[----:B------:R-:W-:-:S04]  /*10770*/  IMAD.HI.U32 R5, R0, R54, RZ ;  /* 0x0000003600057227 */ /* 0x000fc800078e00ff */
[----:B------:R-:W-:Y:S02]  /*10780*/  IMAD.MOV R2, RZ, RZ, -R5 ;  /* 0x000000ffff027224 */ /* 0x000fe400078e0a05 */
[----:B------:R-:W-:Y:S01]  /*10790*/  IMAD.HI.U32 R5, R0, R55, RZ ;  /* 0x0000003700057227 */ /* 0x000fe200078e00ff */
[----:B------:R-:W-:Y:S02]  /*107a0*/  ISETP.GE.AND P1, PT, R56, RZ, PT ;  /* 0x000000ff3800720c */ /* 0x000fe40003f26270 */
[----:B------:R-:W-:Y:S01]  /*107b0*/  IABS R9, R10 ;  /* 0x0000000a00097213 */ /* 0x000fe20000000000 */
[----:B------:R-:W-:Y:S01]  /*107c0*/  IMAD R54, R4, R2, R54 ;  /* 0x0000000204367224 */ /* 0x000fe200078e0236 */
[----:B------:R-:W-:Y:S01]  /*107d0*/  IABS R56, R11 ;  /* 0x0000000b00387213 */ /* 0x000fe20000000000 */
[----:B------:R-:W-:-:S03]  /*107e0*/  IMAD.MOV R2, RZ, RZ, -R5 ;  /* 0x000000ffff027224 */ /* 0x000fc600078e0a05 */
[C---:B------:R-:W-:Y:S01]  /*107f0*/  ISETP.GT.U32.AND P4, PT, R4.reuse, R54, PT ;  /* 0x000000360400720c */ /* 0x040fe20003f84070 */
[----:B------:R-:W-:Y:S02]  /*10800*/  IMAD R55, R4, R2, R55 ;  /* 0x0000000204377224 */ /* 0x000fe400078e0237 */
[----:B------:R-:W-:-:S04]  /*10810*/  IMAD.HI.U32 R2, R0, R9, RZ ;  /* 0x0000000900027227 */ /* 0x000fc800078e00ff */
[----:B------:R-:W-:Y:S01]  /*10820*/  IMAD.HI.U32 R5, R0, R56, RZ ;  /* 0x0000003800057227 */ /* 0x000fe200078e00ff */
[----:B------:R-:W-:-:S03]  /*10830*/  IABS R8, R57 ;  /* 0x0000003900087213 */ /* 0x000fc60000000000 */
[----:B------:R-:W-:Y:S02]  /*10840*/  IMAD.MOV R2, RZ, RZ, -R2 ;  /* 0x000000ffff027224 */ /* 0x000fe400078e0a02 */
[----:B------:R-:W-:Y:S01]  /*10850*/  IMAD.MOV R5, RZ, RZ, -R5 ;  /* 0x000000ffff057224 */ /* 0x000fe200078e0a05 */
[C---:B------:R-:W-:Y:S01]  /*10860*/  ISETP.GT.U32.AND P2, PT, R4.reuse, R55, PT ;  /* 0x000000370400720c */ /* 0x040fe20003f44070 */
[C---:B------:R-:W-:Y:S02]  /*10870*/  IMAD R9, R4.reuse, R2, R9 ;  /* 0x0000000204097224 */ /* 0x040fe400078e0209 */
[----:B------:R-:W-:Y:S02]  /*10880*/  IMAD R56, R4, R5, R56 ;  /* 0x0000000504387224 */ /* 0x000fe400078e0238 */
[----:B------:R-:W-:-:S04]  /*10890*/  IMAD.HI.U32 R5, R0, R8, RZ ;  /* 0x0000000800057227 */ /* 0x000fc800078e00ff */
[----:B------:R-:W-:Y:S01]  /*108a0*/  @!P4 IMAD.IADD R54, R54, 0x1, -R4 ;  /* 0x000000013636c824 */ /* 0x000fe200078e0a04 */
[----:B------:R-:W-:Y:S01]  /*108b0*/  ISETP.GT.U32.AND P4, PT, R4, R9, PT ;  /* 0x000000090400720c */ /* 0x000fe20003f84070 */
[----:B------:R-:W-:-:S04]  /*108c0*/  IMAD.MOV R2, RZ, RZ, -R5 ;  /* 0x000000ffff027224 */ /* 0x000fc800078e0a05 */
[----:B------:R-:W-:Y:S02]  /*108d0*/  IMAD R8, R4, R2, R8 ;  /* 0x0000000204087224 */ /* 0x000fe400078e0208 */
[----:B------:R-:W-:-:S03]  /*108e0*/  @!P2 IMAD.IADD R55, R55, 0x1, -R4 ;  /* 0x000000013737a824 */ /* 0x000fc600078e0a04 */
[----:B------:R-:W-:-:S03]  /*108f0*/  ISETP.GT.U32.AND P2, PT, R4, R8, PT ;  /* 0x000000080400720c */ /* 0x000fc60003f44070 */
[--C-:B------:R-:W-:Y:S01]  /*10900*/  @!P4 IMAD.IADD R9, R9, 0x1, -R4.reuse ;  /* 0x000000010909c824 */ /* 0x100fe200078e0a04 */
[----:B------:R-:W-:Y:S01]  /*10910*/  ISETP.GT.U32.AND P4, PT, R4, R54, PT ;  /* 0x000000360400720c */ /* 0x000fe20003f84070 */
[----:B------:R-:W-:-:S08]  /*10920*/  @!P3 IMAD.IADD R53, R53, 0x1, -R4 ;  /* 0x000000013535b824 */ /* 0x000fd000078e0a04 */
[----:B------:R-:W-:Y:S01]  /*10930*/  @!P2 IMAD.IADD R8, R8, 0x1, -R4 ;  /* 0x000000010808a824 */ /* 0x000fe200078e0a04 */
[----:B------:R-:W-:-:S03]  /*10940*/  ISETP.GT.U32.AND P2, PT, R4, R55, PT ;  /* 0x000000370400720c */ /* 0x000fc60003f44070 */
[----:B------:R-:W-:Y:S01]  /*10950*/  @!P4 IMAD.IADD R54, R54, 0x1, -R4 ;  /* 0x000000013636c824 */ /* 0x000fe200078e0a04 */
[----:B------:R-:W-:Y:S02]  /*10960*/  ISETP.GE.AND P4, PT, R13, RZ, PT ;  /* 0x000000ff0d00720c */ /* 0x000fe40003f86270 */
[----:B------:R-:W-:Y:S02]  /*10970*/  ISETP.GT.U32.AND P3, PT, R4, R53, PT ;  /* 0x000000350400720c */ /* 0x000fe40003f64070 */
[----:B------:R-:W-:-:S05]  /*10980*/  IABS R7, R60 ;  /* 0x0000003c00077213 */ /* 0x000fca0000000000 */
[----:B------:R-:W-:-:S04]  /*10990*/  @!P2 IMAD.IADD R55, R55, 0x1, -R4 ;  /* 0x000000013737a824 */ /* 0x000fc800078e0a04 */
[----:B------:R-:W-:Y:S01]  /*109a0*/  @!P4 IMAD.MOV R55, RZ, RZ, -R55 ;  /* 0x000000ffff37c224 */ /* 0x000fe200078e0a37 */
[----:B------:R-:W-:Y:S02]  /*109b0*/  ISETP.GE.AND P4, PT, R60, RZ, PT ;  /* 0x000000ff3c00720c */ /* 0x000fe40003f86270 */
[----:B------:R-:W1:Y:S01]  /*109c0*/  S2R R60, SR_TID.X ;  /* 0x00000000003c7919 */ /* 0x000e620000002100 */
[----:B------:R-:W-:Y:S01]  /*109d0*/  @!P3 IMAD.IADD R53, R53, 0x1, -R4 ;  /* 0x000000013535b824 */ /* 0x000fe200078e0a04 */
[----:B------:R-:W-:Y:S01]  /*109e0*/  ISETP.GT.U32.AND P3, PT, R4, R56, PT ;  /* 0x000000380400720c */ /* 0x000fe20003f64070 */
[----:B------:R-:W-:Y:S01]  /*109f0*/  IMAD.HI.U32 R2, R0, R7, RZ ;  /* 0x0000000700027227 */ /* 0x000fe200078e00ff */
[----:B------:R-:W-:-:S03]  /*10a00*/  IABS R12, R61 ;  /* 0x0000003d000c7213 */ /* 0x000fc60000000000 */
[----:B------:R-:W-:Y:S01]  /*10a10*/  IMAD.MOV R2, RZ, RZ, -R2 ;  /* 0x000000ffff027224 */ /* 0x000fe200078e0a02 */
[----:B0-----:R-:W-:Y:S02]  /*10a20*/  IABS R6, R58 ;  /* 0x0000003a00067213 */ /* 0x001fe40000000000 */
[----:B------:R-:W-:Y:S01]  /*10a30*/  IABS R5, R59 ;  /* 0x0000003b00057213 */ /* 0x000fe20000000000 */
[----:B------:R-:W-:Y:S02]  /*10a40*/  IMAD R7, R4, R2, R7 ;  /* 0x0000000204077224 */ /* 0x000fe400078e0207 */
[----:B------:R-:W-:Y:S02]  /*10a50*/  IMAD.MOV.U32 R2, RZ, RZ, R12 ;  /* 0x000000ffff027224 */ /* 0x000fe400078e000c */
[----:B------:R-:W-:Y:S02]  /*10a60*/  @!P3 IMAD.IADD R56, R56, 0x1, -R4 ;  /* 0x000000013838b824 */ /* 0x000fe400078e0a04 */
[----:B------:R-:W-:Y:S01]  /*10a70*/  @!P5 IMAD.MOV R52, RZ, RZ, -R52 ;  /* 0x000000ffff34d224 */ /* 0x000fe200078e0a34 */
[----:B------:R-:W-:Y:S01]  /*10a80*/  ISETP.GT.U32.AND P5, PT, R4, R8, PT ;  /* 0x000000080400720c */ /* 0x000fe20003fa4070 */
[----:B------:R-:W-:Y:S01]  /*10a90*/  IMAD.HI.U32 R14, R0, R6, RZ ;  /* 0x00000006000e7227 */ /* 0x000fe200078e00ff */
[----:B------:R-:W-:-:S03]  /*10aa0*/  ISETP.GT.U32.AND P3, PT, R4, R7, PT ;  /* 0x000000070400720c */ /* 0x000fc60003f64070 */
[----:B------:R-:W-:-:S04]  /*10ab0*/  IMAD.HI.U32 R12, R0, R5, RZ ;  /* 0x00000005000c7227 */ /* 0x000fc800078e00ff */
[----:B------:R-:W-:-:S04]  /*10ac0*/  IMAD.HI.U32 R0, R0, R2, RZ ;  /* 0x0000000200007227 */ /* 0x000fc800078e00ff */
[----:B------:R-:W-:Y:S01]  /*10ad0*/  @!P6 IMAD.MOV R51, RZ, RZ, -R51 ;  /* 0x000000ffff33e224 */ /* 0x000fe200078e0a33 */
[C---:B------:R-:W-:Y:S01]  /*10ae0*/  ISETP.GT.U32.AND P6, PT, R4.reuse, R56, PT ;  /* 0x000000380400720c */ /* 0x040fe20003fc4070 */
[----:B------:R-:W-:Y:S02]  /*10af0*/  IMAD.MOV R0, RZ, RZ, -R0 ;  /* 0x000000ffff007224 */ /* 0x000fe400078e0a00 */
[----:B------:R-:W-:Y:S02]  /*10b00*/  IMAD.MOV R12, RZ, RZ, -R12 ;  /* 0x000000ffff0c7224 */ /* 0x000fe400078e0a0c */
[----:B------:R-:W-:Y:S02]  /*10b10*/  IMAD R2, R4, R0, R2 ;  /* 0x0000000004027224 */ /* 0x000fe400078e0202 */
[----:B-1----:R-:W-:Y:S02]  /*10b20*/  IMAD.SHL.U32 R0, R60, 0x40, RZ ;  /* 0x000000403c007824 */ /* 0x002fe400078e00ff */
[--C-:B------:R-:W-:Y:S01]  /*10b30*/  @!P5 IMAD.IADD R8, R8, 0x1, -R4.reuse ;  /* 0x000000010808d824 */ /* 0x100fe200078e0a04 */
[----:B------:R-:W-:Y:S01]  /*10b40*/  ISETP.GE.AND P5, PT, R10, RZ, PT ;  /* 0x000000ff0a00720c */ /* 0x000fe20003fa6270 */
[----:B------:R-:W-:Y:S01]  /*10b50*/  IMAD R5, R4, R12, R5 ;  /* 0x0000000c04057224 */ /* 0x000fe200078e0205 */
[C---:B------:R-:W-:Y:S01]  /*10b60*/  LOP3.LUT R12, R60.reuse, 0x3, RZ, 0xc0, !PT ;  /* 0x000000033c0c7812 */ /* 0x040fe200078ec0ff */
[----:B------:R-:W-:Y:S01]  /*10b70*/  IMAD.SHL.U32 R10, R60, 0x8, RZ ;  /* 0x000000083c0a7824 */ /* 0x000fe200078e00ff */
[----:B------:R-:W-:Y:S01]  /*10b80*/  LOP3.LUT R0, R0, 0x1c0, RZ, 0xc0, !PT ;  /* 0x000001c000007812 */ /* 0x000fe200078ec0ff */
[--C-:B------:R-:W-:Y:S01]  /*10b90*/  @!P3 IMAD.IADD R7, R7, 0x1, -R4.reuse ;  /* 0x000000010707b824 */ /* 0x100fe200078e0a04 */
[----:B------:R-:W-:Y:S01]  /*10ba0*/  ISETP.GT.U32.AND P3, PT, R4, R9, PT ;  /* 0x000000090400720c */ /* 0x000fe20003f64070 */
[----:B------:R-:W-:Y:S01]  /*10bb0*/  @!P6 IMAD.IADD R56, R56, 0x1, -R4 ;  /* 0x000000013838e824 */ /* 0x000fe200078e0a04 */
[----:B------:R-:W-:Y:S01]  /*10bc0*/  ISETP.GE.AND P6, PT, R11, RZ, PT ;  /* 0x000000ff0b00720c */ /* 0x000fe20003fc6270 */
[----:B------:R-:W-:Y:S01]  /*10bd0*/  IMAD.MOV R14, RZ, RZ, -R14 ;  /* 0x000000ffff0e7224 */ /* 0x000fe200078e0a0e */
[----:B------:R-:W-:-:S02]  /*10be0*/  SHF.R.U32.HI R11, RZ, 0x2, R60 ;  /* 0x00000002ff0b7819 */ /* 0x000fc4000001163c */
[----:B------:R-:W-:Y:S01]  /*10bf0*/  LOP3.LUT R10, R0, 0x30, R10, 0xf8, !PT ;  /* 0x00000030000a7812 */ /* 0x000fe200078ef80a */
[----:B------:R-:W-:Y:S01]  /*10c00*/  IMAD R0, R12, 0x110, RZ ;  /* 0x000001100c007824 */ /* 0x000fe200078e02ff */
[----:B------:R-:W-:Y:S01]  /*10c10*/  SGXT.U32 R12, R11, 0x3 ;  /* 0x000000030b0c781a */ /* 0x000fe20000000000 */
[----:B------:R-:W-:-:S03]  /*10c20*/  IMAD R6, R4, R14, R6 ;  /* 0x0000000e04067224 */ /* 0x000fc600078e0206 */
[----:B------:R-:W-:Y:S02]  /*10c30*/  LOP3.LUT R0, R0, R12, RZ, 0xfc, !PT ;  /* 0x0000000c00007212 */ /* 0x000fe400078efcff */
[C---:B------:R-:W-:Y:S01]  /*10c40*/  ISETP.GT.U32.AND P2, PT, R4.reuse, R6, PT ;  /* 0x000000060400720c */ /* 0x040fe20003f44070 */
[--C-:B------:R-:W-:Y:S01]  /*10c50*/  @!P3 IMAD.IADD R9, R9, 0x1, -R4.reuse ;  /* 0x000000010909b824 */ /* 0x100fe200078e0a04 */
[----:B------:R-:W-:Y:S01]  /*10c60*/  ISETP.GT.U32.AND P3, PT, R4, R5, PT ;  /* 0x000000050400720c */ /* 0x000fe20003f64070 */
[----:B------:R0:W-:Y:S04]  /*10c70*/  STL [R1+0x2548], R0 ;  /* 0x0025480001007387 */ /* 0x0001e80000100800 */
[----:B------:R-:W2:Y:S04]  /*10c80*/  LDL.LU R21, [R1+0x2dc] ;  /* 0x0002dc0001157983 */ /* 0x000ea80000300800 */
[----:B------:R-:W3:Y:S04]  /*10c90*/  LDL.LU R20, [R1+0x2e0] ;  /* 0x0002e00001147983 */ /* 0x000ee80000300800 */
[----:B------:R-:W4:Y:S01]  /*10ca0*/  LDL.LU R19, [R1+0x2e4] ;  /* 0x0002e40001137983 */ /* 0x000f220000300800 */
[----:B------:R-:W-:-:S03]  /*10cb0*/  @!P2 IMAD.IADD R6, R6, 0x1, -R4 ;  /* 0x000000010606a824 */ /* 0x000fc600078e0a04 */
[----:B------:R-:W5:Y:S04]  /*10cc0*/  LDL.LU R18, [R1+0x2ec] ;  /* 0x0002ec0001127983 */ /* 0x000f680000300800 */
[----:B------:R-:W5:Y:S01]  /*10cd0*/  LDL.LU R17, [R1+0x2f0] ;  /* 0x0002f00001117983 */ /* 0x000f620000300800 */
[----:B------:R-:W-:Y:S01]  /*10ce0*/  @!P3 IMAD.IADD R5, R5, 0x1, -R4 ;  /* 0x000000010505b824 */ /* 0x000fe200078e0a04 */
[----:B------:R-:W-:Y:S02]  /*10cf0*/  ISETP.GT.U32.AND P2, PT, R4, R6, PT ;  /* 0x000000060400720c */ /* 0x000fe40003f44070 */
[----:B------:R-:W5:Y:S01]  /*10d00*/  LDL.LU R16, [R1+0x2f8] ;  /* 0x0002f80001107983 */ /* 0x000f620000300800 */
[----:B------:R-:W-:-:S03]  /*10d10*/  IMAD.SHL.U32 R11, R60, 0x2, RZ ;  /* 0x000000023c0b7824 */ /* 0x000fc600078e00ff */
[----:B------:R-:W5:Y:S01]  /*10d20*/  LDL.LU R15, [R1+0x2fc] ;  /* 0x0002fc00010f7983 */ /* 0x000f620000300800 */
[----:B------:R-:W-:-:S03]  /*10d30*/  @!P6 IMAD.MOV R56, RZ, RZ, -R56 ;  /* 0x000000ffff38e224 */ /* 0x000fc600078e0a38 */
[----:B------:R-:W5:Y:S01]  /*10d40*/  LDL.LU R14, [R1+0x304] ;  /* 0x00030400010e7983 */ /* 0x000f620000300800 */
[----:B------:R-:W-:-:S03]  /*10d50*/  ISETP.GT.U32.AND P6, PT, R4, R5, PT ;  /* 0x000000050400720c */ /* 0x000fc60003fc4070 */
[----:B------:R-:W5:Y:S01]  /*10d60*/  LDL.LU R13, [R1+0x308] ;  /* 0x00030800010d7983 */ /* 0x000f620000300800 */
[----:B0-----:R-:W-:-:S03]  /*10d70*/  LOP3.LUT R0, R10, 0x30, R11, 0x78, !PT ;  /* 0x000000300a007812 */ /* 0x001fc600078e780b */
[----:B------:R-:W5:Y:S01]  /*10d80*/  LDL.LU R12, [R1+0x30c] ;  /* 0x00030c00010c7983 */ /* 0x000f620000300800 */
[----:B------:R-:W-:-:S03]  /*10d90*/  @!P1 IMAD.MOV R54, RZ, RZ, -R54 ;  /* 0x000000ffff369224 */ /* 0x000fc600078e0a36 */
[----:B------:R-:W5:Y:S01]  /*10da0*/  LDL.LU R11, [R1+0x314] ;  /* 0x00031400010b7983 */ /* 0x000f620000300800 */
[----:B------:R-:W-:-:S03]  /*10db0*/  ISETP.GE.AND P1, PT, R57, RZ, PT ;  /* 0x000000ff3900720c */ /* 0x000fc60003f26270 */
[----:B------:R-:W5:Y:S01]  /*10dc0*/  LDL.LU R10, [R1+0x318] ;  /* 0x00031800010a7983 */ /* 0x000f620000300800 */
[----:B------:R-:W-:Y:S01]  /*10dd0*/  ISETP.GE.AND P3, PT, R58, RZ, PT ;  /* 0x000000ff3a00720c */ /* 0x000fe20003f66270 */
[----:B------:R-:W-:Y:S02]  /*10de0*/  @!P2 IMAD.IADD R6, R6, 0x1, -R4 ;  /* 0x000000010606a824 */ /* 0x000fe400078e0a04 */
[----:B------:R-:W5:Y:S01]  /*10df0*/  LDL.LU R57, [R1+0x31c] ;  /* 0x00031c0001397983 */ /* 0x000f620000300800 */
[----:B------:R-:W-:-:S03]  /*10e00*/  ISETP.GE.AND P2, PT, R59, RZ, PT ;  /* 0x000000ff3b00720c */ /* 0x000fc60003f46270 */
[----:B------:R-:W5:Y:S01]  /*10e10*/  LDL.LU R58, [R1+0x320] ;  /* 0x00032000013a7983 */ /* 0x000f620000300800 */
[----:B------:R-:W-:-:S03]  /*10e20*/  @!P6 IMAD.IADD R5, R5, 0x1, -R4 ;  /* 0x000000010505e824 */ /* 0x000fc600078e0a04 */
[----:B------:R-:W5:Y:S01]  /*10e30*/  LDL.LU R59, [R1+0x310] ;  /* 0x00031000013b7983 */ /* 0x000f620000300800 */
[----:B------:R-:W-:-:S03]  /*10e40*/  ISETP.GE.AND P6, PT, R61, RZ, PT ;  /* 0x000000ff3d00720c */ /* 0x000fc60003fc6270 */
[----:B------:R-:W5:Y:S04]  /*10e50*/  LDL.LU R60, [R1+0x300] ;  /* 0x00030000013c7983 */ /* 0x000f680000300800 */
[----:B------:R-:W5:Y:S01]  /*10e60*/  LDL.LU R61, [R1+0x2f4] ;  /* 0x0002f400013d7983 */ /* 0x000f620000300800 */
[----:B------:R-:W-:Y:S01]  /*10e70*/  @!P0 IMAD.MOV R53, RZ, RZ, -R53 ;  /* 0x000000ffff358224 */ /* 0x000fe200078e0a35 */
[----:B------:R-:W-:-:S13]  /*10e80*/  ISETP.GT.U32.AND P0, PT, R4, R7, PT ;  /* 0x000000070400720c */ /* 0x000fda0003f04070 */
[----:B------:R-:W-:Y:S01]  /*10e90*/  @!P0 IMAD.IADD R7, R7, 0x1, -R4 ;  /* 0x0000000107078824 */ /* 0x000fe200078e0a04 */
[----:B------:R-:W-:-:S13]  /*10ea0*/  ISETP.GT.U32.AND P0, PT, R4, R2, PT ;  /* 0x000000020400720c */ /* 0x000fda0003f04070 */
[----:B------:R-:W-:-:S05]  /*10eb0*/  @!P0 IMAD.IADD R2, R2, 0x1, -R4 ;  /* 0x0000000102028824 */ /* 0x000fca00078e0a04 */
[----:B------:R-:W-:-:S13]  /*10ec0*/  ISETP.GT.U32.AND P0, PT, R4, R2, PT ;  /* 0x000000020400720c */ /* 0x000fda0003f04070 */
[----:B------:R-:W-:Y:S01]  /*10ed0*/  @!P0 IMAD.IADD R2, R2, 0x1, -R4 ;  /* 0x0000000102028824 */ /* 0x000fe200078e0a04 */
[----:B------:R-:W-:Y:S02]  /*10ee0*/  ISETP.NE.AND P0, PT, R3, RZ, PT ;  /* 0x000000ff0300720c */ /* 0x000fe40003f05270 */
[----:B------:R-:W-:-:S04]  /*10ef0*/  LOP3.LUT R3, RZ, R3, RZ, 0x33, !PT ;  /* 0x00000003ff037212 */ /* 0x000fc800078e33ff */
[C---:B--2---:R-:W-:Y:S02]  /*10f00*/  SEL R4, R3.reuse, R21, !P0 ;  /* 0x0000001503047207 */ /* 0x044fe40004000000 */
[----:B---3--:R-:W-:-:S03]  /*10f10*/  SEL R0, R3, R20, !P0 ;  /* 0x0000001403007207 */ /* 0x008fc60004000000 */
[----:B------:R5:W-:Y:S01]  /*10f20*/  STL [R1+0x2dc], R4 ;  /* 0x0002dc0401007387 */ /* 0x000be20000100800 */
[----:B----4-:R-:W-:-:S03]  /*10f30*/  SEL R19, R3, R19, !P0 ;  /* 0x0000001303137207 */ /* 0x010fc60004000000 */
[----:B------:R0:W-:Y:S01]  /*10f40*/  STL [R1+0x2e0], R0 ;  /* 0x0002e00001007387 */ /* 0x0001e20000100800 */
[----:B-----5:R-:W-:-:S03]  /*10f50*/  SEL R4, R3, R18, !P0 ;  /* 0x0000001203047207 */ /* 0x020fc60004000000 */
[----:B------:R-:W-:Y:S01]  /*10f60*/  STL [R1+0x2e4], R19 ;  /* 0x0002e41301007387 */ /* 0x000fe20000100800 */
[----:B0-----:R-:W-:-:S03]  /*10f70*/  SEL R0, R3, R17, !P0 ;  /* 0x0000001103007207 */ /* 0x001fc60004000000 */
[----:B------:R0:W-:Y:S01]  /*10f80*/  STL [R1+0x2ec], R4 ;  /* 0x0002ec0401007387 */ /* 0x0001e20000100800 */
[----:B------:R-:W-:-:S03]  /*10f90*/  SEL R16, R3, R16, !P0 ;  /* 0x0000001003107207 */ /* 0x000fc60004000000 */
[----:B------:R1:W-:Y:S01]  /*10fa0*/  STL [R1+0x2f0], R0 ;  /* 0x0002f00001007387 */ /* 0x0003e20000100800 */
[----:B0-----:R-:W-:-:S03]  /*10fb0*/  SEL R4, R3, R15, !P0 ;  /* 0x0000000f03047207 */ /* 0x001fc60004000000 */
[----:B------:R-:W-:Y:S01]  /*10fc0*/  STL [R1+0x2f8], R16 ;  /* 0x0002f81001007387 */ /* 0x000fe20000100800 */
[----:B-1----:R-:W-:-:S03]  /*10fd0*/  SEL R0, R3, R14, !P0 ;  /* 0x0000000e03007207 */ /* 0x002fc60004000000 */
[----:B------:R0:W-:Y:S01]  /*10fe0*/  STL [R1+0x2fc], R4 ;  /* 0x0002fc0401007387 */ /* 0x0001e20000100800 */
[----:B------:R-:W-:-:S03]  /*10ff0*/  SEL R13, R3, R13, !P0 ;  /* 0x0000000d030d7207 */ /* 0x000fc60004000000 */
[----:B------:R1:W-:Y:S01]  /*11000*/  STL [R1+0x304], R0 ;  /* 0x0003040001007387 */ /* 0x0003e20000100800 */
[----:B0-----:R-:W-:-:S03]  /*11010*/  SEL R4, R3, R12, !P0 ;  /* 0x0000000c03047207 */ /* 0x001fc60004000000 */
[----:B------:R-:W-:Y:S01]  /*11020*/  STL [R1+0x308], R13 ;  /* 0x0003080d01007387 */ /* 0x000fe20000100800 */
[C---:B------:R-:W-:Y:S02]  /*11030*/  SEL R10, R3.reuse, R10, !P0 ;  /* 0x0000000a030a7207 */ /* 0x040fe40004000000 */
[C---:B-1----:R-:W-:Y:S01]  /*11040*/  SEL R0, R3.reuse, R11, !P0 ;  /* 0x0000000b03007207 */ /* 0x042fe20004000000 */
[----:B------:R0:W-:Y:S04]  /*11050*/  STL [R1+0x30c], R4 ;  /* 0x00030c0401007387 */ /* 0x0001e80000100800 */
[----:B------:R1:W-:Y:S01]  /*11060*/  STL [R1+0x314], R0 ;  /* 0x0003140001007387 */ /* 0x0003e20000100800 */
[----:B0-----:R-:W-:-:S03]  /*11070*/  SEL R4, R3, R57, !P0 ;  /* 0x0000003903047207 */ /* 0x001fc60004000000 */
[----:B------:R0:W-:Y:S01]  /*11080*/  STL [R1+0x318], R10 ;  /* 0x0003180a01007387 */ /* 0x0001e20000100800 */
[----:B-1----:R-:W-:-:S03]  /*11090*/  SEL R0, R3, R58, !P0 ;  /* 0x0000003a03007207 */ /* 0x002fc60004000000 */
[----:B------:R1:W-:Y:S01]  /*110a0*/  STL [R1+0x31c], R4 ;  /* 0x00031c0401007387 */ /* 0x0003e20000100800 */
[----:B0-----:R-:W-:-:S03]  /*110b0*/  SEL R10, R3, R59, !P0 ;  /* 0x0000003b030a7207 */ /* 0x001fc60004000000 */
[----:B------:R0:W-:Y:S01]  /*110c0*/  STL [R1+0x320], R0 ;  /* 0x0003200001007387 */ /* 0x0001e20000100800 */
[----:B-1----:R-:W-:-:S03]  /*110d0*/  SEL R4, R3, R60, !P0 ;  /* 0x0000003c03047207 */ /* 0x002fc60004000000 */
[----:B------:R1:W-:Y:S04]  /*110e0*/  STL [R1+0x328], R10 ;  /* 0x0003280a01007387 */ /* 0x0003e80000100800 */
[----:B------:R-:W2:Y:S01]  /*110f0*/  LDL.LU R33, [R1+0x2e8] ;  /* 0x0002e80001217983 */ /* 0x000ea20000300800 */
[----:B0-----:R-:W-:-:S03]  /*11100*/  SEL R0, R3, R61, !P0 ;  /* 0x0000003d03007207 */ /* 0x001fc60004000000 */
[----:B------:R0:W-:Y:S04]  /*11110*/  STL [R1+0x32c], R4 ;  /* 0x00032c0401007387 */ /* 0x0001e80000100800 */
[----:B------:R-:W3:Y:S04]  /*11120*/  LDL.LU R32, [R1+0x2d8] ;  /* 0x0002d80001207983 */ /* 0x000ee80000300800 */
[----:B------:R4:W-:Y:S04]  /*11130*/  STL [R1+0x334], R0 ;  /* 0x0003340001007387 */ /* 0x0009e80000100800 */
[----:B------:R-:W5:Y:S04]  /*11140*/  LDL.LU R31, [R1+0x2d4] ;  /* 0x0002d400011f7983 */ /* 0x000f680000300800 */
        /* <DEDUP_REMOVED lines=20> */
[----:B-1----:R-:W5:Y:S04]  /*11290*/  LDL.LU R10, [R1+0x1c] ;  /* 0x00001c00010a7983 */ /* 0x002f680000300800 */
[----:B------:R-:W5:Y:S04]  /*112a0*/  LDL.LU R57, [R1+0x18] ;  /* 0x0000180001397983 */ /* 0x000f680000300800 */
[----:B------:R-:W5:Y:S04]  /*112b0*/  LDL.LU R58, [R1+0x14] ;  /* 0x00001400013a7983 */ /* 0x000f680000300800 */
[----:B------:R-:W5:Y:S04]  /*112c0*/  LDL.LU R59, [R1+0x10] ;  /* 0x00001000013b7983 */ /* 0x000f680000300800 */
[----:B------:R-:W5:Y:S04]  /*112d0*/  LDL.LU R60, [R1+0xc] ;  /* 0x00000c00013c7983 */ /* 0x000f680000300800 */
[----:B------:R-:W5:Y:S04]  /*112e0*/  LDL.LU R61, [R1+0x8] ;  /* 0x00000800013d7983 */ /* 0x000f680000300800 */
[----:B0-----:R-:W5:Y:S04]  /*112f0*/  LDL.LU R4, [R1+0x4] ;  /* 0x0000040001047983 */ /* 0x001f680000300800 */
[----:B----4-:R-:W4:Y:S01]  /*11300*/  LDL.LU R0, [R1] ;  /* 0x0000000001007983 */ /* 0x010f220000300800 */
[----:B--2---:R-:W-:-:S05]  /*11310*/  SEL R33, R3, R33, !P0 ;  /* 0x0000002103217207 */ /* 0x004fca0004000000 */
[----:B------:R0:W-:Y:S01]  /*11320*/  STL [R1+0x338], R33 ;  /* 0x0003382101007387 */ /* 0x0001e20000100800 */
[----:B---3--:R-:W-:-:S03]  /*11330*/  SEL R32, R3, R32, !P0 ;  /* 0x0000002003207207 */ /* 0x008fc60004000000 */
[----:B0-----:R-:W2:Y:S01]  /*11340*/  LDL.LU R33, [R1+0x26ac] ;  /* 0x0026ac0001217983 */ /* 0x001ea20000300800 */
[----:B-----5:R-:W-:-:S03]  /*11350*/  SEL R31, R3, R31, !P0 ;  /* 0x0000001f031f7207 */ /* 0x020fc60004000000 */
[----:B------:R0:W-:Y:S01]  /*11360*/  STL [R1+0x340], R32 ;  /* 0x0003402001007387 */ /* 0x0001e20000100800 */
[C---:B------:R-:W-:Y:S02]  /*11370*/  SEL R30, R3.reuse, R30, !P0 ;  /* 0x0000001e031e7207 */ /* 0x040fe40004000000 */
[C---:B------:R-:W-:Y:S01]  /*11380*/  SEL R29, R3.reuse, R29, !P0 ;  /* 0x0000001d031d7207 */ /* 0x040fe20004000000 */
[----:B0-----:R-:W3:Y:S01]  /*11390*/  LDL.LU R32, [R1+0x26a8] ;  /* 0x0026a80001207983 */ /* 0x001ee20000300800 */
[----:B------:R-:W-:-:S03]  /*113a0*/  SEL R28, R3, R28, !P0 ;  /* 0x0000001c031c7207 */ /* 0x000fc60004000000 */
[----:B------:R0:W-:Y:S01]  /*113b0*/  STL [R1+0x344], R31 ;  /* 0x0003441f01007387 */ /* 0x0001e20000100800 */
[C---:B------:R-:W-:Y:S02]  /*113c0*/  SEL R27, R3.reuse, R27, !P0 ;  /* 0x0000001b031b7207 */ /* 0x040fe40004000000 */
[C---:B------:R-:W-:Y:S01]  /*113d0*/  SEL R26, R3.reuse, R26, !P0 ;  /* 0x0000001a031a7207 */ /* 0x040fe20004000000 */
[----:B0-----:R-:W5:Y:S04]  /*113e0*/  LDL.LU R31, [R1+0x26a4] ;  /* 0x0026a400011f7983 */ /* 0x001f680000300800 */
[----:B------:R0:W-:Y:S01]  /*113f0*/  STL [R1+0x348], R30 ;  /* 0x0003481e01007387 */ /* 0x0001e20000100800 */
[C---:B------:R-:W-:Y:S02]  /*11400*/  SEL R25, R3.reuse, R25, !P0 ;  /* 0x0000001903197207 */ /* 0x040fe40004000000 */
[C---:B------:R-:W-:Y:S01]  /*11410*/  SEL R24, R3.reuse, R24, !P0 ;  /* 0x0000001803187207 */ /* 0x040fe20004000000 */
[----:B0-----:R-:W2:Y:S04]  /*11420*/  LDL.LU R30, [R1+0x26a0] ;  /* 0x0026a000011e7983 */ /* 0x001ea80000300800 */
[----:B------:R0:W-:Y:S01]  /*11430*/  STL [R1+0x34c], R29 ;  /* 0x00034c1d01007387 */ /* 0x0001e20000100800 */
[----:B------:R-:W-:-:S03]  /*11440*/  SEL R23, R3, R23, !P0 ;  /* 0x0000001703177207 */ /* 0x000fc60004000000 */
        /* <DEDUP_REMOVED lines=55> */
[----:B------:R0:W-:Y:S04]  /*117c0*/  STL [R1+0x3c0], R10 ;  /* 0x0003c00a01007387 */ /* 0x0001e80000100800 */
[----:B0-----:R-:W2:Y:S04]  /*117d0*/  LDL.LU R10, [R1+0x2650] ;  /* 0x00265000010a7983 */ /* 0x001ea80000300800 */
[----:B------:R0:W-:Y:S04]  /*117e0*/  STL [R1+0x3bc], R57 ;  /* 0x0003bc3901007387 */ /* 0x0001e80000100800 */
[----:B0-----:R-:W2:Y:S04]  /*117f0*/  LDL.LU R57, [R1+0x264c] ;  /* 0x00264c0001397983 */ /* 0x001ea80000300800 */
[----:B------:R0:W-:Y:S04]  /*11800*/  STL [R1+0x3b8], R58 ;  /* 0x0003b83a01007387 */ /* 0x0001e80000100800 */
[----:B0-----:R-:W3:Y:S04]  /*11810*/  LDL.LU R58, [R1+0x2648] ;  /* 0x00264800013a7983 */ /* 0x001ee80000300800 */
[----:B------:R0:W-:Y:S04]  /*11820*/  STL [R1+0x3b4], R59 ;  /* 0x0003b43b01007387 */ /* 0x0001e80000100800 */
[----:B0-----:R-:W3:Y:S04]  /*11830*/  LDL.LU R59, [R1+0x2644] ;  /* 0x00264400013b7983 */ /* 0x001ee80000300800 */
[----:B------:R0:W-:Y:S04]  /*11840*/  STL [R1+0x3b0], R60 ;  /* 0x0003b03c01007387 */ /* 0x0001e80000100800 */
[----:B0-----:R-:W5:Y:S04]  /*11850*/  LDL.LU R60, [R1+0x2640] ;  /* 0x00264000013c7983 */ /* 0x001f680000300800 */
[----:B------:R0:W-:Y:S04]  /*11860*/  STL [R1+0x3ac], R61 ;  /* 0x0003ac3d01007387 */ /* 0x0001e80000100800 */
[----:B0-----:R-:W5:Y:S01]  /*11870*/  LDL.LU R61, [R1+0x263c] ;  /* 0x00263c00013d7983 */ /* 0x001f620000300800 */
[----:B------:R-:W-:-:S02]  /*11880*/  SEL R4, R3, R4, !P0 ;  /* 0x0000000403047207 */ /* 0x000fc40004000000 */
[----:B----4-:R-:W-:-:S03]  /*11890*/  SEL R0, R3, R0, !P0 ;  /* 0x0000000003007207 */ /* 0x010fc60004000000 */
[----:B------:R-:W-:Y:S04]  /*118a0*/  STL [R1+0x3a8], R4 ;  /* 0x0003a80401007387 */ /* 0x000fe80000100800 */
[----:B------:R3:W-:Y:S01]  /*118b0*/  STL [R1+0x3a4], R0 ;  /* 0x0003a40001007387 */ /* 0x0007e20000100800 */
[C---:B--2---:R-:W-:Y:S02]  /*118c0*/  SEL R57, R3.reuse, R57, !P0 ;  /* 0x0000003903397207 */ /* 0x044fe40004000000 */
[C---:B---3--:R-:W-:Y:S02]  /*118d0*/  SEL R0, R3.reuse, R59, !P0 ;  /* 0x0000003b03007207 */ /* 0x048fe40004000000 */
[C---:B-----5:R-:W-:Y:S02]  /*118e0*/  SEL R60, R3.reuse, R60, !P0 ;  /* 0x0000003c033c7207 */ /* 0x060fe40004000000 */
[----:B------:R-:W-:-:S05]  /*118f0*/  SEL R4, R3, R61, !P0 ;  /* 0x0000003d03047207 */ /* 0x000fca0004000000 */
[----:B------:R0:W-:Y:S04]  /*11900*/  STL [R1+0x3a0], R4 ;  /* 0x0003a00401007387 */ /* 0x0001e80000100800 */
[----:B------:R-:W-:Y:S01]  /*11910*/  STL [R1+0x39c], R60 ;  /* 0x00039c3c01007387 */ /* 0x000fe20000100800 */
[----:B0-----:R-:W-:-:S03]  /*11920*/  SEL R4, R3, R58, !P0 ;  /* 0x0000003a03047207 */ /* 0x001fc60004000000 */
[----:B------:R0:W-:Y:S04]  /*11930*/  STL [R1+0x398], R0 ;  /* 0x0003980001007387 */ /* 0x0001e80000100800 */
[----:B------:R1:W-:Y:S01]  /*11940*/  STL [R1+0x394], R4 ;  /* 0x0003940401007387 */ /* 0x0003e20000100800 */
[C---:B0-----:R-:W-:Y:S02]  /*11950*/  SEL R0, R3.reuse, R10, !P0 ;  /* 0x0000000a03007207 */ /* 0x041fe40004000000 */
[C---:B------:R-:W-:Y:S02]  /*11960*/  SEL R10, R3.reuse, R12, !P0 ;  /* 0x0000000c030a7207 */ /* 0x040fe40004000000 */
[C---:B-1----:R-:W-:Y:S01]  /*11970*/  SEL R4, R3.reuse, R11, !P0 ;  /* 0x0000000b03047207 */ /* 0x042fe20004000000 */
[----:B------:R-:W-:Y:S04]  /*11980*/  STL [R1+0x390], R57 ;  /* 0x0003903901007387 */ /* 0x000fe80000100800 */
[----:B------:R0:W-:Y:S04]  /*11990*/  STL [R1+0x38c], R0 ;  /* 0x00038c0001007387 */ /* 0x0001e80000100800 */
[----:B------:R1:W-:Y:S04]  /*119a0*/  STL [R1+0x37c], R4 ;  /* 0x00037c0401007387 */ /* 0x0003e80000100800 */
[----:B------:R2:W-:Y:S01]  /*119b0*/  STL [R1+0x36c], R10 ;  /* 0x00036c0a01007387 */ /* 0x0005e20000100800 */
[----:B0-----:R-:W-:-:S02]  /*119c0*/  SEL R0, R3, R13, !P0 ;  /* 0x0000000d03007207 */ /* 0x001fc40004000000 */
[----:B-1----:R-:W-:-:S03]  /*119d0*/  SEL R4, R3, R14, !P0 ;  /* 0x0000000e03047207 */ /* 0x002fc60004000000 */
[----:B------:R0:W-:Y:S01]  /*119e0*/  STL [R1+0x364], R0 ;  /* 0x0003640001007387 */ /* 0x0001e20000100800 */
[----:B--2---:R-:W-:-:S03]  /*119f0*/  SEL R10, R3, R15, !P0 ;  /* 0x0000000f030a7207 */ /* 0x004fc60004000000 */
[----:B------:R1:W-:Y:S04]  /*11a00*/  STL [R1+0x350], R4 ;  /* 0x0003500401007387 */ /* 0x0003e80000100800 */
[----:B------:R2:W-:Y:S01]  /*11a10*/  STL [R1+0x33c], R10 ;  /* 0x00033c0a01007387 */ /* 0x0005e20000100800 */
[C---:B0-----:R-:W-:Y:S02]  /*11a20*/  SEL R0, R3.reuse, R16, !P0 ;  /* 0x0000001003007207 */ /* 0x041fe40004000000 */
[----:B-1----:R-:W-:-:S03]  /*11a30*/  SEL R4, R3, R17, !P0 ;  /* 0x0000001103047207 */ /* 0x002fc60004000000 */
[----:B------:R0:W-:Y:S01]  /*11a40*/  STL [R1+0x330], R0 ;  /* 0x0003300001007387 */ /* 0x0001e20000100800 */
[----:B--2---:R-:W-:-:S03]  /*11a50*/  SEL R10, R3, R18, !P0 ;  /* 0x00000012030a7207 */ /* 0x004fc60004000000 */
[----:B------:R1:W-:Y:S04]  /*11a60*/  STL [R1+0x324], R4 ;  /* 0x0003240401007387 */ /* 0x0003e80000100800 */
[----:B------:R2:W-:Y:S01]  /*11a70*/  STL [R1+0x310], R10 ;  /* 0x0003100a01007387 */ /* 0x0005e20000100800 */
[----:B0-----:R-:W-:-:S03]  /*11a80*/  SEL R0, R3, R19, !P0 ;  /* 0x0000001303007207 */ /* 0x001fc60004000000 */
[----:B------:R-:W3:Y:S01]  /*11a90*/  LDL.LU R11, [R1+0x1fc] ;  /* 0x0001fc00010b7983 */ /* 0x000ee20000300800 */
[----:B-1----:R-:W-:-:S03]  /*11aa0*/  SEL R4, R3, R20, !P0 ;  /* 0x0000001403047207 */ /* 0x002fc60004000000 */
[----:B------:R0:W-:Y:S04]  /*11ab0*/  STL [R1+0x300], R0 ;  /* 0x0003000001007387 */ /* 0x0001e80000100800 */
[----:B------:R1:W-:Y:S04]  /*11ac0*/  STL [R1+0x2f4], R4 ;  /* 0x0002f40401007387 */ /* 0x0003e80000100800 */
[----:B--2---:R-:W2:Y:S01]  /*11ad0*/  LDL.LU R10, [R1+0x294] ;  /* 0x00029400010a7983 */ /* 0x004ea20000300800 */
[C---:B0-----:R-:W-:Y:S02]  /*11ae0*/  SEL R0, R3.reuse, R21, !P0 ;  /* 0x0000001503007207 */ /* 0x041fe40004000000 */
[----:B-1----:R-:W-:-:S03]  /*11af0*/  SEL R4, R3, R22, !P0 ;  /* 0x0000001603047207 */ /* 0x002fc60004000000 */
[----:B------:R-:W-:Y:S04]  /*11b00*/  STL [R1+0x2e8], R0 ;  /* 0x0002e80001007387 */ /* 0x000fe80000100800 */
[----:B------:R-:W4:Y:S04]  /*11b10*/  LDL.LU R61, [R1+0x270] ;  /* 0x00027000013d7983 */ /* 0x000f280000300800 */
[----:B------:R0:W-:Y:S04]  /*11b20*/  STL [R1+0x2d8], R4 ;  /* 0x0002d80401007387 */ /* 0x0001e80000100800 */
[----:B0-----:R-:W5:Y:S01]  /*11b30*/  LDL.LU R4, [R1+0x274] ;  /* 0x0002740001047983 */ /* 0x001f620000300800 */
[----:B------:R-:W-:-:S02]  /*11b40*/  SEL R0, R3, R23, !P0 ;  /* 0x0000001703007207 */ /* 0x000fc40004000000 */
[C---:B------:R-:W-:Y:S02]  /*11b50*/  SEL R13, R3.reuse, R24, !P0 ;  /* 0x00000018030d7207 */ /* 0x040fe40004000000 */
[C---:B------:R-:W-:Y:S01]  /*11b60*/  SEL R12, R3.reuse, R25, !P0 ;  /* 0x00000019030c7207 */ /* 0x040fe20004000000 */
[----:B------:R0:W-:Y:S01]  /*11b70*/  STL [R1+0x2d4], R0 ;  /* 0x0002d40001007387 */ /* 0x0001e20000100800 */
[----:B------:R-:W-:-:S03]  /*11b80*/  SEL R15, R3, R26, !P0 ;  /* 0x0000001a030f7207 */ /* 0x000fc60004000000 */
[----:B0-----:R-:W5:Y:S04]  /*11b90*/  LDL.LU R0, [R1+0x28c] ;  /* 0x00028c0001007983 */ /* 0x001f680000300800 */
[----:B------:R0:W-:Y:S04]  /*11ba0*/  STL [R1+0x2cc], R13 ;  /* 0x0002cc0d01007387 */ /* 0x0001e80000100800 */
[----:B0-----:R-:W5:Y:S04]  /*11bb0*/  LDL.LU R13, [R1+0x290] ;  /* 0x00029000010d7983 */ /* 0x001f680000300800 */
[----:B------:R0:W-:Y:S04]  /*11bc0*/  STL [R1+0x2c8], R12 ;  /* 0x0002c80c01007387 */ /* 0x0001e80000100800 */
[----:B------:R-:W5:Y:S04]  /*11bd0*/  LDL.LU R14, [R1+0x278] ;  /* 0x00027800010e7983 */ /* 0x000f680000300800 */
[----:B------:R-:W-:Y:S01]  /*11be0*/  STL [R1+0x2c4], R15 ;  /* 0x0002c40f01007387 */ /* 0x000fe20000100800 */
[----:B0-----:R-:W-:-:S03]  /*11bf0*/  SEL R12, R3, R27, !P0 ;  /* 0x0000001b030c7207 */ /* 0x001fc60004000000 */
[----:B------:R-:W5:Y:S04]  /*11c00*/  LDL.LU R21, [R1+0x288] ;  /* 0x0002880001157983 */ /* 0x000f680000300800 */
[----:B------:R-:W5:Y:S04]  /*11c10*/  LDL.LU R20, [R1+0x27c] ;  /* 0x00027c0001147983 */ /* 0x000f680000300800 */
[----:B------:R0:W-:Y:S04]  /*11c20*/  STL [R1+0x2c0], R12 ;  /* 0x0002c00c01007387 */ /* 0x0001e80000100800 */
[----:B------:R-:W5:Y:S04]  /*11c30*/  LDL.LU R19, [R1+0x284] ;  /* 0x0002840001137983 */ /* 0x000f680000300800 */
[----:B------:R-:W5:Y:S04]  /*11c40*/  LDL.LU R18, [R1+0x280] ;  /* 0x0002800001127983 */ /* 0x000f680000300800 */
[----:B------:R-:W5:Y:S04]  /*11c50*/  LDL.LU R17, [R1+0x268] ;  /* 0x0002680001117983 */ /* 0x000f680000300800 */
[----:B------:R-:W5:Y:S04]  /*11c60*/  LDL.LU R16, [R1+0x26c] ;  /* 0x00026c0001107983 */ /* 0x000f680000300800 */
[----:B------:R-:W5:Y:S01]  /*11c70*/  LDL.LU R60, [R1+0x264] ;  /* 0x00026400013c7983 */ /* 0x000f620000300800 */
[----:B0-----:R-:W-:-:S03]  /*11c80*/  SEL R12, R3, R28, !P0 ;  /* 0x0000001c030c7207 */ /* 0x001fc60004000000 */
[----:B------:R-:W5:Y:S04]  /*11c90*/  LDL.LU R15, [R1+0x260] ;  /* 0x00026000010f7983 */ /* 0x000f680000300800 */
[----:B------:R-:W5:Y:S04]  /*11ca0*/  LDL.LU R59, [R1+0x25c] ;  /* 0x00025c00013b7983 */ /* 0x000f680000300800 */
[----:B------:R0:W-:Y:S01]  /*11cb0*/  STL [R1+0x2bc], R12 ;  /* 0x0002bc0c01007387 */ /* 0x0001e20000100800 */
[----:B------:R-:W-:-:S03]  /*11cc0*/  SEL R22, R3, R30, !P0 ;  /* 0x0000001e03167207 */ /* 0x000fc60004000000 */
[----:B------:R-:W5:Y:S01]  /*11cd0*/  LDL.LU R58, [R1+0x258] ;  /* 0x00025800013a7983 */ /* 0x000f620000300800 */
[----:B0-----:R-:W-:-:S05]  /*11ce0*/  SEL R12, R3, R29, !P0 ;  /* 0x0000001d030c7207 */ /* 0x001fca0004000000 */
[----:B------:R0:W-:Y:S04]  /*11cf0*/  STL [R1+0x2b8], R12 ;  /* 0x0002b80c01007387 */ /* 0x0001e80000100800 */
[----:B------:R-:W5:Y:S01]  /*11d00*/  LDL.LU R57, [R1+0x254] ;  /* 0x0002540001397983 */ /* 0x000f620000300800 */
[----:B0-----:R-:W-:-:S03]  /*11d10*/  SEL R12, R3, R31, !P0 ;  /* 0x0000001f030c7207 */ /* 0x001fc60004000000 */
[----:B------:R0:W-:Y:S04]  /*11d20*/  STL [R1+0x2b4], R22 ;  /* 0x0002b41601007387 */ /* 0x0001e80000100800 */
[----:B------:R1:W-:Y:S01]  /*11d30*/  STL [R1+0x2b0], R12 ;  /* 0x0002b00c01007387 */ /* 0x0003e20000100800 */
[----:B0-----:R-:W-:-:S03]  /*11d40*/  SEL R22, R3, R32, !P0 ;  /* 0x0000002003167207 */ /* 0x001fc60004000000 */
[----:B-1----:R-:W5:Y:S04]  /*11d50*/  LDL.LU R12, [R1+0x250] ;  /* 0x00025000010c7983 */ /* 0x002f680000300800 */
[----:B------:R2:W-:Y:S01]  /*11d60*/  STL [R1+0x2ac], R22 ;  /* 0x0002ac1601007387 */ /* 0x0005e20000100800 */
[----:B---3--:R-:W-:-:S03]  /*11d70*/  SEL R23, R3, R11, !P0 ;  /* 0x0000000b03177207 */ /* 0x008fc60004000000 */
[----:B------:R-:W3:Y:S04]  /*11d80*/  LDL.LU R11, [R1+0x24c] ;  /* 0x00024c00010b7983 */ /* 0x000ee80000300800 */
[----:B------:R4:W-:Y:S01]  /*11d90*/  STL [R1+0x2a8], R23 ;  /* 0x0002a81701007387 */ /* 0x0009e20000100800 */
[----:B--2---:R-:W-:-:S03]  /*11da0*/  SEL R22, R3, R10, !P0 ;  /* 0x0000000a03167207 */ /* 0x004fc60004000000 */
[----:B------:R-:W2:Y:S04]  /*11db0*/  LDL.LU R10, [R1+0x248] ;  /* 0x00024800010a7983 */ /* 0x000ea80000300800 */
[----:B------:R5:W-:Y:S01]  /*11dc0*/  STL [R1+0x2a4], R22 ;  /* 0x0002a41601007387 */ /* 0x000be20000100800 */
[----:B----4-:R-:W-:-:S03]  /*11dd0*/  SEL R23, R3, R61, !P0 ;  /* 0x0000003d03177207 */ /* 0x010fc60004000000 */
[----:B------:R-:W4:Y:S04]  /*11de0*/  LDL.LU R61, [R1+0x244] ;  /* 0x00024400013d7983 */ /* 0x000f280000300800 */
[----:B------:R0:W-:Y:S01]  /*11df0*/  STL [R1+0x2a0], R23 ;  /* 0x0002a01701007387 */ /* 0x0001e20000100800 */
[----:B-----5:R-:W-:-:S03]  /*11e00*/  SEL R22, R3, R4, !P0 ;  /* 0x0000000403167207 */ /* 0x020fc60004000000 */
[----:B------:R-:W5:Y:S04]  /*11e10*/  LDL.LU R4, [R1+0x240] ;  /* 0x0002400001047983 */ /* 0x000f680000300800 */
[----:B------:R1:W-:Y:S01]  /*11e20*/  STL [R1+0x29c], R22 ;  /* 0x00029c1601007387 */ /* 0x0003e20000100800 */
[----:B0-----:R-:W-:-:S03]  /*11e30*/  SEL R23, R3, R0, !P0 ;  /* 0x0000000003177207 */ /* 0x001fc60004000000 */
[----:B------:R-:W5:Y:S04]  /*11e40*/  LDL.LU R0, [R1+0x23c] ;  /* 0x00023c0001007983 */ /* 0x000f680000300800 */
[----:B------:R0:W-:Y:S01]  /*11e50*/  STL [R1+0x298], R23 ;  /* 0x0002981701007387 */ /* 0x0001e20000100800 */
[----:B-1----:R-:W-:-:S03]  /*11e60*/  SEL R22, R3, R13, !P0 ;  /* 0x0000000d03167207 */ /* 0x002fc60004000000 */
[----:B------:R-:W5:Y:S04]  /*11e70*/  LDL.LU R13, [R1+0x234] ;  /* 0x00023400010d7983 */ /* 0x000f680000300800 */
[----:B------:R1:W-:Y:S01]  /*11e80*/  STL [R1+0x294], R22 ;  /* 0x0002941601007387 */ /* 0x0003e20000100800 */
[----:B0-----:R-:W-:-:S03]  /*11e90*/  SEL R23, R3, R14, !P0 ;  /* 0x0000000e03177207 */ /* 0x001fc60004000000 */
[----:B------:R-:W5:Y:S01]  /*11ea0*/  LDL.LU R14, [R1+0x238] ;  /* 0x00023800010e7983 */ /* 0x000f620000300800 */
[----:B-1----:R-:W-:-:S03]  /*11eb0*/  SEL R22, R3, R21, !P0 ;  /* 0x0000001503167207 */ /* 0x002fc60004000000 */
[----:B------:R-:W-:Y:S01]  /*11ec0*/  STL [R1+0x290], R23 ;  /* 0x0002901701007387 */ /* 0x000fe20000100800 */
[----:B------:R-:W-:-:S03]  /*11ed0*/  SEL R21, R3, R20, !P0 ;  /* 0x0000001403157207 */ /* 0x000fc60004000000 */
        /* <DEDUP_REMOVED lines=10> */
[----:B------:R-:W5:Y:S01]  /*11f80*/  LDL.LU R60, [R1+0x230] ;  /* 0x00023000013c7983 */ /* 0x000f620000300800 */
[----:B------:R-:W-:-:S03]  /*11f90*/  SEL R15, R3, R15, !P0 ;  /* 0x0000000f030f7207 */ /* 0x000fc60004000000 */
[----:B------:R-:W-:Y:S04]  /*11fa0*/  STL [R1+0x278], R17 ;  /* 0x0002781101007387 */ /* 0x000fe80000100800 */
[----:B------:R0:W-:Y:S02]  /*11fb0*/  STL [R1+0x274], R16 ;  /* 0x0002741001007387 */ /* 0x0001e40000100800 */
[C---:B0-----:R-:W-:Y:S02]  /*11fc0*/  SEL R16, R3.reuse, R59, !P0 ;  /* 0x0000003b03107207 */ /* 0x041fe40004000000 */
[----:B------:R-:W5:Y:S04]  /*11fd0*/  LDL.LU R59, [R1+0x22c] ;  /* 0x00022c00013b7983 */ /* 0x000f680000300800 */
[----:B------:R0:W-:Y:S04]  /*11fe0*/  STL [R1+0x270], R15 ;  /* 0x0002700f01007387 */ /* 0x0001e80000100800 */
[----:B------:R1:W-:Y:S04]  /*11ff0*/  STL [R1+0x26c], R16 ;  /* 0x00026c1001007387 */ /* 0x0003e80000100800 */
[----:B------:R-:W5:Y:S01]  /*12000*/  LDL.LU R22, [R1+0x228] ;  /* 0x0002280001167983 */ /* 0x000f620000300800 */
[----:B0-----:R-:W-:-:S03]  /*12010*/  SEL R15, R3, R58, !P0 ;  /* 0x0000003a030f7207 */ /* 0x001fc60004000000 */
[----:B------:R-:W5:Y:S01]  /*12020*/  LDL.LU R58, [R1+0x224] ;  /* 0x00022400013a7983 */ /* 0x000f620000300800 */
[----:B-1----:R-:W-:-:S03]  /*12030*/  SEL R16, R3, R57, !P0 ;  /* 0x0000003903107207 */ /* 0x002fc60004000000 */
[----:B------:R0:W-:Y:S04]  /*12040*/  STL [R1+0x268], R15 ;  /* 0x0002680f01007387 */ /* 0x0001e80000100800 */
[----:B------:R-:W5:Y:S04]  /*12050*/  LDL.LU R57, [R1+0x220] ;  /* 0x0002200001397983 */ /* 0x000f680000300800 */
[----:B------:R3:W-:Y:S01]  /*12060*/  STL [R1+0x264], R16 ;  /* 0x0002641001007387 */ /* 0x0007e20000100800 */
[----:B0-----:R-:W-:-:S03]  /*12070*/  SEL R15, R3, R12, !P0 ;  /* 0x0000000c030f7207 */ /* 0x001fc60004000000 */
[----:B------:R-:W5:Y:S04]  /*12080*/  LDL.LU R12, [R1+0x21c] ;  /* 0x00021c00010c7983 */ /* 0x000f680000300800 */
        /* <DEDUP_REMOVED lines=18> */
[----:B------:R-:W-:Y:S01]  /*121b0*/  STL [R1+0x248], R15 ;  /* 0x0002480f01007387 */ /* 0x000fe20000100800 */
[----:B------:R-:W-:-:S03]  /*121c0*/  SEL R14, R3, R14, !P0 ;  /* 0x0000000e030e7207 */ /* 0x000fc60004000000 */
[----:B------:R-:W5:Y:S04]  /*121d0*/  LDL.LU R21, [R1+0x204] ;  /* 0x0002040001157983 */ /* 0x000f680000300800 */
[----:B------:R-:W5:Y:S04]  /*121e0*/  LDL.LU R20, [R1+0x150] ;  /* 0x0001500001147983 */ /* 0x000f680000300800 */
[----:B------:R1:W-:Y:S04]  /*121f0*/  STL [R1+0x244], R14 ;  /* 0x0002440e01007387 */ /* 0x0003e80000100800 */
[----:B------:R-:W5:Y:S04]  /*12200*/  LDL.LU R19, [R1+0x1f8] ;  /* 0x0001f80001137983 */ /* 0x000f680000300800 */
[----:B------:R-:W5:Y:S04]  /*12210*/  LDL.LU R18, [R1+0x1d4] ;  /* 0x0001d40001127983 */ /* 0x000f680000300800 */
[----:B------:R-:W5:Y:S04]  /*12220*/  LDL.LU R17, [R1+0x1d8] ;  /* 0x0001d80001117983 */ /* 0x000f680000300800 */
[----:B0-----:R-:W5:Y:S04]  /*12230*/  LDL.LU R16, [R1+0x1f0] ;  /* 0x0001f00001107983 */ /* 0x001f680000300800 */
[----:B-1----:R-:W5:Y:S04]  /*12240*/  LDL.LU R14, [R1+0x1f4] ;  /* 0x0001f400010e7983 */ /* 0x002f680000300800 */
[----:B------:R-:W5:Y:S01]  /*12250*/  LDL.LU R15, [R1+0x1dc] ;  /* 0x0001dc00010f7983 */ /* 0x000f620000300800 */
[----:B------:R-:W-:-:S03]  /*12260*/  SEL R23, R3, R60, !P0 ;  /* 0x0000003c03177207 */ /* 0x000fc60004000000 */
[----:B------:R-:W5:Y:S04]  /*12270*/  LDL.LU R60, [R1+0x1ec] ;  /* 0x0001ec00013c7983 */ /* 0x000f680000300800 */
[----:B------:R0:W-:Y:S02]  /*12280*/  STL [R1+0x240], R23 ;  /* 0x0002401701007387 */ /* 0x0001e40000100800 */
[C---:B0-----:R-:W-:Y:S02]  /*12290*/  SEL R23, R3.reuse, R59, !P0 ;  /* 0x0000003b03177207 */ /* 0x041fe40004000000 */
[----:B------:R-:W5:Y:S04]  /*122a0*/  LDL.LU R59, [R1+0x1e0] ;  /* 0x0001e000013b7983 */ /* 0x000f680000300800 */
[----:B------:R0:W-:Y:S01]  /*122b0*/  STL [R1+0x23c], R23 ;  /* 0x00023c1701007387 */ /* 0x0001e20000100800 */
[----:B------:R-:W-:-:S02]  /*122c0*/  SEL R22, R3, R22, !P0 ;  /* 0x0000001603167207 */ /* 0x000fc40004000000 */
[C---:B0-----:R-:W-:Y:S02]  /*122d0*/  SEL R23, R3.reuse, R58, !P0 ;  /* 0x0000003a03177207 */ /* 0x041fe40004000000 */
[----:B------:R-:W5:Y:S04]  /*122e0*/  LDL.LU R58, [R1+0x1e8] ;  /* 0x0001e800013a7983 */ /* 0x000f680000300800 */
[----:B------:R0:W-:Y:S04]  /*122f0*/  STL [R1+0x238], R22 ;  /* 0x0002381601007387 */ /* 0x0001e80000100800 */
[----:B------:R1:W-:Y:S01]  /*12300*/  STL [R1+0x234], R23 ;  /* 0x0002341701007387 */ /* 0x0003e20000100800 */
[----:B0-----:R-:W-:-:S03]  /*12310*/  SEL R22, R3, R57, !P0 ;  /* 0x0000003903167207 */ /* 0x001fc60004000000 */
[----:B------:R-:W5:Y:S01]  /*12320*/  LDL.LU R57, [R1+0x1e4] ;  /* 0x0001e40001397983 */ /* 0x000f620000300800 */
[----:B-1----:R-:W-:-:S03]  /*12330*/  SEL R23, R3, R12, !P0 ;  /* 0x0000000c03177207 */ /* 0x002fc60004000000 */
[----:B------:R3:W-:Y:S04]  /*12340*/  STL [R1+0x230], R22 ;  /* 0x0002301601007387 */ /* 0x0007e80000100800 */
        /* <DEDUP_REMOVED lines=18> */
[----:B------:R-:W5:Y:S01]  /*12470*/  LDL.LU R13, [R1+0x1b8] ;  /* 0x0001b800010d7983 */ /* 0x000f620000300800 */
[----:B0-----:R-:W-:-:S03]  /*12480*/  SEL R22, R3, R21, !P0 ;  /* 0x0000001503167207 */ /* 0x001fc60004000000 */
        /* <DEDUP_REMOVED lines=22> */
[----:B------:R-:W5:Y:S04]  /*125f0*/  LDL.LU R59, [R1+0x1a8] ;  /* 0x0001a800013b7983 */ /* 0x000f680000300800 */
[----:B------:R0:W-:Y:S01]  /*12600*/  STL [R1+0x1ec], R15 ;  /* 0x0001ec0f01007387 */ /* 0x0001e20000100800 */
[----:B-1----:R-:W-:-:S03]  /*12610*/  SEL R16, R3, R58, !P0 ;  /* 0x0000003a03107207 */ /* 0x002fc60004000000 */
        /* <DEDUP_REMOVED lines=22> */
[----:B------:R-:W-:Y:S04]  /*12780*/  STL [R1+0x1cc], R15 ;  /* 0x0001cc0f01007387 */ /* 0x000fe80000100800 */
[----:B------:R-:W5:Y:S01]  /*12790*/  LDL.LU R21, [R1+0x17c] ;  /* 0x00017c0001157983 */ /* 0x000f620000300800 */
[----:B------:R-:W-:-:S03]  /*127a0*/  SEL R13, R3, R13, !P0 ;  /* 0x0000000d030d7207 */ /* 0x000fc60004000000 */
[----:B------:R-:W5:Y:S04]  /*127b0*/  LDL.LU R20, [R1+0x178] ;  /* 0x0001780001147983 */ /* 0x000f680000300800 */
[----:B------:R0:W-:Y:S04]  /*127c0*/  STL [R1+0x1c8], R13 ;  /* 0x0001c80d01007387 */ /* 0x0001e80000100800 */
[----:B------:R-:W5:Y:S04]  /*127d0*/  LDL.LU R19, [R1+0x174] ;  /* 0x0001740001137983 */ /* 0x000f680000300800 */
[----:B------:R-:W5:Y:S04]  /*127e0*/  LDL.LU R18, [R1+0x170] ;  /* 0x0001700001127983 */ /* 0x000f680000300800 */
[----:B------:R-:W5:Y:S04]  /*127f0*/  LDL.LU R17, [R1+0x168] ;  /* 0x0001680001117983 */ /* 0x000f680000300800 */
[----:B-1----:R-:W5:Y:S04]  /*12800*/  LDL.LU R16, [R1+0x164] ;  /* 0x0001640001107983 */ /* 0x002f680000300800 */
[----:B0-----:R-:W5:Y:S04]  /*12810*/  LDL.LU R13, [R1+0x15c] ;  /* 0x00015c00010d7983 */ /* 0x001f680000300800 */
        /* <DEDUP_REMOVED lines=48> */
[----:B------:R-:W5:Y:S04]  /*12b20*/  LDL.LU R13, [R1+0x11c] ;  /* 0x00011c00010d7983 */ /* 0x000f680000300800 */
[----:B------:R0:W-:Y:S04]  /*12b30*/  STL [R1+0x178], R17 ;  /* 0x0001781101007387 */ /* 0x0001e80000100800 */
[----:B------:R1:W-:Y:S01]  /*12b40*/  STL [R1+0x174], R16 ;  /* 0x0001741001007387 */ /* 0x0003e20000100800 */
[C---:B0-----:R-:W-:Y:S02]  /*12b50*/  SEL R17, R3.reuse, R15, !P0 ;  /* 0x0000000f03117207 */ /* 0x041fe40004000000 */
[----:B-1----:R-:W-:-:S03]  /*12b60*/  SEL R16, R3, R14, !P0 ;  /* 0x0000000e03107207 */ /* 0x002fc60004000000 */
[----:B------:R-:W-:Y:S01]  /*12b70*/  STL [R1+0x170], R17 ;  /* 0x0001701101007387 */ /* 0x000fe20000100800 */
[----:B------:R-:W-:-:S03]  /*12b80*/  SEL R15, R3, R33, !P0 ;  /* 0x00000021030f7207 */ /* 0x000fc60004000000 */
[----:B------:R-:W-:Y:S04]  /*12b90*/  STL [R1+0x168], R16 ;  /* 0x0001681001007387 */ /* 0x000fe80000100800 */
[----:B------:R-:W5:Y:S01]  /*12ba0*/  LDL.LU R23, [R1+0x120] ;  /* 0x0001200001177983 */ /* 0x000f620000300800 */
[----:B------:R-:W-:-:S03]  /*12bb0*/  SEL R14, R3, R60, !P0 ;  /* 0x0000003c030e7207 */ /* 0x000fc60004000000 */
[----:B------:R0:W-:Y:S04]  /*12bc0*/  STL [R1+0x164], R15 ;  /* 0x0001640f01007387 */ /* 0x0001e80000100800 */
        /* <DEDUP_REMOVED lines=22> */
[----:B------:R-:W-:Y:S01]  /*12d30*/  STL [R1+0x138], R15 ;  /* 0x0001380f01007387 */ /* 0x000fe20000100800 */
[----:B-----5:R-:W-:-:S03]  /*12d40*/  SEL R14, R3, R4, !P0 ;  /* 0x00000004030e7207 */ /* 0x020fc60004000000 */
[----:B------:R-:W5:Y:S04]  /*12d50*/  LDL.LU R4, [R1+0xe4] ;  /* 0x0000e40001047983 */ /* 0x000f680000300800 */
[----:B------:R-:W-:Y:S04]  /*12d60*/  STL [R1+0x134], R14 ;  /* 0x0001340e01007387 */ /* 0x000fe80000100800 */
[----:B------:R-:W5:Y:S04]  /*12d70*/  LDL.LU R22, [R1+0xc8] ;  /* 0x0000c80001167983 */ /* 0x000f680000300800 */
[----:B------:R-:W5:Y:S01]  /*12d80*/  LDL.LU R21, [R1+0xd0] ;  /* 0x0000d00001157983 */ /* 0x000f620000300800 */
[----:B------:R-:W-:-:S05]  /*12d90*/  SEL R0, R3, R0, !P0 ;  /* 0x0000000003007207 */ /* 0x000fca0004000000 */
[----:B------:R0:W-:Y:S04]  /*12da0*/  STL [R1+0x130], R0 ;  /* 0x0001300001007387 */ /* 0x0001e80000100800 */
[----:B------:R-:W5:Y:S04]  /*12db0*/  LDL.LU R20, [R1+0xd4] ;  /* 0x0000d40001147983 */ /* 0x000f680000300800 */
[----:B------:R-:W5:Y:S04]  /*12dc0*/  LDL.LU R19, [R1+0xdc] ;  /* 0x0000dc0001137983 */ /* 0x000f680000300800 */
[----:B------:R-:W5:Y:S04]  /*12dd0*/  LDL.LU R18, [R1+0xd8] ;  /* 0x0000d80001127983 */ /* 0x000f680000300800 */
[----:B------:R-:W5:Y:S04]  /*12de0*/  LDL.LU R17, [R1+0xcc] ;  /* 0x0000cc0001117983 */ /* 0x000f680000300800 */
[----:B0-----:R-:W5:Y:S04]  /*12df0*/  LDL.LU R0, [R1+0xc4] ;  /* 0x0000c40001007983 */ /* 0x001f680000300800 */
[----:B------:R-:W5:Y:S04]  /*12e00*/  LDL.LU R16, [R1+0xbc] ;  /* 0x0000bc0001107983 */ /* 0x000f680000300800 */
[----:B------:R-:W5:Y:S01]  /*12e10*/  LDL.LU R15, [R1+0xc0] ;  /* 0x0000c000010f7983 */ /* 0x000f620000300800 */
[----:B------:R-:W-:-:S05]  /*12e20*/  SEL R13, R3, R13, !P0 ;  /* 0x0000000d030d7207 */ /* 0x000fca0004000000 */
[----:B------:R0:W-:Y:S04]  /*12e30*/  STL [R1+0x12c], R13 ;  /* 0x00012c0d01007387 */ /* 0x0001e80000100800 */
[----:B------:R-:W5:Y:S04]  /*12e40*/  LDL.LU R14, [R1+0x88] ;  /* 0x00008800010e7983 */ /* 0x000f680000300800 */
[----:B0-----:R-:W5:Y:S01]  /*12e50*/  LDL.LU R13, [R1+0x8c] ;  /* 0x00008c00010d7983 */ /* 0x001f620000300800 */
[C---:B------:R-:W-:Y:S02]  /*12e60*/  SEL R23, R3.reuse, R23, !P0 ;  /* 0x0000001703177207 */ /* 0x040fe40004000000 */
[----:B------:R-:W-:-:S02]  /*12e70*/  SEL R24, R3, R60, !P0 ;  /* 0x0000003c03187207 */ /* 0x000fc40004000000 */
        /* <DEDUP_REMOVED lines=25> */
[----:B------:R-:W5:Y:S01]  /*13010*/  LDL.LU R4, [R1+0x84] ;  /* 0x0000840001047983 */ /* 0x000f620000300800 */
[----:B0-----:R-:W-:-:S03]  /*13020*/  SEL R23, R3, R22, !P0 ;  /* 0x0000001603177207 */ /* 0x001fc60004000000 */
[----:B------:R-:W-:Y:S01]  /*13030*/  STL [R1+0xf4], R24 ;  /* 0x0000f41801007387 */ /* 0x000fe20000100800 */
[----:B------:R-:W-:-:S03]  /*13040*/  SEL R22, R3, R21, !P0 ;  /* 0x0000001503167207 */ /* 0x000fc60004000000 */
[----:B------:R0:W-:Y:S04]  /*13050*/  STL [R1+0xf0], R23 ;  /* 0x0000f01701007387 */ /* 0x0001e80000100800 */
[----:B------:R1:W-:Y:S01]  /*13060*/  STL [R1+0xec], R22 ;  /* 0x0000ec1601007387 */ /* 0x0003e20000100800 */
[C---:B------:R-:W-:Y:S02]  /*13070*/  SEL R21, R3.reuse, R20, !P0 ;  /* 0x0000001403157207 */ /* 0x040fe40004000000 */
        /* <DEDUP_REMOVED lines=9> */
[----:B------:R-:W-:Y:S01]  /*13110*/  STL [R1+0xd4], R18 ;  /* 0x0000d41201007387 */ /* 0x000fe20000100800 */
[----:B------:R-:W-:-:S03]  /*13120*/  SEL R15, R3, R15, !P0 ;  /* 0x0000000f030f7207 */ /* 0x000fc60004000000 */
[----:B------:R-:W-:Y:S04]  /*13130*/  STL [R1+0xd0], R17 ;  /* 0x0000d01101007387 */ /* 0x000fe80000100800 */
[----:B------:R-:W-:Y:S04]  /*13140*/  STL [R1+0xcc], R16 ;  /* 0x0000cc1001007387 */ /* 0x000fe80000100800 */
[----:B------:R-:W-:Y:S01]  /*13150*/  STL [R1+0xc8], R15 ;  /* 0x0000c80f01007387 */ /* 0x000fe20000100800 */
[----:B------:R-:W-:-:S03]  /*13160*/  SEL R14, R3, R14, !P0 ;  /* 0x0000000e030e7207 */ /* 0x000fc60004000000 */
[----:B0-----:R-:W5:Y:S04]  /*13170*/  LDL.LU R23, [R1+0x70] ;  /* 0x0000700001177983 */ /* 0x001f680000300800 */
[----:B------:R0:W-:Y:S01]  /*13180*/  STL [R1+0xc4], R14 ;  /* 0x0000c40e01007387 */ /* 0x0001e20000100800 */
[----:B------:R-:W-:-:S03]  /*13190*/  SEL R13, R3, R13, !P0 ;  /* 0x0000000d030d7207 */ /* 0x000fc60004000000 */
[----:B-1----:R-:W5:Y:S04]  /*131a0*/  LDL.LU R22, [R1+0x74] ;  /* 0x0000740001167983 */ /* 0x002f680000300800 */
        /* <DEDUP_REMOVED lines=10> */
[----:B------:R-:W-:Y:S04]  /*13250*/  STL [R1+0xb0], R14 ;  /* 0x0000b00e01007387 */ /* 0x000fe80000100800 */
[----:B------:R-:W5:Y:S01]  /*13260*/  LDL.LU R57, [R1+0x184] ;  /* 0x0001840001397983 */ /* 0x000f620000300800 */
[----:B------:R-:W-:-:S03]  /*13270*/  SEL R12, R3, R12, !P0 ;  /* 0x0000000c030c7207 */ /* 0x000fc60004000000 */
[----:B------:R0:W-:Y:S04]  /*13280*/  STL [R1+0xac], R13 ;  /* 0x0000ac0d01007387 */ /* 0x0001e80000100800 */
[----:B0-----:R-:W5:Y:S04]  /*13290*/  LDL.LU R13, [R1+0x18c] ;  /* 0x00018c00010d7983 */ /* 0x001f680000300800 */
[----:B------:R0:W-:Y:S04]  /*132a0*/  STL [R1+0xa8], R12 ;  /* 0x0000a80c01007387 */ /* 0x0001e80000100800 */
[----:B0-----:R-:W5:Y:S01]  /*132b0*/  LDL.LU R12, [R1+0xb8] ;  /* 0x0000b800010c7983 */ /* 0x001f620000300800 */
[----:B---3--:R-:W-:-:S05]  /*132c0*/  SEL R11, R3, R11, !P0 ;  /* 0x0000000b030b7207 */ /* 0x008fca0004000000 */
[----:B------:R0:W-:Y:S01]  /*132d0*/  STL [R1+0xa4], R11 ;  /* 0x0000a40b01007387 */ /* 0x0001e20000100800 */
[----:B--2---:R-:W-:-:S03]  /*132e0*/  SEL R10, R3, R10, !P0 ;  /* 0x0000000a030a7207 */ /* 0x004fc60004000000 */
[----:B0-----:R-:W2:Y:S04]  /*132f0*/  LDL.LU R11, [R1+0x140] ;  /* 0x00014000010b7983 */ /* 0x001ea80000300800 */
[----:B------:R0:W-:Y:S01]  /*13300*/  STL [R1+0x94], R10 ;  /* 0x0000940a01007387 */ /* 0x0001e20000100800 */
[----:B----4-:R-:W-:-:S03]  /*13310*/  SEL R14, R3, R61, !P0 ;  /* 0x0000003d030e7207 */ /* 0x010fc60004000000 */
[----:B0-----:R-:W3:Y:S04]  /*13320*/  LDL.LU R10, [R1+0x160] ;  /* 0x00016000010a7983 */ /* 0x001ee80000300800 */
[----:B------:R-:W-:Y:S01]  /*13330*/  STL [R1+0x90], R14 ;  /* 0x0000900e01007387 */ /* 0x000fe20000100800 */
[----:B-----5:R-:W-:-:S03]  /*13340*/  SEL R4, R3, R4, !P0 ;  /* 0x0000000403047207 */ /* 0x020fc60004000000 */
[----:B------:R-:W4:Y:S04]  /*13350*/  LDL.LU R21, [R1+0x148] ;  /* 0x0001480001157983 */ /* 0x000f280000300800 */
[----:B------:R-:W5:Y:S04]  /*13360*/  LDL.LU R20, [R1+0xe0] ;  /* 0x0000e00001147983 */ /* 0x000f680000300800 */
        /* <DEDUP_REMOVED lines=14> */
[C---:B------:R-:W-:Y:S01]  /*13450*/  SEL R24, R3.reuse, R22, !P0 ;  /* 0x0000001603187207 */ /* 0x040fe20004000000 */
[----:B------:R-:W-:Y:S04]  /*13460*/  STL [R1+0x84], R25 ;  /* 0x0000841901007387 */ /* 0x000fe80000100800 */
[----:B------:R-:W-:Y:S01]  /*13470*/  STL [R1+0x80], R24 ;  /* 0x0000801801007387 */ /* 0x000fe20000100800 */
[----:B------:R-:W-:-:S03]  /*13480*/  SEL R22, R3, R60, !P0 ;  /* 0x0000003c03167207 */ /* 0x000fc60004000000 */
        /* <DEDUP_REMOVED lines=18> */
[----:B--2---:R-:W-:-:S03]  /*135b0*/  SEL R22, R3, R11, !P0 ;  /* 0x0000000b03167207 */ /* 0x004fc60004000000 */
[----:B------:R-:W2:Y:S04]  /*135c0*/  LDL.LU R11, [R1+0x50] ;  /* 0x00005000010b7983 */ /* 0x000ea80000300800 */
[----:B------:R4:W-:Y:S01]  /*135d0*/  STL [R1+0x5c], R22 ;  /* 0x00005c1601007387 */ /* 0x0009e20000100800 */
[----:B---3--:R-:W-:-:S03]  /*135e0*/  SEL R23, R3, R10, !P0 ;  /* 0x0000000a03177207 */ /* 0x008fc60004000000 */
[----:B------:R-:W3:Y:S01]  /*135f0*/  LDL.LU R10, [R1+0x4c] ;  /* 0x00004c00010a7983 */ /* 0x000ee20000300800 */
[----:B----4-:R-:W-:-:S03]  /*13600*/  SEL R22, R3, R21, !P0 ;  /* 0x0000001503167207 */ /* 0x010fc60004000000 */
[----:B------:R-:W-:Y:S01]  /*13610*/  STL [R1+0x38], R23 ;  /* 0x0000381701007387 */ /* 0x000fe20000100800 */
[----:B-----5:R-:W-:-:S03]  /*13620*/  SEL R21, R3, R20, !P0 ;  /* 0x0000001403157207 */ /* 0x020fc60004000000 */
        /* <DEDUP_REMOVED lines=10> */
[----:B------:R-:W4:Y:S04]  /*136d0*/  LDL.LU R4, [R1+0x34] ;  /* 0x0000340001047983 */ /* 0x000f280000300800 */
[----:B------:R0:W-:Y:S04]  /*136e0*/  STL [R1+0x1c], R17 ;  /* 0x00001c1101007387 */ /* 0x0001e80000100800 */
[----:B------:R1:W-:Y:S01]  /*136f0*/  STL [R1+0x18], R16 ;  /* 0x0000181001007387 */ /* 0x0003e20000100800 */
[C---:B0-----:R-:W-:Y:S02]  /*13700*/  SEL R17, R3.reuse, R15, !P0 ;  /* 0x0000000f03117207 */ /* 0x041fe40004000000 */
[----:B------:R-:W-:-:S02]  /*13710*/  SEL R15, R3, R61, !P0 ;  /* 0x0000003d030f7207 */ /* 0x000fc40004000000 */
[C---:B-1----:R-:W-:Y:S01]  /*13720*/  SEL R16, R3.reuse, R14, !P0 ;  /* 0x0000000e03107207 */ /* 0x042fe20004000000 */
[----:B------:R-:W-:Y:S01]  /*13730*/  STL [R1+0x14], R17 ;  /* 0x0000141101007387 */ /* 0x000fe20000100800 */
[C---:B------:R-:W-:Y:S02]  /*13740*/  SEL R14, R3.reuse, R0, !P0 ;  /* 0x00000000030e7207 */ /* 0x040fe40004000000 */
[C---:B------:R-:W-:Y:S01]  /*13750*/  SEL R0, R3.reuse, R35, !P0 ;  /* 0x0000002303007207 */ /* 0x040fe20004000000 */
[----:B------:R-:W-:Y:S01]  /*13760*/  STL [R1+0x10], R16 ;  /* 0x0000101001007387 */ /* 0x000fe20000100800 */
[----:B------:R-:W-:-:S03]  /*13770*/  SEL R61, R3, R36, !P0 ;  /* 0x00000024033d7207 */ /* 0x000fc60004000000 */
[----:B------:R-:W-:Y:S04]  /*13780*/  STL [R1+0xc], R15 ;  /* 0x00000c0f01007387 */ /* 0x000fe80000100800 */
[----:B------:R-:W-:Y:S04]  /*13790*/  STL [R1+0x25d0], R0 ;  /* 0x0025d00001007387 */ /* 0x000fe80000100800 */
[----:B------:R0:W-:Y:S04]  /*137a0*/  STL [R1+0x8], R14 ;  /* 0x0000080e01007387 */ /* 0x0001e80000100800 */
[----:B------:R-:W-:Y:S01]  /*137b0*/  STL [R1+0x25d4], R61 ;  /* 0x0025d43d01007387 */ /* 0x000fe20000100800 */
[----:B------:R-:W-:-:S02]  /*137c0*/  SEL R37, R3, R37, !P0 ;  /* 0x0000002503257207 */ /* 0x000fc40004000000 */
[C---:B------:R-:W-:Y:S02]  /*137d0*/  SEL R38, R3.reuse, R38, !P0 ;  /* 0x0000002603267207 */ /* 0x040fe40004000000 */
[C---:B------:R-:W-:Y:S02]  /*137e0*/  SEL R39, R3.reuse, R39, !P0 ;  /* 0x0000002703277207 */ /* 0x040fe40004000000 */
[----:B------:R-:W-:-:S05]  /*137f0*/  SEL R60, R3, R60, !P0 ;  /* 0x0000003c033c7207 */ /* 0x000fca0004000000 */
[----:B------:R-:W-:Y:S01]  /*13800*/  STL [R1+0x25d8], R60 ;  /* 0x0025d83c01007387 */ /* 0x000fe20000100800 */
[----:B------:R-:W-:-:S05]  /*13810*/  SEL R59, R3, R59, !P0 ;  /* 0x0000003b033b7207 */ /* 0x000fca0004000000 */
[----:B------:R-:W-:Y:S01]  /*13820*/  STL [R1+0x25dc], R59 ;  /* 0x0025dc3b01007387 */ /* 0x000fe20000100800 */
[----:B------:R-:W-:-:S05]  /*13830*/  SEL R58, R3, R58, !P0 ;  /* 0x0000003a033a7207 */ /* 0x000fca0004000000 */
[----:B------:R-:W-:Y:S01]  /*13840*/  STL [R1+0x25e0], R58 ;  /* 0x0025e03a01007387 */ /* 0x000fe20000100800 */
[----:B------:R-:W-:-:S05]  /*13850*/  SEL R57, R3, R57, !P0 ;  /* 0x0000003903397207 */ /* 0x000fca0004000000 */
[----:B------:R-:W-:Y:S01]  /*13860*/  STL [R1+0x25e4], R57 ;  /* 0x0025e43901007387 */ /* 0x000fe20000100800 */
[C---:B------:R-:W-:Y:S02]  /*13870*/  SEL R36, R3.reuse, R13, !P0 ;  /* 0x0000000d03247207 */ /* 0x040fe40004000000 */
[----:B------:R-:W1:Y:S03]  /*13880*/  LDC R13, c[0x0][0x3ac] ;  /* 0x0000eb00ff0d7b82 */ /* 0x000e660000000800 */
[----:B------:R-:W-:Y:S01]  /*13890*/  STL [R1+0x25e8], R36 ;  /* 0x0025e82401007387 */ /* 0x000fe20000100800 */
[----:B------:R-:W-:-:S05]  /*138a0*/  SEL R35, R3, R12, !P0 ;  /* 0x0000000c03237207 */ /* 0x000fca0004000000 */
[----:B------:R-:W-:Y:S01]  /*138b0*/  STL [R1+0x25ec], R35 ;  /* 0x0025ec2301007387 */ /* 0x000fe20000100800 */
[----:B--2---:R-:W-:-:S05]  /*138c0*/  SEL R34, R3, R11, !P0 ;  /* 0x0000000b03227207 */ /* 0x004fca0004000000 */
[----:B------:R-:W-:Y:S01]  /*138d0*/  STL [R1+0x25f0], R34 ;  /* 0x0025f02201007387 */ /* 0x000fe20000100800 */
[----:B---3--:R-:W-:-:S05]  /*138e0*/  SEL R33, R3, R10, !P0 ;  /* 0x0000000a03217207 */ /* 0x008fca0004000000 */
[----:B------:R-:W-:Y:S04]  /*138f0*/  STL [R1+0x25f4], R33 ;  /* 0x0025f42101007387 */ /* 0x000fe80000100800 */
[----:B------:R-:W-:Y:S04]  /*13900*/  STL [R1+0x25f8], R37 ;  /* 0x0025f82501007387 */ /* 0x000fe80000100800 */
[----:B------:R-:W-:Y:S04]  /*13910*/  STL [R1+0x25fc], R38 ;  /* 0x0025fc2601007387 */ /* 0x000fe80000100800 */
[----:B------:R-:W-:Y:S04]  /*13920*/  STL [R1+0x2600], R39 ;  /* 0x0026002701007387 */ /* 0x000fe80000100800 */
[----:B0-----:R-:W2:Y:S01]  /*13930*/  LDL.LU R14, [R1+0x3e8] ;  /* 0x0003e800010e7983 */ /* 0x001ea20000300800 */
[----:B----4-:R-:W-:-:S03]  /*13940*/  SEL R26, R3, R4, !P0 ;  /* 0x00000004031a7207 */ /* 0x010fc60004000000 */
[----:B------:R-:W3:Y:S04]  /*13950*/  LDL.LU R4, [R1+0x3e4] ;  /* 0x0003e40001047983 */ /* 0x000ee80000300800 */
[----:B------:R-:W4:Y:S04]  /*13960*/  LDL.LU R10, [R1+0x2dc] ;  /* 0x0002dc00010a7983 */ /* 0x000f280000300800 */
[----:B------:R-:W5:Y:S01]  /*13970*/  LDL.LU R11, [R1+0x2e0] ;  /* 0x0002e000010b7983 */ /* 0x000f620000300800 */
[----:B------:R-:W0:Y:S01]  /*13980*/  S2R R12, SR_TID.X ;  /* 0x00000000000c7919 */ /* 0x000e220000002100 */
[----:B------:R-:W-:-:S02]  /*13990*/  SEL R40, R3, R40, !P0 ;  /* 0x0000002803287207 */ /* 0x000fc40004000000 */
[C---:B------:R-:W-:Y:S01]  /*139a0*/  SEL R41, R3.reuse, R41, !P0 ;  /* 0x0000002903297207 */ /* 0x040fe20004000000 */
[----:B------:R-:W-:Y:S01]  /*139b0*/  @!P2 IMAD.MOV R5, RZ, RZ, -R5 ;  /* 0x000000ffff05a224 */ /* 0x000fe200078e0a05 */
[C---:B------:R-:W-:Y:S01]  /*139c0*/  SEL R42, R3.reuse, R42, !P0 ;  /* 0x0000002a032a7207 */ /* 0x040fe20004000000 */
[----:B------:R-:W-:Y:S01]  /*139d0*/  STL [R1+0x2604], R26 ;  /* 0x0026041a01007387 */ /* 0x000fe20000100800 */
[C---:B------:R-:W-:Y:S02]  /*139e0*/  SEL R43, R3.reuse, R43, !P0 ;  /* 0x0000002b032b7207 */ /* 0x040fe40004000000 */
[C---:B------:R-:W-:Y:S01]  /*139f0*/  SEL R44, R3.reuse, R44, !P0 ;  /* 0x0000002c032c7207 */ /* 0x040fe20004000000 */
[----:B------:R-:W-:Y:S01]  /*13a00*/  STL [R1+0x2608], R40 ;  /* 0x0026082801007387 */ /* 0x000fe20000100800 */
[C---:B------:R-:W-:Y:S01]  /*13a10*/  SEL R45, R3.reuse, R45, !P0 ;  /* 0x0000002d032d7207 */ /* 0x040fe20004000000 */
[----:B------:R-:W-:Y:S01]  /*13a20*/  @!P5 IMAD.MOV R9, RZ, RZ, -R9 ;  /* 0x000000ffff09d224 */ /* 0x000fe200078e0a09 */
[C---:B------:R-:W-:Y:S01]  /*13a30*/  SEL R46, R3.reuse, R46, !P0 ;  /* 0x0000002e032e7207 */ /* 0x040fe20004000000 */
[----:B------:R-:W-:Y:S01]  /*13a40*/  STL [R1+0x260c], R41 ;  /* 0x00260c2901007387 */ /* 0x000fe20000100800 */
[----:B------:R-:W-:Y:S01]  /*13a50*/  @!P1 IMAD.MOV R8, RZ, RZ, -R8 ;  /* 0x000000ffff089224 */ /* 0x000fe200078e0a08 */
[C---:B------:R-:W-:Y:S01]  /*13a60*/  SEL R47, R3.reuse, R47, !P0 ;  /* 0x0000002f032f7207 */ /* 0x040fe20004000000 */
[----:B------:R-:W-:Y:S01]  /*13a70*/  @!P4 IMAD.MOV R7, RZ, RZ, -R7 ;  /* 0x000000ffff07c224 */ /* 0x000fe200078e0a07 */
[----:B------:R-:W-:Y:S01]  /*13a80*/  STL [R1+0x2610], R42 ;  /* 0x0026102a01007387 */ /* 0x000fe20000100800 */
[----:B------:R-:W-:Y:S01]  /*13a90*/  @!P3 IMAD.MOV R6, RZ, RZ, -R6 ;  /* 0x000000ffff06b224 */ /* 0x000fe200078e0a06 */
[C---:B------:R-:W-:Y:S01]  /*13aa0*/  SEL R48, R3.reuse, R48, !P0 ;  /* 0x0000003003307207 */ /* 0x040fe20004000000 */
[----:B------:R-:W-:Y:S01]  /*13ab0*/  @!P6 IMAD.MOV R2, RZ, RZ, -R2 ;  /* 0x000000ffff02e224 */ /* 0x000fe200078e0a02 */
[----:B------:R-:W-:Y:S01]  /*13ac0*/  STL [R1+0x2614], R43 ;  /* 0x0026142b01007387 */ /* 0x000fe20000100800 */
[----:B------:R-:W-:-:S02]  /*13ad0*/  SEL R31, R3, R5, !P0 ;  /* 0x00000005031f7207 */ /* 0x000fc40004000000 */
[----:B0-----:R-:W-:Y:S01]  /*13ae0*/  LOP3.LUT R12, R12, 0x1f, RZ, 0xc0, !PT ;  /* 0x0000001f0c0c7812 */ /* 0x001fe200078ec0ff */
[----:B------:R-:W-:Y:S01]  /*13af0*/  STL [R1+0x2618], R44 ;  /* 0x0026182c01007387 */ /* 0x000fe20000100800 */
[----:B------:R-:W-:-:S03]  /*13b00*/  SEL R49, R3, R49, !P0 ;  /* 0x0000003103317207 */ /* 0x000fc60004000000 */
[----:B-1----:R-:W-:Y:S01]  /*13b10*/  IMAD R12, R12, R13, RZ ;  /* 0x0000000d0c0c7224 */ /* 0x002fe200078e02ff */
[----:B------:R-:W-:Y:S01]  /*13b20*/  STL [R1+0x261c], R45 ;  /* 0x00261c2d01007387 */ /* 0x000fe20000100800 */
[----:B------:R-:W-:Y:S02]  /*13b30*/  SEL R50, R3, R50, !P0 ;  /* 0x0000003203327207 */ /* 0x000fe40004000000 */
[----:B------:R-:W-:Y:S01]  /*13b40*/  IMAD R15, R13, 0x20, R12 ;  /* 0x000000200d0f7824 */ /* 0x000fe200078e020c */
[----:B------:R-:W-:Y:S01]  /*13b50*/  STL [R1+0x2620], R46 ;  /* 0x0026202e01007387 */ /* 0x000fe20000100800 */
[C---:B------:R-:W-:Y:S02]  /*13b60*/  SEL R51, R3.reuse, R51, !P0 ;  /* 0x0000003303337207 */ /* 0x040fe40004000000 */
[C---:B------:R-:W-:Y:S01]  /*13b70*/  SEL R52, R3.reuse, R52, !P0 ;  /* 0x0000003403347207 */ /* 0x040fe20004000000 */
[----:B------:R-:W-:Y:S01]  /*13b80*/  STL [R1+0x2624], R47 ;  /* 0x0026242f01007387 */ /* 0x000fe20000100800 */
[----:B------:R-:W-:-:S02]  /*13b90*/  SEL R53, R3, R53, !P0 ;  /* 0x0000003503357207 */ /* 0x000fc40004000000 */
[C---:B------:R-:W-:Y:S01]  /*13ba0*/  SEL R54, R3.reuse, R54, !P0 ;  /* 0x0000003603367207 */ /* 0x040fe20004000000 */
[----:B------:R-:W-:Y:S01]  /*13bb0*/  STL [R1+0x2628], R48 ;  /* 0x0026283001007387 */ /* 0x000fe20000100800 */
[C---:B------:R-:W-:Y:S02]  /*13bc0*/  SEL R55, R3.reuse, R55, !P0 ;  /* 0x0000003703377207 */ /* 0x040fe40004000000 */
[C---:B------:R-:W-:Y:S02]  /*13bd0*/  SEL R56, R3.reuse, R56, !P0 ;  /* 0x0000003803387207 */ /* 0x040fe40004000000 */
[C---:B------:R-:W-:Y:S02]  /*13be0*/  SEL R27, R3.reuse, R9, !P0 ;  /* 0x00000009031b7207 */ /* 0x040fe40004000000 */
[C---:B------:R-:W-:Y:S02]  /*13bf0*/  SEL R28, R3.reuse, R8, !P0 ;  /* 0x00000008031c7207 */ /* 0x040fe40004000000 */
[----:B------:R-:W-:-:S02]  /*13c00*/  SEL R29, R3, R7, !P0 ;  /* 0x00000007031d7207 */ /* 0x000fc40004000000 */
[C---:B------:R-:W-:Y:S02]  /*13c10*/  SEL R30, R3.reuse, R6, !P0 ;  /* 0x00000006031e7207 */ /* 0x040fe40004000000 */
[----:B------:R-:W-:Y:S01]  /*13c20*/  SEL R32, R3, R2, !P0 ;  /* 0x0000000203207207 */ /* 0x000fe20004000000 */
[----:B------:R-:W-:Y:S01]  /*13c30*/  STL [R1+0x262c], R49 ;  /* 0x00262c3101007387 */ /* 0x000fe20000100800 */
[C---:B------:R-:W-:Y:S02]  /*13c40*/  IADD3 R3, P2, PT, R12.reuse, UR10, RZ ;  /* 0x0000000a0c037c10 */ /* 0x040fe4000ff5e0ff */
[----:B------:R-:W-:Y:S01]  /*13c50*/  IADD3 R23, P3, PT, R15, UR10, RZ ;  /* 0x0000000a0f177c10 */ /* 0x000fe2000ff7e0ff */
[----:B------:R-:W-:Y:S01]  /*13c60*/  STL [R1+0x2630], R50 ;  /* 0x0026303201007387 */ /* 0x000fe20000100800 */
[----:B------:R-:W-:-:S03]  /*13c70*/  LEA.HI.X.SX32 R16, R12, UR11, 0x1, P2 ;  /* 0x0000000b0c107c11 */ /* 0x000fc600090f0eff */
[----:B------:R-:W-:Y:S04]  /*13c80*/  STL [R1+0x2634], R51 ;  /* 0x0026343301007387 */ /* 0x000fe80000100800 */
[----:B------:R-:W-:Y:S01]  /*13c90*/  STL [R1+0x2638], R52 ;  /* 0x0026383401007387 */ /* 0x000fe20000100800 */
[----:B------:R-:W-:-:S03]  /*13ca0*/  LEA.HI.X.SX32 R15, R15, UR11, 0x1, P3 ;  /* 0x0000000b0f0f7c11 */ /* 0x000fc600098f0eff */
[----:B------:R-:W-:Y:S01]  /*13cb0*/  STL [R1+0x2558], R3 ;  /* 0x0025580301007387 */ /* 0x000fe20000100800 */
[----:B--2---:R-:W-:-:S05]  /*13cc0*/  IMAD R5, R14, UR6, RZ ;  /* 0x000000060e057c24 */ /* 0x004fca000f8e02ff */
[----:B------:R-:W-:-:S05]  /*13cd0*/  IADD3 R2, P0, PT, R5, UR8, RZ ;  /* 0x0000000805027c10 */ /* 0x000fca000ff1e0ff */
[----:B------:R0:W-:Y:S01]  /*13ce0*/  STL [R1+0xea4], R2 ;  /* 0x000ea40201007387 */ /* 0x0001e20000100800 */
[----:B---3--:R-:W-:-:S03]  /*13cf0*/  IMAD R4, R4, UR6, RZ ;  /* 0x0000000604047c24 */ /* 0x008fc6000f8e02ff */
[----:B------:R-:W-:Y:S02]  /*13d00*/  STL [R1+0x255c], R23 ;  /* 0x00255c1701007387 */ /* 0x000fe40000100800 */
[----:B------:R-:W-:Y:S02]  /*13d10*/  IADD3 R0, P1, PT, R4, UR8, RZ ;  /* 0x0000000804007c10 */ /* 0x000fe4000ff3e0ff */
[----:B0-----:R-:W-:-:S03]  /*13d20*/  LEA.HI.X.SX32 R2, R5, UR9, 0x1, P0 ;  /* 0x0000000905027c11 */ /* 0x001fc600080f0eff */
[----:B------:R0:W-:Y:S04]  /*13d30*/  STL [R1+0xeac], R0 ;  /* 0x000eac0001007387 */ /* 0x0001e80000100800 */
[----:B------:R-:W-:Y:S01]  /*13d40*/  STL [R1+0x2554], R16 ;  /* 0x0025541001007387 */ /* 0x000fe20000100800 */
[----:B0-----:R-:W-:-:S03]  /*13d50*/  LEA.HI.X.SX32 R0, R4, UR9, 0x1, P1 ;  /* 0x0000000904007c11 */ /* 0x001fc600088f0eff */
[----:B------:R-:W-:Y:S04]  /*13d60*/  STL [R1+0xea0], R2 ;  /* 0x000ea00201007387 */ /* 0x000fe80000100800 */
[----:B------:R-:W-:Y:S04]  /*13d70*/  STL [R1+0x2560], R15 ;  /* 0x0025600f01007387 */ /* 0x000fe80000100800 */
[----:B------:R0:W-:Y:S04]  /*13d80*/  STL [R1+0xea8], R0 ;  /* 0x000ea80001007387 */ /* 0x0001e80000100800 */
[----:B------:R-:W2:Y:S04]  /*13d90*/  LDL.LU R45, [R1+0x2e4] ;  /* 0x0002e400012d7983 */ /* 0x000ea80000300800 */
[----:B------:R-:W3:Y:S04]  /*13da0*/  LDL.LU R44, [R1+0x2ec] ;  /* 0x0002ec00012c7983 */ /* 0x000ee80000300800 */
[----:B------:R-:W4:Y:S04]  /*13db0*/  LDL.LU R25, [R1+0x2f0] ;  /* 0x0002f00001197983 */ /* 0x000f280000300800 */
[----:B------:R-:W4:Y:S04]  /*13dc0*/  LDL.LU R17, [R1+0x2f8] ;  /* 0x0002f80001117983 */ /* 0x000f280000300800 */
[----:B------:R-:W4:Y:S04]  /*13dd0*/  LDL.LU R43, [R1+0x2fc] ;  /* 0x0002fc00012b7983 */ /* 0x000f280000300800 */
[----:B------:R-:W4:Y:S04]  /*13de0*/  LDL.LU R42, [R1+0x304] ;  /* 0x00030400012a7983 */ /* 0x000f280000300800 */
[----:B------:R-:W4:Y:S04]  /*13df0*/  LDL.LU R21, [R1+0x308] ;  /* 0x0003080001157983 */ /* 0x000f280000300800 */
[----:B------:R-:W4:Y:S04]  /*13e00*/  LDL.LU R41, [R1+0x30c] ;  /* 0x00030c0001297983 */ /* 0x000f280000300800 */
[----:B------:R-:W4:Y:S04]  /*13e10*/  LDL.LU R22, [R1+0x314] ;  /* 0x0003140001167983 */ /* 0x000f280000300800 */
[----:B------:R-:W4:Y:S04]  /*13e20*/  LDL.LU R40, [R1+0x318] ;  /* 0x0003180001287983 */ /* 0x000f280000300800 */
[----:B------:R-:W4:Y:S01]  /*13e30*/  LDL.LU R14, [R1+0x31c] ;  /* 0x00031c00010e7983 */ /* 0x000f220000300800 */
[----:B-----5:R-:W-:-:S03]  /*13e40*/  IMAD R13, R11, UR7, RZ ;  /* 0x000000070b0d7c24 */ /* 0x020fc6000f8e02ff */
        /* <DEDUP_REMOVED lines=19> */
[----:B0-----:R-:W5:Y:S01]  /*13f80*/  LDL.LU R0, [R1+0x388] ;  /* 0x0003880001007983 */ /* 0x001f620000300800 */
[----:B--2---:R-:W-:-:S02]  /*13f90*/  IMAD R8, R45, UR7, RZ ;  /* 0x000000072d087c24 */ /* 0x004fc4000f8e02ff */
[----:B---3--:R-:W-:Y:S02]  /*13fa0*/  IMAD R2, R44, UR7, RZ ;  /* 0x000000072c027c24 */ /* 0x008fe4000f8e02ff */
[----:B----4-:R-:W-:Y:S02]  /*13fb0*/  IMAD R5, R43, UR7, RZ ;  /* 0x000000072b057c24 */ /* 0x010fe4000f8e02ff */
[----:B-----5:R-:W-:Y:S02]  /*13fc0*/  IMAD R16, R39, UR7, RZ ;  /* 0x0000000727107c24 */ /* 0x020fe4000f8e02ff */
[----:B------:R-:W-:-:S03]  /*13fd0*/  IMAD R15, R38, UR7, RZ ;  /* 0x00000007260f7c24 */ /* 0x000fc6000f8e02ff */
[----:B------:R0:W-:Y:S01]  /*13fe0*/  STL [R1+0x34], R16 ;  /* 0x0000341001007387 */ /* 0x0001e20000100800 */
[----:B------:R-:W-:-:S03]  /*13ff0*/  IMAD R3, R37, UR7, RZ ;  /* 0x0000000725037c24 */ /* 0x000fc6000f8e02ff */
[----:B------:R1:W-:Y:S01]  /*14000*/  STL [R1+0x3c], R15 ;  /* 0x00003c0f01007387 */ /* 0x0003e20000100800 */
[----:B0-----:R-:W-:-:S03]  /*14010*/  IMAD R16, R33, UR7, RZ ;  /* 0x0000000721107c24 */ /* 0x001fc6000f8e02ff */
[----:B------:R0:W-:Y:S01]  /*14020*/  STL [R1+0x40], R3 ;  /* 0x0000400301007387 */ /* 0x0001e20000100800 */
[----:B-1----:R-:W-:-:S03]  /*14030*/  IMAD R15, R34, UR7, RZ ;  /* 0x00000007220f7c24 */ /* 0x002fc6000f8e02ff */
[----:B------:R1:W-:Y:S04]  /*14040*/  STL [R1+0x4c], R16 ;  /* 0x00004c1001007387 */ /* 0x0003e80000100800 */
[----:B------:R2:W-:Y:S01]  /*14050*/  STL [R1+0x7c], R15 ;  /* 0x00007c0f01007387 */ /* 0x0005e20000100800 */
[----:B0-----:R-:W-:Y:S02]  /*14060*/  IMAD R3, R35, UR7, RZ ;  /* 0x0000000723037c24 */ /* 0x001fe4000f8e02ff */
[----:B-1----:R-:W-:-:S03]  /*14070*/  IMAD R16, R36, UR7, RZ ;  /* 0x0000000724107c24 */ /* 0x002fc6000f8e02ff */
[----:B------:R0:W-:Y:S01]  /*14080*/  STL [R1+0x98], R3 ;  /* 0x0000980301007387 */ /* 0x0001e20000100800 */
[----:B--2---:R-:W-:-:S03]  /*14090*/  IMAD R15, R57, UR7, RZ ;  /* 0x00000007390f7c24 */ /* 0x004fc6000f8e02ff */
[----:B------:R1:W-:Y:S04]  /*140a0*/  STL [R1+0x9c], R16 ;  /* 0x00009c1001007387 */ /* 0x0003e80000100800 */
[----:B------:R2:W-:Y:S01]  /*140b0*/  STL [R1+0xa0], R15 ;  /* 0x0000a00f01007387 */ /* 0x0005e20000100800 */
[----:B0-----:R-:W-:Y:S02]  /*140c0*/  IMAD R3, R58, UR7, RZ ;  /* 0x000000073a037c24 */ /* 0x001fe4000f8e02ff */
[----:B-1----:R-:W-:-:S03]  /*140d0*/  IMAD R16, R59, UR7, RZ ;  /* 0x000000073b107c24 */ /* 0x002fc6000f8e02ff */
[----:B------:R0:W-:Y:S01]  /*140e0*/  STL [R1+0xb8], R3 ;  /* 0x0000b80301007387 */ /* 0x0001e20000100800 */
[----:B--2---:R-:W-:-:S03]  /*140f0*/  IMAD R15, R60, UR7, RZ ;  /* 0x000000073c0f7c24 */ /* 0x004fc6000f8e02ff */
[----:B------:R-:W-:Y:S04]  /*14100*/  STL [R1+0xe0], R16 ;  /* 0x0000e01001007387 */ /* 0x000fe80000100800 */
[----:B------:R1:W-:Y:S01]  /*14110*/  STL [R1+0xe8], R15 ;  /* 0x0000e80f01007387 */ /* 0x0003e20000100800 */
[----:B0-----:R-:W-:Y:S02]  /*14120*/  IMAD R3, R61, UR7, RZ ;  /* 0x000000073d037c24 */ /* 0x001fe4000f8e02ff */
[----:B------:R-:W-:Y:S01]  /*14130*/  IMAD R0, R0, UR7, RZ ;  /* 0x0000000700007c24 */ /* 0x000fe2000f8e02ff */
[----:B-1----:R-:W2:Y:S04]  /*14140*/  LDL.LU R15, [R1+0x3dc] ;  /* 0x0003dc00010f7983 */ /* 0x002ea80000300800 */
[----:B------:R0:W-:Y:S04]  /*14150*/  STL [R1+0xf8], R3 ;  /* 0x0000f80301007387 */ /* 0x0001e80000100800 */
[----:B------:R-:W3:Y:S04]  /*14160*/  LDL.LU R16, [R1+0x3d8] ;  /* 0x0003d80001107983 */ /* 0x000ee80000300800 */
[----:B------:R1:W-:Y:S04]  /*14170*/  STL [R1+0x104], R0 ;  /* 0x0001040001007387 */ /* 0x0003e80000100800 */
[----:B------:R-:W4:Y:S04]  /*14180*/  LDL.LU R23, [R1+0x3d4] ;  /* 0x0003d40001177983 */ /* 0x000f280000300800 */
[----:B0-----:R-:W5:Y:S04]  /*14190*/  LDL.LU R3, [R1+0x3d0] ;  /* 0x0003d00001037983 */ /* 0x001f680000300800 */
        /* <DEDUP_REMOVED lines=8> */
[----:B------:R-:W5:Y:S01]  /*14220*/  LDL.LU R44, [R1+0x3ac] ;  /* 0x0003ac00012c7983 */ /* 0x000f620000300800 */
[----:B------:R-:W-:-:S03]  /*14230*/  IMAD R9, R42, UR7, RZ ;  /* 0x000000072a097c24 */ /* 0x000fc6000f8e02ff */
[----:B------:R-:W5:Y:S01]  /*14240*/  LDL.LU R43, [R1+0x3a8] ;  /* 0x0003a800012b7983 */ /* 0x000f620000300800 */
[----:B------:R-:W-:Y:S02]  /*14250*/  IMAD R6, R41, UR7, RZ ;  /* 0x0000000729067c24 */ /* 0x000fe4000f8e02ff */
[----:B------:R-:W-:Y:S01]  /*14260*/  IMAD R7, R40, UR7, RZ ;  /* 0x0000000728077c24 */ /* 0x000fe2000f8e02ff */
[----:B------:R-:W5:Y:S04]  /*14270*/  LDL.LU R42, [R1+0x3a4] ;  /* 0x0003a400012a7983 */ /* 0x000f680000300800 */
[----:B------:R-:W5:Y:S01]  /*14280*/  LDL.LU R41, [R1+0x3a0] ;  /* 0x0003a00001297983 */ /* 0x000f620000300800 */
[----:B------:R-:W-:-:S03]  /*14290*/  IMAD R4, R26, UR7, RZ ;  /* 0x000000071a047c24 */ /* 0x000fc6000f8e02ff */
        /* <DEDUP_REMOVED lines=14> */
[----:B-1----:R-:W5:Y:S01]  /*14380*/  LDL.LU R0, [R1+0x2f4] ;  /* 0x0002f40001007983 */ /* 0x002f620000300800 */
[----:B--2---:R-:W-:-:S05]  /*14390*/  IMAD R15, R15, UR7, RZ ;  /* 0x000000070f0f7c24 */ /* 0x004fca000f8e02ff */
[----:B------:R3:W-:Y:S02]  /*143a0*/  STL [R1+0x108], R15 ;  /* 0x0001080f01007387 */ /* 0x0007e40000100800 */
[----:B---3--:R-:W-:Y:S02]  /*143b0*/  IMAD R15, R16, UR7, RZ ;  /* 0x00000007100f7c24 */ /* 0x008fe4000f8e02ff */
[----:B----4-:R-:W-:Y:S02]  /*143c0*/  IMAD R23, R23, UR7, RZ ;  /* 0x0000000717177c24 */ /* 0x010fe4000f8e02ff */
[----:B-----5:R-:W-:Y:S01]  /*143d0*/  IMAD R16, R3, UR7, RZ ;  /* 0x0000000703107c24 */ /* 0x020fe2000f8e02ff */
[----:B------:R0:W-:Y:S04]  /*143e0*/  STL [R1+0x118], R15 ;  /* 0x0001180f01007387 */ /* 0x0001e80000100800 */
[----:B------:R-:W-:Y:S01]  /*143f0*/  STL [R1+0x140], R23 ;  /* 0x0001401701007387 */ /* 0x000fe20000100800 */
[----:B0-----:R-:W-:-:S03]  /*14400*/  IMAD R15, R52, UR7, RZ ;  /* 0x00000007340f7c24 */ /* 0x001fc6000f8e02ff */
        /* <DEDUP_REMOVED lines=371> */
[----:B------:R-:W-:-:S02]  /*15b40*/  IMAD R3, R51, UR7, RZ ;  /* 0x0000000733037c24 */ /* 0x000fc4000f8e02ff */
[----:B0-----:R-:W-:Y:S01]  /*15b50*/  IMAD R15, R52, UR7, RZ ;  /* 0x00000007340f7c24 */ /* 0x001fe2000f8e02ff */
[----:B------:R0:W-:Y:S04]  /*15b60*/  STL [R1+0x3e8], R16 ;  /* 0x0003e81001007387 */ /* 0x0001e80000100800 */
[----:B------:R1:W-:Y:S04]  /*15b70*/  STL [R1+0x3ec], R15 ;  /* 0x0003ec0f01007387 */ /* 0x0003e80000100800 */
[----:B------:R2:W-:Y:S01]  /*15b80*/  STL [R1+0x3f4], R3 ;  /* 0x0003f40301007387 */ /* 0x0005e20000100800 */
[----:B0-----:R-:W-:-:S02]  /*15b90*/  IMAD R16, R50, UR7, RZ ;  /* 0x0000000732107c24 */ /* 0x001fc4000f8e02ff */
        /* <DEDUP_REMOVED lines=39> */
[----:B------:R1:W-:Y:S01]  /*15e10*/  STL [R1+0x474], R15 ;  /* 0x0004740f01007387 */ /* 0x0003e20000100800 */
[----:B------:R-:W-:-:S03]  /*15e20*/  IMAD R0, R0, UR7, RZ ;  /* 0x0000000700007c24 */ /* 0x000fc6000f8e02ff */
[----:B------:R2:W-:Y:S01]  /*15e30*/  STL [R1+0x47c], R3 ;  /* 0x00047c0301007387 */ /* 0x0005e20000100800 */
[----:B0-----:R-:W-:Y:S02]  /*15e40*/  IMAD R16, R59, UR7, RZ ;  /* 0x000000073b107c24 */ /* 0x001fe4000f8e02ff */
[----:B-1----:R-:W-:-:S03]  /*15e50*/  IMAD R15, R60, UR7, RZ ;  /* 0x000000073c0f7c24 */ /* 0x002fc6000f8e02ff */
[----:B------:R-:W-:Y:S01]  /*15e60*/  STL [R1+0x480], R16 ;  /* 0x0004801001007387 */ /* 0x000fe20000100800 */
[----:B--2---:R-:W-:-:S03]  /*15e70*/  IMAD R3, R61, UR7, RZ ;  /* 0x000000073d037c24 */ /* 0x004fc6000f8e02ff */
[----:B------:R-:W-:Y:S04]  /*15e80*/  STL [R1+0x488], R15 ;  /* 0x0004880f01007387 */ /* 0x000fe80000100800 */
[----:B------:R-:W2:Y:S04]  /*15e90*/  LDL.LU R52, [R1+0xb4] ;  /* 0x0000b40001347983 */ /* 0x000ea80000300800 */
[----:B------:R-:W-:Y:S04]  /*15ea0*/  STL [R1+0x48c], R3 ;  /* 0x00048c0301007387 */ /* 0x000fe80000100800 */
[----:B------:R-:W3:Y:S04]  /*15eb0*/  LDL.LU R51, [R1+0xb0] ;  /* 0x0000b00001337983 */ /* 0x000ee80000300800 */
[----:B------:R0:W-:Y:S04]  /*15ec0*/  STL [R1+0x494], R0 ;  /* 0x0004940001007387 */ /* 0x0001e80000100800 */
[----:B------:R-:W4:Y:S04]  /*15ed0*/  LDL.LU R50, [R1+0xac] ;  /* 0x0000ac0001327983 */ /* 0x000f280000300800 */
        /* <DEDUP_REMOVED lines=23> */
[----:B0-----:R-:W5:Y:S04]  /*16050*/  LDL.LU R0, [R1+0x18] ;  /* 0x0000180001007983 */ /* 0x001f680000300800 */
[----:B------:R-:W5:Y:S04]  /*16060*/  LDL.LU R15, [R1+0x14] ;  /* 0x00001400010f7983 */ /* 0x000f680000300800 */
[----:B------:R-:W5:Y:S04]  /*16070*/  LDL.LU R16, [R1+0x10] ;  /* 0x0000100001107983 */ /* 0x000f680000300800 */
[----:B------:R-:W5:Y:S04]  /*16080*/  LDL.LU R23, [R1+0xc] ;  /* 0x00000c0001177983 */ /* 0x000f680000300800 */
[----:B------:R-:W5:Y:S01]  /*16090*/  LDL.LU R3, [R1+0x8] ;  /* 0x0000080001037983 */ /* 0x000f620000300800 */
[----:B--2---:R-:W-:-:S05]  /*160a0*/  IMAD R52, R52, UR7, RZ ;  /* 0x0000000734347c24 */ /* 0x004fca000f8e02ff */
[----:B------:R0:W-:Y:S01]  /*160b0*/  STL [R1+0x49c], R52 ;  /* 0x00049c3401007387 */ /* 0x0001e20000100800 */
[----:B---3--:R-:W-:-:S03]  /*160c0*/  IMAD R51, R51, UR7, RZ ;  /* 0x0000000733337c24 */ /* 0x008fc6000f8e02ff */
[----:B0-----:R-:W2:Y:S01]  /*160d0*/  LDL.LU R52, [R1+0x2638] ;  /* 0x0026380001347983 */ /* 0x001ea20000300800 */
[----:B----4-:R-:W-:-:S03]  /*160e0*/  IMAD R50, R50, UR7, RZ ;  /* 0x0000000732327c24 */ /* 0x010fc6000f8e02ff */
[----:B------:R0:W-:Y:S01]  /*160f0*/  STL [R1+0x4a0], R51 ;  /* 0x0004a03301007387 */ /* 0x0001e20000100800 */
[----:B-----5:R-:W-:Y:S02]  /*16100*/  IMAD R49, R49, UR7, RZ ;  /* 0x0000000731317c24 */ /* 0x020fe4000f8e02ff */
[----:B------:R-:W-:Y:S01]  /*16110*/  IMAD R48, R48, UR7, RZ ;  /* 0x0000000730307c24 */ /* 0x000fe2000f8e02ff */
[----:B0-----:R-:W3:Y:S01]  /*16120*/  LDL.LU R51, [R1+0x2634] ;  /* 0x0026340001337983 */ /* 0x001ee20000300800 */
[----:B------:R-:W-:-:S03]  /*16130*/  IMAD R47, R47, UR7, RZ ;  /* 0x000000072f2f7c24 */ /* 0x000fc6000f8e02ff */
[----:B------:R0:W-:Y:S01]  /*16140*/  STL [R1+0x4a8], R50 ;  /* 0x0004a83201007387 */ /* 0x0001e20000100800 */
[----:B------:R-:W-:Y:S02]  /*16150*/  IMAD R46, R46, UR7, RZ ;  /* 0x000000072e2e7c24 */ /* 0x000fe4000f8e02ff */
[----:B------:R-:W-:Y:S01]  /*16160*/  IMAD R45, R45, UR7, RZ ;  /* 0x000000072d2d7c24 */ /* 0x000fe2000f8e02ff */
[----:B0-----:R-:W4:Y:S04]  /*16170*/  LDL.LU R50, [R1+0x2630] ;  /* 0x0026300001327983 */ /* 0x001f280000300800 */
[----:B------:R0:W-:Y:S01]  /*16180*/  STL [R1+0x4ac], R49 ;  /* 0x0004ac3101007387 */ /* 0x0001e20000100800 */
[----:B------:R-:W-:Y:S02]  /*16190*/  IMAD R44, R44, UR7, RZ ;  /* 0x000000072c2c7c24 */ /* 0x000fe4000f8e02ff */
[----:B------:R-:W-:Y:S01]  /*161a0*/  IMAD R43, R43, UR7, RZ ;  /* 0x000000072b2b7c24 */ /* 0x000fe2000f8e02ff */
[----:B0-----:R-:W5:Y:S04]  /*161b0*/  LDL.LU R49, [R1+0x262c] ;  /* 0x00262c0001317983 */ /* 0x001f680000300800 */
[----:B------:R0:W-:Y:S01]  /*161c0*/  STL [R1+0x4b4], R48 ;  /* 0x0004b43001007387 */ /* 0x0001e20000100800 */
[----:B------:R-:W-:-:S03]  /*161d0*/  IMAD R42, R42, UR7, RZ ;  /* 0x000000072a2a7c24 */ /* 0x000fc6000f8e02ff */
[----:B0-----:R-:W2:Y:S04]  /*161e0*/  LDL.LU R48, [R1+0x2628] ;  /* 0x0026280001307983 */ /* 0x001ea80000300800 */
        /* <DEDUP_REMOVED lines=48> */
[----:B------:R0:W-:Y:S04]  /*164f0*/  STL [R1+0x520], R57 ;  /* 0x0005203901007387 */ /* 0x0001e80000100800 */
        /* <DEDUP_REMOVED lines=10> */
[----:B0-----:R-:W4:Y:S01]  /*165a0*/  LDL.LU R0, [R1+0x25d0] ;  /* 0x0025d00001007983 */ /* 0x001f220000300800 */
[----:B------:R-:W-:-:S02]  /*165b0*/  IMAD R15, R15, UR7, RZ ;  /* 0x000000070f0f7c24 */ /* 0x000fc4000f8e02ff */
[----:B------:R-:W-:-:S03]  /*165c0*/  IMAD R16, R16, UR7, RZ ;  /* 0x0000000710107c24 */ /* 0x000fc6000f8e02ff */
[----:B------:R0:W-:Y:S01]  /*165d0*/  STL [R1+0x544], R15 ;  /* 0x0005440f01007387 */ /* 0x0001e20000100800 */
[----:B------:R-:W-:-:S03]  /*165e0*/  IMAD R3, R3, UR7, RZ ;  /* 0x0000000703037c24 */ /* 0x000fc6000f8e02ff */
[----:B------:R1:W-:Y:S01]  /*165f0*/  STL [R1+0x54c], R16 ;  /* 0x00054c1001007387 */ /* 0x0003e20000100800 */
[----:B0-----:R-:W-:-:S05]  /*16600*/  IMAD R15, R23, UR7, RZ ;  /* 0x00000007170f7c24 */ /* 0x001fca000f8e02ff */
[----:B------:R-:W-:Y:S04]  /*16610*/  STL [R1+0x550], R15 ;  /* 0x0005500f01007387 */ /* 0x000fe80000100800 */
[----:B------:R2:W-:Y:S01]  /*16620*/  STL [R1+0x558], R3 ;  /* 0x0005580301007387 */ /* 0x0005e20000100800 */
[----:B------:R-:W-:Y:S02]  /*16630*/  IMAD R23, R28, UR7, RZ ;  /* 0x000000071c177c24 */ /* 0x000fe4000f8e02ff */
[----:B------:R-:W-:Y:S02]  /*16640*/  IMAD R10, R10, UR7, RZ ;  /* 0x000000070a0a7c24 */ /* 0x000fe4000f8e02ff */
[----:B-1----:R-:W-:Y:S02]  /*16650*/  IMAD R16, R30, UR7, RZ ;  /* 0x000000071e107c24 */ /* 0x002fe4000f8e02ff */
[----:B------:R-:W-:-:S02]  /*16660*/  IMAD R25, R25, UR7, RZ ;  /* 0x0000000719197c24 */ /* 0x000fc4000f8e02ff */
[----:B------:R-:W-:Y:S02]  /*16670*/  IMAD R17, R17, UR7, RZ ;  /* 0x0000000711117c24 */ /* 0x000fe4000f8e02ff */
[----:B------:R-:W-:Y:S02]  /*16680*/  IMAD R21, R21, UR7, RZ ;  /* 0x0000000715157c24 */ /* 0x000fe4000f8e02ff */
[----:B------:R-:W-:Y:S02]  /*16690*/  IMAD R22, R22, UR7, RZ ;  /* 0x0000000716167c24 */ /* 0x000fe4000f8e02ff */
[----:B------:R-:W-:Y:S02]  /*166a0*/  IMAD R14, R14, UR7, RZ ;  /* 0x000000070e0e7c24 */ /* 0x000fe4000f8e02ff */
[----:B------:R-:W-:Y:S02]  /*166b0*/  IMAD R19, R19, UR7, RZ ;  /* 0x0000000713137c24 */ /* 0x000fe4000f8e02ff */
[----:B------:R-:W-:-:S03]  /*166c0*/  IMAD R24, R24, UR7, RZ ;  /* 0x0000000718187c24 */ /* 0x000fc6000f8e02ff */
[----:B------:R-:W-:Y:S01]  /*166d0*/  SHF.R.S32.HI R28, RZ, 0x1f, R19 ;  /* 0x0000001fff1c7819 */ /* 0x000fe20000011413 */
[----:B--2---:R-:W-:Y:S02]  /*166e0*/  IMAD R3, R60, UR7, RZ ;  /* 0x000000073c037c24 */ /* 0x004fe4000f8e02ff */
[----:B---3--:R-:W-:Y:S02]  /*166f0*/  IMAD R15, R61, UR7, RZ ;  /* 0x000000073d0f7c24 */ /* 0x008fe4000f8e02ff */
[----:B----4-:R-:W-:-:S05]  /*16700*/  IMAD R0, R0, UR7, RZ ;  /* 0x0000000700007c24 */ /* 0x010fca000f8e02ff */
[----:B------:R0:W-:Y:S04]  /*16710*/  STL [R1+0x560], R0 ;  /* 0x0005600001007387 */ /* 0x0001e80000100800 */
        /* <DEDUP_REMOVED lines=42> */
[----:B-----5:R-:W-:Y:S02]  /*169c0*/  IMAD R3, R49, UR7, RZ ;  /* 0x0000000731037c24 */ /* 0x020fe4000f8e02ff */
        /* <DEDUP_REMOVED lines=16> */
[----:B------:R-:W-:Y:S01]  /*16ad0*/  STL [R1+0x624], R15 ;  /* 0x0006240f01007387 */ /* 0x000fe20000100800 */
[----:B0-----:R-:W-:-:S03]  /*16ae0*/  IMAD R3, R29, UR7, RZ ;  /* 0x000000071d037c24 */ /* 0x001fc6000f8e02ff */
[----:B------:R0:W-:Y:S04]  /*16af0*/  STL [R1+0x2564], R15 ;  /* 0x0025640f01007387 */ /* 0x0001e80000100800 */
[----:B------:R-:W-:Y:S04]  /*16b00*/  STL [R1+0x62c], R23 ;  /* 0x00062c1701007387 */ /* 0x000fe80000100800 */
[----:B------:R-:W-:Y:S01]  /*16b10*/  STL [R1+0x2568], R23 ;  /* 0x0025681701007387 */ /* 0x000fe20000100800 */
[----:B0-----:R-:W-:-:S03]  /*16b20*/  IMAD R15, R32, UR7, RZ ;  /* 0x00000007200f7c24 */ /* 0x001fc6000f8e02ff */
[----:B------:R-:W-:Y:S04]  /*16b30*/  STL [R1+0x630], R3 ;  /* 0x0006300301007387 */ /* 0x000fe80000100800 */
[----:B------:R0:W-:Y:S01]  /*16b40*/  STL [R1+0x256c], R3 ;  /* 0x00256c0301007387 */ /* 0x0001e20000100800 */
[----:B------:R-:W-:-:S03]  /*16b50*/  IMAD R0, R31, UR7, RZ ;  /* 0x000000071f007c24 */ /* 0x000fc6000f8e02ff */
[----:B------:R-:W-:Y:S01]  /*16b60*/  STL [R1+0x644], R15 ;  /* 0x0006440f01007387 */ /* 0x000fe20000100800 */
[----:B0-----:R-:W-:-:S03]  /*16b70*/  SHF.R.S32.HI R3, RZ, 0x1f, R10 ;  /* 0x0000001fff037819 */ /* 0x001fc6000001140a */
[----:B------:R-:W-:Y:S04]  /*16b80*/  STL [R1+0x2570], R10 ;  /* 0x0025700a01007387 */ /* 0x000fe80000100800 */
[----:B------:R-:W-:Y:S04]  /*16b90*/  STL [R1+0x638], R16 ;  /* 0x0006381001007387 */ /* 0x000fe80000100800 */
[----:B------:R0:W-:Y:S04]  /*16ba0*/  STL [R1+0x14], R3 ;  /* 0x0000140301007387 */ /* 0x0001e80000100800 */
[----:B------:R-:W-:Y:S01]  /*16bb0*/  STL [R1+0x2574], R16 ;  /* 0x0025741001007387 */ /* 0x000fe20000100800 */
[----:B0-----:R-:W-:-:S03]  /*16bc0*/  SHF.R.S32.HI R3, RZ, 0x1f, R13 ;  /* 0x0000001fff037819 */ /* 0x001fc6000001140d */
[----:B------:R-:W-:Y:S04]  /*16bd0*/  STL [R1+0x2578], R13 ;  /* 0x0025780d01007387 */ /* 0x000fe80000100800 */
[----:B------:R-:W-:Y:S04]  /*16be0*/  STL [R1+0x63c], R0 ;  /* 0x00063c0001007387 */ /* 0x000fe80000100800 */
[----:B------:R0:W-:Y:S04]  /*16bf0*/  STL [R1+0x10], R3 ;  /* 0x0000100301007387 */ /* 0x0001e80000100800 */
[----:B------:R1:W-:Y:S01]  /*16c00*/  STL [R1+0x257c], R0 ;  /* 0x00257c0001007387 */ /* 0x0003e20000100800 */
[----:B0-----:R-:W-:-:S03]  /*16c10*/  SHF.R.S32.HI R3, RZ, 0x1f, R8 ;  /* 0x0000001fff037819 */ /* 0x001fc60000011408 */
[----:B------:R-:W-:Y:S01]  /*16c20*/  STL [R1+0x2580], R8 ;  /* 0x0025800801007387 */ /* 0x000fe20000100800 */
[----:B-1----:R-:W-:-:S03]  /*16c30*/  SHF.R.S32.HI R0, RZ, 0x1f, R2 ;  /* 0x0000001fff007819 */ /* 0x002fc60000011402 */
[----:B------:R-:W-:Y:S04]  /*16c40*/  STL [R1+0xc], R3 ;  /* 0x00000c0301007387 */ /* 0x000fe80000100800 */
[----:B------:R0:W-:Y:S04]  /*16c50*/  STL [R1+0x2584], R2 ;  /* 0x0025840201007387 */ /* 0x0001e80000100800 */
[----:B------:R1:W-:Y:S01]  /*16c60*/  STL [R1+0x8], R0 ;  /* 0x0000080001007387 */ /* 0x0003e20000100800 */
[----:B------:R-:W-:Y:S02]  /*16c70*/  SHF.R.S32.HI R61, RZ, 0x1f, R5 ;  /* 0x0000001fff3d7819 */ /* 0x000fe40000011405 */
[----:B0-----:R-:W-:Y:S01]  /*16c80*/  SHF.R.S32.HI R2, RZ, 0x1f, R25 ;  /* 0x0000001fff027819 */ /* 0x001fe20000011419 */
[----:B------:R-:W-:Y:S01]  /*16c90*/  STL [R1+0x2588], R25 ;  /* 0x0025881901007387 */ /* 0x000fe20000100800 */
[----:B-1----:R-:W-:-:S03]  /*16ca0*/  SHF.R.S32.HI R0, RZ, 0x1f, R17 ;  /* 0x0000001fff007819 */ /* 0x002fc60000011411 */
[----:B------:R-:W-:Y:S01]  /*16cb0*/  STL [R1+0x4], R2 ;  /* 0x0000040201007387 */ /* 0x000fe20000100800 */
[----:B------:R-:W-:-:S03]  /*16cc0*/  SHF.R.S32.HI R60, RZ, 0x1f, R9 ;  /* 0x0000001fff3c7819 */ /* 0x000fc60000011409 */
[----:B------:R-:W2:Y:S01]  /*16cd0*/  LDL R35, [R1+0x34] ;  /* 0x0000340001237983 */ /* 0x000ea20000100800 */
[----:B------:R-:W-:-:S03]  /*16ce0*/  SHF.R.S32.HI R59, RZ, 0x1f, R21 ;  /* 0x0000001fff3b7819 */ /* 0x000fc60000011415 */
[----:B------:R-:W3:Y:S04]  /*16cf0*/  LDL R36, [R1+0x3c] ;  /* 0x00003c0001247983 */ /* 0x000ee80000100800 */
[----:B------:R-:W-:Y:S01]  /*16d00*/  STL [R1], R0 ;  /* 0x0000000001007387 */ /* 0x000fe20000100800 */
[----:B------:R-:W-:-:S03]  /*16d10*/  SHF.R.S32.HI R58, RZ, 0x1f, R6 ;  /* 0x0000001fff3a7819 */ /* 0x000fc60000011406 */
[----:B------:R-:W4:Y:S04]  /*16d20*/  LDL R37, [R1+0x40] ;  /* 0x0000400001257983 */ /* 0x000f280000100800 */
[----:B------:R-:W5:Y:S04]  /*16d30*/  LDL R38, [R1+0x4c] ;  /* 0x00004c0001267983 */ /* 0x000f680000100800 */
[----:B------:R-:W2:Y:S04]  /*16d40*/  LDL R39, [R1+0x7c] ;  /* 0x00007c0001277983 */ /* 0x000ea80000100800 */
        /* <DEDUP_REMOVED lines=9> */
[----:B------:R-:W-:Y:S01]  /*16de0*/  STL [R1+0x254c], R17 ;  /* 0x00254c1101007387 */ /* 0x000fe20000100800 */
[----:B------:R-:W-:-:S03]  /*16df0*/  SHF.R.S32.HI R57, RZ, 0x1f, R22 ;  /* 0x0000001fff397819 */ /* 0x000fc60000011416 */
[----:B------:R-:W-:Y:S04]  /*16e00*/  STL [R1+0x258c], R61 ;  /* 0x00258c3d01007387 */ /* 0x000fe80000100800 */
[----:B------:R-:W-:Y:S01]  /*16e10*/  STL [R1+0x2550], R5 ;  /* 0x0025500501007387 */ /* 0x000fe20000100800 */
[----:B------:R-:W-:-:S03]  /*16e20*/  SHF.R.S32.HI R26, RZ, 0x1f, R7 ;  /* 0x0000001fff1a7819 */ /* 0x000fc60000011407 */
[----:B------:R-:W-:Y:S04]  /*16e30*/  STL [R1+0x2594], R60 ;  /* 0x0025943c01007387 */ /* 0x000fe80000100800 */
[----:B------:R-:W-:Y:S01]  /*16e40*/  STL [R1+0x2590], R9 ;  /* 0x0025900901007387 */ /* 0x000fe20000100800 */
[----:B------:R-:W-:-:S03]  /*16e50*/  SHF.R.S32.HI R27, RZ, 0x1f, R14 ;  /* 0x0000001fff1b7819 */ /* 0x000fc6000001140e */
[----:B------:R-:W-:Y:S04]  /*16e60*/  STL [R1+0x259c], R59 ;  /* 0x00259c3b01007387 */ /* 0x000fe80000100800 */
[----:B------:R-:W-:Y:S04]  /*16e70*/  STL [R1+0x2598], R21 ;  /* 0x0025981501007387 */ /* 0x000fe80000100800 */
[----:B------:R-:W-:Y:S04]  /*16e80*/  STL [R1+0x25a4], R58 ;  /* 0x0025a43a01007387 */ /* 0x000fe80000100800 */
[----:B------:R-:W-:Y:S01]  /*16e90*/  STL [R1+0x25a0], R6 ;  /* 0x0025a00601007387 */ /* 0x000fe20000100800 */
[----:B------:R-:W-:-:S03]  /*16ea0*/  SHF.R.S32.HI R29, RZ, 0x1f, R24 ;  /* 0x0000001fff1d7819 */ /* 0x000fc60000011418 */
[----:B------:R-:W-:Y:S04]  /*16eb0*/  STL [R1+0x25ac], R57 ;  /* 0x0025ac3901007387 */ /* 0x000fe80000100800 */
[----:B------:R-:W-:Y:S04]  /*16ec0*/  STL [R1+0x25a8], R22 ;  /* 0x0025a81601007387 */ /* 0x000fe80000100800 */
[----:B------:R0:W-:Y:S04]  /*16ed0*/  STL [R1+0x25b4], R26 ;  /* 0x0025b41a01007387 */ /* 0x0001e80000100800 */
[----:B------:R1:W-:Y:S04]  /*16ee0*/  STL [R1+0x25b0], R7 ;  /* 0x0025b00701007387 */ /* 0x0003e80000100800 */
[----:B------:R-:W-:Y:S04]  /*16ef0*/  STL [R1+0x25bc], R27 ;  /* 0x0025bc1b01007387 */ /* 0x000fe80000100800 */
[----:B------:R0:W-:Y:S04]  /*16f00*/  STL [R1+0x25b8], R14 ;  /* 0x0025b80e01007387 */ /* 0x0001e80000100800 */
[----:B------:R-:W-:Y:S04]  /*16f10*/  STL [R1+0x25c4], R28 ;  /* 0x0025c41c01007387 */ /* 0x000fe80000100800 */
[----:B------:R0:W-:Y:S04]  /*16f20*/  STL [R1+0x25c0], R19 ;  /* 0x0025c01301007387 */ /* 0x0001e80000100800 */
[----:B------:R-:W-:Y:S04]  /*16f30*/  STL [R1+0x25cc], R29 ;  /* 0x0025cc1d01007387 */ /* 0x000fe80000100800 */
[----:B------:R-:W-:Y:S04]  /*16f40*/  STL [R1+0x25c8], R24 ;  /* 0x0025c81801007387 */ /* 0x000fe80000100800 */
[----:B0-----:R-:W1:Y:S04]  /*16f50*/  LDL R26, [R1+0x2dc] ;  /* 0x0002dc00011a7983 */ /* 0x001e680000100800 */
[----:B------:R-:W2:Y:S04]  /*16f60*/  LDL R22, [R1+0x2e0] ;  /* 0x0002e00001167983 */ /* 0x000ea80000100800 */
[----:B------:R-:W3:Y:S04]  /*16f70*/  LDL R57, [R1+0x2e4] ;  /* 0x0002e40001397983 */ /* 0x000ee80000100800 */
[----:B------:R-:W4:Y:S04]  /*16f80*/  LDL R6, [R1+0x2ec] ;  /* 0x0002ec0001067983 */ /* 0x000f280000100800 */
[----:B------:R-:W5:Y:S04]  /*16f90*/  LDL R58, [R1+0x2f0] ;  /* 0x0002f000013a7983 */ /* 0x000f680000100800 */
        /* <DEDUP_REMOVED lines=24> */
[----:B------:R-:W5:Y:S01]  /*17120*/  LDL R56, [R1+0x2d0] ;  /* 0x0002d00001387983 */ /* 0x000f620000100800 */
[----:B-1----:R-:W-:-:S02]  /*17130*/  SHF.R.S32.HI R7, RZ, 0x1f, R26 ;  /* 0x0000001fff077819 */ /* 0x002fc4000001141a */
[----:B--2---:R-:W-:-:S03]  /*17140*/  SHF.R.S32.HI R14, RZ, 0x1f, R22 ;  /* 0x0000001fff0e7819 */ /* 0x004fc60000011416 */
[----:B------:R4:W-:Y:S01]  /*17150*/  STL [R1+0x18], R7 ;  /* 0x0000180701007387 */ /* 0x0009e20000100800 */
[----:B---3--:R-:W-:-:S03]  /*17160*/  SHF.R.S32.HI R19, RZ, 0x1f, R57 ;  /* 0x0000001fff137819 */ /* 0x008fc60000011439 */
[----:B------:R5:W-:Y:S01]  /*17170*/  STL [R1+0x1c], R14 ;  /* 0x00001c0e01007387 */ /* 0x000be20000100800 */
[----:B----4-:R-:W-:-:S03]  /*17180*/  SHF.R.S32.HI R7, RZ, 0x1f, R6 ;  /* 0x0000001fff077819 */ /* 0x010fc60000011406 */
[----:B------:R-:W-:Y:S01]  /*17190*/  STL [R1+0x20], R19 ;  /* 0x0000201301007387 */ /* 0x000fe20000100800 */
[----:B-----5:R-:W-:Y:S02]  /*171a0*/  SHF.R.S32.HI R14, RZ, 0x1f, R58 ;  /* 0x0000001fff0e7819 */ /* 0x020fe4000001143a */
[----:B------:R-:W-:Y:S01]  /*171b0*/  SHF.R.S32.HI R6, RZ, 0x1f, R21 ;  /* 0x0000001fff067819 */ /* 0x000fe20000011415 */
[----:B------:R0:W-:Y:S04]  /*171c0*/  STL [R1+0x28], R7 ;  /* 0x0000280701007387 */ /* 0x0001e80000100800 */
[----:B------:R-:W-:Y:S01]  /*171d0*/  STL [R1+0x2c], R14 ;  /* 0x00002c0e01007387 */ /* 0x000fe20000100800 */
[----:B0-----:R-:W-:-:S03]  /*171e0*/  SHF.R.S32.HI R7, RZ, 0x1f, R3 ;  /* 0x0000001fff077819 */ /* 0x001fc60000011403 */
[----:B------:R-:W2:Y:S01]  /*171f0*/  LDL R3, [R1+0x2e8] ;  /* 0x0002e80001037983 */ /* 0x000ea20000100800 */
[----:B------:R-:W-:-:S03]  /*17200*/  SHF.R.S32.HI R9, RZ, 0x1f, R9 ;  /* 0x0000001fff097819 */ /* 0x000fc60000011409 */
[----:B------:R0:W-:Y:S04]  /*17210*/  STL [R1+0x30], R6 ;  /* 0x0000300601007387 */ /* 0x0001e80000100800 */
[----:B------:R1:W-:Y:S01]  /*17220*/  STL [R1+0x38], R7 ;  /* 0x0000380701007387 */ /* 0x0003e20000100800 */
[----:B0-----:R-:W-:-:S05]  /*17230*/  SHF.R.S32.HI R6, RZ, 0x1f, R59 ;  /* 0x0000001fff067819 */ /* 0x001fca000001143b */
[----:B------:R0:W-:Y:S01]  /*17240*/  STL [R1+0x44], R6 ;  /* 0x0000440601007387 */ /* 0x0001e20000100800 */
[----:B-1----:R-:W-:-:S03]  /*17250*/  SHF.R.S32.HI R7, RZ, 0x1f, R60 ;  /* 0x0000001fff077819 */ /* 0x002fc6000001143c */
[----:B------:R-:W-:Y:S01]  /*17260*/  STL [R1+0x48], R9 ;  /* 0x0000480901007387 */ /* 0x000fe20000100800 */
[----:B0-----:R-:W-:-:S03]  /*17270*/  SHF.R.S32.HI R6, RZ, 0x1f, R23 ;  /* 0x0000001fff067819 */ /* 0x001fc60000011417 */
[----:B------:R-:W3:Y:S04]  /*17280*/  LDL R23, [R1+0x2d8] ;  /* 0x0002d80001177983 */ /* 0x000ee80000100800 */
[----:B------:R0:W-:Y:S04]  /*17290*/  STL [R1+0x50], R7 ;  /* 0x0000500701007387 */ /* 0x0001e80000100800 */
[----:B------:R1:W-:Y:S01]  /*172a0*/  STL [R1+0x54], R6 ;  /* 0x0000540601007387 */ /* 0x0003e20000100800 */
[----:B0-----:R-:W-:Y:S02]  /*172b0*/  SHF.R.S32.HI R7, RZ, 0x1f, R5 ;  /* 0x0000001fff077819 */ /* 0x001fe40000011405 */
[----:B------:R-:W-:-:S02]  /*172c0*/  SHF.R.S32.HI R5, RZ, 0x1f, R17 ;  /* 0x0000001fff057819 */ /* 0x000fc40000011411 */
[----:B-1----:R-:W-:Y:S01]  /*172d0*/  SHF.R.S32.HI R6, RZ, 0x1f, R61 ;  /* 0x0000001fff067819 */ /* 0x002fe2000001143d */
[----:B------:R0:W-:Y:S04]  /*172e0*/  STL [R1+0x58], R7 ;  /* 0x0000580701007387 */ /* 0x0001e80000100800 */
[----:B------:R1:W-:Y:S04]  /*172f0*/  STL [R1+0x5c], R6 ;  /* 0x00005c0601007387 */ /* 0x0003e80000100800 */
[----:B------:R4:W-:Y:S01]  /*17300*/  STL [R1+0x60], R5 ;  /* 0x0000600501007387 */ /* 0x0009e20000100800 */
[----:B0-----:R-:W-:-:S02]  /*17310*/  SHF.R.S32.HI R7, RZ, 0x1f, R25 ;  /* 0x0000001fff077819 */ /* 0x001fc40000011419 */
[----:B-1----:R-:W-:-:S03]  /*17320*/  SHF.R.S32.HI R6, RZ, 0x1f, R2 ;  /* 0x0000001fff067819 */ /* 0x002fc60000011402 */
[----:B------:R-:W-:Y:S01]  /*17330*/  STL [R1+0x64], R7 ;  /* 0x0000640701007387 */ /* 0x000fe20000100800 */
[----:B----4-:R-:W-:-:S03]  /*17340*/  SHF.R.S32.HI R5, RZ, 0x1f, R8 ;  /* 0x0000001fff057819 */ /* 0x010fc60000011408 */
[----:B------:R-:W-:Y:S01]  /*17350*/  STL [R1+0x68], R6 ;  /* 0x0000680601007387 */ /* 0x000fe20000100800 */
[----:B------:R-:W-:Y:S02]  /*17360*/  SHF.R.S32.HI R2, RZ, 0x1f, R0 ;  /* 0x0000001fff027819 */ /* 0x000fe40000011400 */
[----:B------:R-:W-:Y:S01]  /*17370*/  SHF.R.S32.HI R0, RZ, 0x1f, R13 ;  /* 0x0000001fff007819 */ /* 0x000fe2000001140d */
[----:B------:R0:W-:Y:S04]  /*17380*/  STL [R1+0x6c], R5 ;  /* 0x00006c0501007387 */ /* 0x0001e80000100800 */
[----:B------:R1:W-:Y:S01]  /*17390*/  STL [R1+0x70], R2 ;  /* 0x0000700201007387 */ /* 0x0003e20000100800 */
[----:B0-----:R-:W-:-:S03]  /*173a0*/  SHF.R.S32.HI R5, RZ, 0x1f, R16 ;  /* 0x0000001fff057819 */ /* 0x001fc60000011410 */
[----:B------:R0:W-:Y:S01]  /*173b0*/  STL [R1+0x74], R0 ;  /* 0x0000740001007387 */ /* 0x0001e20000100800 */
[----:B-1----:R-:W-:-:S03]  /*173c0*/  SHF.R.S32.HI R2, RZ, 0x1f, R10 ;  /* 0x0000001fff027819 */ /* 0x002fc6000001140a */
[----:B------:R-:W-:Y:S04]  /*173d0*/  STL [R1+0x78], R5 ;  /* 0x0000780501007387 */ /* 0x000fe80000100800 */
[----:B------:R-:W4:Y:S01]  /*173e0*/  LDL R24, [R1+0x2d4] ;  /* 0x0002d40001187983 */ /* 0x000f220000100800 */
[----:B0-----:R-:W-:-:S03]  /*173f0*/  SHF.R.S32.HI R0, RZ, 0x1f, R15 ;  /* 0x0000001fff007819 */ /* 0x001fc6000001140f */
[----:B------:R-:W-:Y:S04]  /*17400*/  STL [R1+0x80], R2 ;  /* 0x0000800201007387 */ /* 0x000fe80000100800 */
[----:B------:R-:W5:Y:S04]  /*17410*/  LDL R29, [R1+0x2cc] ;  /* 0x0002cc00011d7983 */ /* 0x000f680000100800 */
[----:B------:R2:W-:Y:S04]  /*17420*/  STL [R1+0x84], R0 ;  /* 0x0000840001007387 */ /* 0x0005e80000100800 */
        /* <DEDUP_REMOVED lines=14> */
[----:B--2---:R-:W-:-:S05]  /*17510*/  SHF.R.S32.HI R0, RZ, 0x1f, R3 ;  /* 0x0000001fff007819 */ /* 0x004fca0000011403 */
[----:B------:R3:W-:Y:S04]  /*17520*/  STL [R1+0x88], R0 ;  /* 0x0000880001007387 */ /* 0x0007e80000100800 */
[----:B------:R-:W2:Y:S04]  /*17530*/  LDL R3, [R1+0x28c] ;  /* 0x00028c0001037983 */ /* 0x000ea80000100800 */
[----:B------:R-:W2:Y:S04]  /*17540*/  LDL R60, [R1+0x290] ;  /* 0x00029000013c7983 */ /* 0x000ea80000100800 */
[----:B------:R-:W2:Y:S04]  /*17550*/  LDL R5, [R1+0x288] ;  /* 0x0002880001057983 */ /* 0x000ea80000100800 */
[----:B------:R-:W2:Y:S01]  /*17560*/  LDL R61, [R1+0x284] ;  /* 0x00028400013d7983 */ /* 0x000ea20000100800 */
[----:B---3--:R-:W-:-:S05]  /*17570*/  SHF.R.S32.HI R0, RZ, 0x1f, R23 ;  /* 0x0000001fff007819 */ /* 0x008fca0000011417 */
[----:B------:R0:W-:Y:S04]  /*17580*/  STL [R1+0x8c], R0 ;  /* 0x00008c0001007387 */ /* 0x0001e80000100800 */
[----:B------:R-:W3:Y:S04]  /*17590*/  LDL R17, [R1+0x280] ;  /* 0x0002800001117983 */ /* 0x000ee80000100800 */
[----:B------:R-:W3:Y:S04]  /*175a0*/  LDL R25, [R1+0x27c] ;  /* 0x00027c0001197983 */ /* 0x000ee80000100800 */
[----:B------:R-:W3:Y:S04]  /*175b0*/  LDL R2, [R1+0x278] ;  /* 0x0002780001027983 */ /* 0x000ee80000100800 */
[----:B------:R-:W3:Y:S04]  /*175c0*/  LDL R8, [R1+0x274] ;  /* 0x0002740001087983 */ /* 0x000ee80000100800 */
[----:B0-----:R-:W3:Y:S04]  /*175d0*/  LDL R0, [R1+0x270] ;  /* 0x0002700001007983 */ /* 0x001ee80000100800 */
[----:B------:R-:W3:Y:S04]  /*175e0*/  LDL R13, [R1+0x26c] ;  /* 0x00026c00010d7983 */ /* 0x000ee80000100800 */
[----:B------:R-:W3:Y:S04]  /*175f0*/  LDL R16, [R1+0x268] ;  /* 0x0002680001107983 */ /* 0x000ee80000100800 */
[----:B------:R-:W3:Y:S04]  /*17600*/  LDL R10, [R1+0x264] ;  /* 0x00026400010a7983 */ /* 0x000ee80000100800 */
[----:B------:R-:W3:Y:S01]  /*17610*/  LDL R23, [R1+0x260] ;  /* 0x0002600001177983 */ /* 0x000ee20000100800 */
[----:B----4-:R-:W-:-:S05]  /*17620*/  SHF.R.S32.HI R24, RZ, 0x1f, R24 ;  /* 0x0000001fff187819 */ /* 0x010fca0000011418 */
[----:B------:R5:W-:Y:S02]  /*17630*/  STL [R1+0x90], R24 ;  /* 0x0000901801007387 */ /* 0x000be40000100800 */
[----:B-----5:R-:W-:Y:S02]  /*17640*/  SHF.R.S32.HI R24, RZ, 0x1f, R29 ;  /* 0x0000001fff187819 */ /* 0x020fe4000001141d */
[----:B------:R-:W-:Y:S02]  /*17650*/  SHF.R.S32.HI R29, RZ, 0x1f, R19 ;  /* 0x0000001fff1d7819 */ /* 0x000fe40000011413 */
[----:B------:R-:W-:Y:S01]  /*17660*/  SHF.R.S32.HI R19, RZ, 0x1f, R28 ;  /* 0x0000001fff137819 */ /* 0x000fe2000001141c */
[----:B------:R0:W-:Y:S04]  /*17670*/  STL [R1+0x94], R24 ;  /* 0x0000941801007387 */ /* 0x0001e80000100800 */
[----:B------:R-:W-:Y:S01]  /*17680*/  STL [R1+0xa4], R29 ;  /* 0x0000a41d01007387 */ /* 0x000fe20000100800 */
[----:B0-----:R-:W-:-:S02]  /*17690*/  SHF.R.S32.HI R24, RZ, 0x1f, R14 ;  /* 0x0000001fff187819 */ /* 0x001fc4000001140e */
[----:B------:R-:W-:Y:S01]  /*176a0*/  SHF.R.S32.HI R14, RZ, 0x1f, R27 ;  /* 0x0000001fff0e7819 */ /* 0x000fe2000001141b */
[----:B------:R0:W-:Y:S04]  /*176b0*/  STL [R1+0xa8], R19 ;  /* 0x0000a81301007387 */ /* 0x0001e80000100800 */
[----:B------:R-:W-:Y:S04]  /*176c0*/  STL [R1+0xac], R24 ;  /* 0x0000ac1801007387 */ /* 0x000fe80000100800 */
[----:B------:R1:W-:Y:S01]  /*176d0*/  STL [R1+0xb0], R14 ;  /* 0x0000b00e01007387 */ /* 0x0003e20000100800 */
[----:B0-----:R-:W-:-:S02]  /*176e0*/  SHF.R.S32.HI R19, RZ, 0x1f, R7 ;  /* 0x0000001fff137819 */ /* 0x001fc40000011407 */
[----:B------:R-:W-:-:S03]  /*176f0*/  SHF.R.S32.HI R7, RZ, 0x1f, R26 ;  /* 0x0000001fff077819 */ /* 0x000fc6000001141a */
[----:B------:R0:W-:Y:S01]  /*17700*/  STL [R1+0xb4], R19 ;  /* 0x0000b41301007387 */ /* 0x0001e20000100800 */
[----:B-1----:R-:W-:-:S03]  /*17710*/  SHF.R.S32.HI R14, RZ, 0x1f, R22 ;  /* 0x0000001fff0e7819 */ /* 0x002fc60000011416 */
[----:B------:R1:W-:Y:S04]  /*17720*/  STL [R1+0xbc], R7 ;  /* 0x0000bc0701007387 */ /* 0x0003e80000100800 */
[----:B------:R4:W-:Y:S01]  /*17730*/  STL [R1+0xc0], R14 ;  /* 0x0000c00e01007387 */ /* 0x0009e20000100800 */
[----:B0-----:R-:W-:Y:S02]  /*17740*/  SHF.R.S32.HI R19, RZ, 0x1f, R57 ;  /* 0x0000001fff137819 */ /* 0x001fe40000011439 */
[----:B-1----:R-:W-:-:S03]  /*17750*/  SHF.R.S32.HI R7, RZ, 0x1f, R6 ;  /* 0x0000001fff077819 */ /* 0x002fc60000011406 */
[----:B------:R-:W-:Y:S01]  /*17760*/  STL [R1+0xc4], R19 ;  /* 0x0000c41301007387 */ /* 0x000fe20000100800 */
[----:B----4-:R-:W-:-:S03]  /*17770*/  SHF.R.S32.HI R14, RZ, 0x1f, R58 ;  /* 0x0000001fff0e7819 */ /* 0x010fc6000001143a */
[----:B------:R0:W-:Y:S04]  /*17780*/  STL [R1+0xc8], R7 ;  /* 0x0000c80701007387 */ /* 0x0001e80000100800 */
[----:B------:R-:W-:Y:S01]  /*17790*/  STL [R1+0xcc], R14 ;  /* 0x0000cc0e01007387 */ /* 0x000fe20000100800 */
[----:B0-----:R-:W-:-:S03]  /*177a0*/  SHF.R.S32.HI R7, RZ, 0x1f, R15 ;  /* 0x0000001fff077819 */ /* 0x001fc6000001140f */
[----:B------:R-:W4:Y:S01]  /*177b0*/  LDL R15, [R1+0x25c] ;  /* 0x00025c00010f7983 */ /* 0x000f220000100800 */
[----:B------:R-:W-:Y:S02]  /*177c0*/  SHF.R.S32.HI R6, RZ, 0x1f, R21 ;  /* 0x0000001fff067819 */ /* 0x000fe40000011415 */
[----:B------:R-:W-:-:S03]  /*177d0*/  SHF.R.S32.HI R9, RZ, 0x1f, R9 ;  /* 0x0000001fff097819 */ /* 0x000fc60000011409 */
[----:B------:R0:W-:Y:S04]  /*177e0*/  STL [R1+0xd0], R6 ;  /* 0x0000d00601007387 */ /* 0x0001e80000100800 */
[----:B------:R-:W-:Y:S01]  /*177f0*/  STL [R1+0xd4], R7 ;  /* 0x0000d40701007387 */ /* 0x000fe20000100800 */
[----:B0-----:R-:W-:-:S05]  /*17800*/  SHF.R.S32.HI R6, RZ, 0x1f, R59 ;  /* 0x0000001fff067819 */ /* 0x001fca000001143b */
[----:B------:R2:W-:Y:S04]  /*17810*/  STL [R1+0xd8], R6 ;  /* 0x0000d80601007387 */ /* 0x0005e80000100800 */
[----:B------:R-:W-:Y:S01]  /*17820*/  STL [R1+0xdc], R9 ;  /* 0x0000dc0901007387 */ /* 0x000fe20000100800 */
[----:B--2---:R-:W-:-:S03]  /*17830*/  SHF.R.S32.HI R6, RZ, 0x1f, R3 ;  /* 0x0000001fff067819 */ /* 0x004fc60000011403 */
[----:B------:R-:W2:Y:S01]  /*17840*/  LDL R3, [R1+0x258] ;  /* 0x0002580001037983 */ /* 0x000ea20000100800 */
[----:B------:R-:W-:-:S05]  /*17850*/  SHF.R.S32.HI R7, RZ, 0x1f, R60 ;  /* 0x0000001fff077819 */ /* 0x000fca000001143c */
[----:B------:R0:W-:Y:S04]  /*17860*/  STL [R1+0xe4], R7 ;  /* 0x0000e40701007387 */ /* 0x0001e80000100800 */
[----:B------:R1:W-:Y:S01]  /*17870*/  STL [R1+0xec], R6 ;  /* 0x0000ec0601007387 */ /* 0x0003e20000100800 */
[----:B0-----:R-:W-:Y:S02]  /*17880*/  SHF.R.S32.HI R7, RZ, 0x1f, R5 ;  /* 0x0000001fff077819 */ /* 0x001fe40000011405 */
[----:B-1----:R-:W-:-:S03]  /*17890*/  SHF.R.S32.HI R6, RZ, 0x1f, R61 ;  /* 0x0000001fff067819 */ /* 0x002fc6000001143d */
[----:B------:R0:W-:Y:S01]  /*178a0*/  STL [R1+0xf0], R7 ;  /* 0x0000f00701007387 */ /* 0x0001e20000100800 */
[----:B---3--:R-:W-:-:S03]  /*178b0*/  SHF.R.S32.HI R5, RZ, 0x1f, R17 ;  /* 0x0000001fff057819 */ /* 0x008fc60000011411 */
[----:B------:R1:W-:Y:S01]  /*178c0*/  STL [R1+0xf4], R6 ;  /* 0x0000f40601007387 */ /* 0x0003e20000100800 */
[----:B0-----:R-:W-:-:S03]  /*178d0*/  SHF.R.S32.HI R7, RZ, 0x1f, R25 ;  /* 0x0000001fff077819 */ /* 0x001fc60000011419 */
[----:B------:R0:W-:Y:S01]  /*178e0*/  STL [R1+0xfc], R5 ;  /* 0x0000fc0501007387 */ /* 0x0001e20000100800 */
[----:B-1----:R-:W-:-:S03]  /*178f0*/  SHF.R.S32.HI R6, RZ, 0x1f, R2 ;  /* 0x0000001fff067819 */ /* 0x002fc60000011402 */
[----:B------:R-:W-:Y:S01]  /*17900*/  STL [R1+0x100], R7 ;  /* 0x0001000701007387 */ /* 0x000fe20000100800 */
[----:B0-----:R-:W-:-:S03]  /*17910*/  SHF.R.S32.HI R5, RZ, 0x1f, R8 ;  /* 0x0000001fff057819 */ /* 0x001fc60000011408 */
        /* <DEDUP_REMOVED lines=9> */
[----:B------:R-:W3:Y:S01]  /*179b0*/  LDL R24, [R1+0x254] ;  /* 0x0002540001187983 */ /* 0x000ee20000100800 */
        /* <DEDUP_REMOVED lines=18> */
[----:B----4-:R-:W-:-:S05]  /*17ae0*/  SHF.R.S32.HI R0, RZ, 0x1f, R15 ;  /* 0x0000001fff007819 */ /* 0x010fca000001140f */
[----:B------:R2:W-:Y:S04]  /*17af0*/  STL [R1+0x12c], R0 ;  /* 0x00012c0001007387 */ /* 0x0005e80000100800 */
[----:B------:R-:W4:Y:S04]  /*17b00*/  LDL R15, [R1+0x210] ;  /* 0x00021000010f7983 */ /* 0x000f280000100800 */
[----:B------:R-:W4:Y:S04]  /*17b10*/  LDL R60, [R1+0x214] ;  /* 0x00021400013c7983 */ /* 0x000f280000100800 */
[----:B------:R-:W4:Y:S04]  /*17b20*/  LDL R5, [R1+0x20c] ;  /* 0x00020c0001057983 */ /* 0x000f280000100800 */
[----:B------:R-:W4:Y:S01]  /*17b30*/  LDL R61, [R1+0x208] ;  /* 0x00020800013d7983 */ /* 0x000f220000100800 */
[----:B--2---:R-:W-:-:S05]  /*17b40*/  SHF.R.S32.HI R0, RZ, 0x1f, R3 ;  /* 0x0000001fff007819 */ /* 0x004fca0000011403 */
[----:B------:R0:W-:Y:S04]  /*17b50*/  STL [R1+0x130], R0 ;  /* 0x0001300001007387 */ /* 0x0001e80000100800 */
[----:B------:R-:W2:Y:S04]  /*17b60*/  LDL R17, [R1+0x204] ;  /* 0x0002040001117983 */ /* 0x000ea80000100800 */
[----:B------:R-:W2:Y:S04]  /*17b70*/  LDL R25, [R1+0x200] ;  /* 0x0002000001197983 */ /* 0x000ea80000100800 */
[----:B------:R-:W2:Y:S04]  /*17b80*/  LDL R2, [R1+0x1fc] ;  /* 0x0001fc0001027983 */ /* 0x000ea80000100800 */
[----:B------:R-:W2:Y:S04]  /*17b90*/  LDL R8, [R1+0x1f8] ;  /* 0x0001f80001087983 */ /* 0x000ea80000100800 */
[----:B0-----:R-:W2:Y:S04]  /*17ba0*/  LDL R0, [R1+0x1f4] ;  /* 0x0001f40001007983 */ /* 0x001ea80000100800 */
[----:B------:R-:W2:Y:S04]  /*17bb0*/  LDL R13, [R1+0x1f0] ;  /* 0x0001f000010d7983 */ /* 0x000ea80000100800 */
[----:B------:R-:W2:Y:S04]  /*17bc0*/  LDL R16, [R1+0x1ec] ;  /* 0x0001ec0001107983 */ /* 0x000ea80000100800 */
[----:B------:R-:W2:Y:S04]  /*17bd0*/  LDL R10, [R1+0x1e8] ;  /* 0x0001e800010a7983 */ /* 0x000ea80000100800 */
[----:B------:R-:W2:Y:S01]  /*17be0*/  LDL R3, [R1+0x1e4] ;  /* 0x0001e40001037983 */ /* 0x000ea20000100800 */
[----:B---3--:R-:W-:-:S05]  /*17bf0*/  SHF.R.S32.HI R24, RZ, 0x1f, R24 ;  /* 0x0000001fff187819 */ /* 0x008fca0000011418 */
        /* <DEDUP_REMOVED lines=20> */
[----:B------:R-:W-:Y:S02]  /*17d40*/  SHF.R.S32.HI R6, RZ, 0x1f, R21 ;  /* 0x0000001fff067819 */ /* 0x000fe40000011415 */
[----:B---3--:R-:W-:Y:S01]  /*17d50*/  SHF.R.S32.HI R14, RZ, 0x1f, R58 ;  /* 0x0000001fff0e7819 */ /* 0x008fe2000001143a */
[----:B------:R0:W-:Y:S04]  /*17d60*/  STL [R1+0x168], R7 ;  /* 0x0001680701007387 */ /* 0x0001e80000100800 */
[----:B------:R-:W-:Y:S01]  /*17d70*/  STL [R1+0x170], R14 ;  /* 0x0001700e01007387 */ /* 0x000fe20000100800 */
[----:B------:R-:W-:Y:S02]  /*17d80*/  SHF.R.S32.HI R9, RZ, 0x1f, R9 ;  /* 0x0000001fff097819 */ /* 0x000fe40000011409 */
[----:B0-----:R-:W-:-:S02]  /*17d90*/  SHF.R.S32.HI R7, RZ, 0x1f, R23 ;  /* 0x0000001fff077819 */ /* 0x001fc40000011417 */
[----:B------:R-:W3:Y:S04]  /*17da0*/  LDL R23, [R1+0x1e0] ;  /* 0x0001e00001177983 */ /* 0x000ee80000100800 */
[----:B------:R0:W-:Y:S04]  /*17db0*/  STL [R1+0x174], R6 ;  /* 0x0001740601007387 */ /* 0x0001e80000100800 */
[----:B------:R-:W-:Y:S01]  /*17dc0*/  STL [R1+0x178], R7 ;  /* 0x0001780701007387 */ /* 0x000fe20000100800 */
[----:B0-----:R-:W-:-:S05]  /*17dd0*/  SHF.R.S32.HI R6, RZ, 0x1f, R59 ;  /* 0x0000001fff067819 */ /* 0x001fca000001143b */
[----:B------:R4:W-:Y:S04]  /*17de0*/  STL [R1+0x17c], R6 ;  /* 0x00017c0601007387 */ /* 0x0009e80000100800 */
[----:B------:R-:W-:Y:S01]  /*17df0*/  STL [R1+0x180], R9 ;  /* 0x0001800901007387 */ /* 0x000fe20000100800 */
[----:B----4-:R-:W-:-:S03]  /*17e00*/  SHF.R.S32.HI R6, RZ, 0x1f, R15 ;  /* 0x0000001fff067819 */ /* 0x010fc6000001140f */
[----:B------:R-:W4:Y:S01]  /*17e10*/  LDL R15, [R1+0x1dc] ;  /* 0x0001dc00010f7983 */ /* 0x000f220000100800 */
[----:B------:R-:W-:-:S05]  /*17e20*/  SHF.R.S32.HI R7, RZ, 0x1f, R60 ;  /* 0x0000001fff077819 */ /* 0x000fca000001143c */
[----:B------:R0:W-:Y:S04]  /*17e30*/  STL [R1+0x188], R7 ;  /* 0x0001880701007387 */ /* 0x0001e80000100800 */
[----:B------:R1:W-:Y:S01]  /*17e40*/  STL [R1+0x190], R6 ;  /* 0x0001900601007387 */ /* 0x0003e20000100800 */
[----:B0-----:R-:W-:Y:S02]  /*17e50*/  SHF.R.S32.HI R7, RZ, 0x1f, R5 ;  /* 0x0000001fff077819 */ /* 0x001fe40000011405 */
[----:B-1----:R-:W-:-:S03]  /*17e60*/  SHF.R.S32.HI R6, RZ, 0x1f, R61 ;  /* 0x0000001fff067819 */ /* 0x002fc6000001143d */
[----:B------:R0:W-:Y:S04]  /*17e70*/  STL [R1+0x194], R7 ;  /* 0x0001940701007387 */ /* 0x0001e80000100800 */
[----:B------:R1:W-:Y:S01]  /*17e80*/  STL [R1+0x198], R6 ;  /* 0x0001980601007387 */ /* 0x0003e20000100800 */
[----:B--2---:R-:W-:Y:S02]  /*17e90*/  SHF.R.S32.HI R5, RZ, 0x1f, R17 ;  /* 0x0000001fff057819 */ /* 0x004fe40000011411 */
        /* <DEDUP_REMOVED lines=14> */
[----:B------:R-:W2:Y:S01]  /*17f80*/  LDL R24, [R1+0x1d8] ;  /* 0x0001d80001187983 */ /* 0x000ea20000100800 */
        /* <DEDUP_REMOVED lines=18> */
[----:B---3--:R-:W-:-:S05]  /*180b0*/  SHF.R.S32.HI R0, RZ, 0x1f, R23 ;  /* 0x0000001fff007819 */ /* 0x008fca0000011417 */
[----:B------:R4:W-:Y:S04]  /*180c0*/  STL [R1+0x1c0], R0 ;  /* 0x0001c00001007387 */ /* 0x0009e80000100800 */
[----:B------:R-:W3:Y:S04]  /*180d0*/  LDL R23, [R1+0x388] ;  /* 0x0003880001177983 */ /* 0x000ee80000100800 */
[----:B------:R-:W3:Y:S04]  /*180e0*/  LDL R60, [R1+0x384] ;  /* 0x00038400013c7983 */ /* 0x000ee80000100800 */
[----:B------:R-:W3:Y:S04]  /*180f0*/  LDL R5, [R1+0x390] ;  /* 0x0003900001057983 */ /* 0x000ee80000100800 */
[----:B------:R-:W3:Y:S01]  /*18100*/  LDL R61, [R1+0x394] ;  /* 0x00039400013d7983 */ /* 0x000ee20000100800 */
[----:B----4-:R-:W-:-:S05]  /*18110*/  SHF.R.S32.HI R0, RZ, 0x1f, R15 ;  /* 0x0000001fff007819 */ /* 0x010fca000001140f */
[----:B------:R0:W-:Y:S04]  /*18120*/  STL [R1+0x1c4], R0 ;  /* 0x0001c40001007387 */ /* 0x0001e80000100800 */
[----:B------:R-:W4:Y:S04]  /*18130*/  LDL R17, [R1+0x39c] ;  /* 0x00039c0001117983 */ /* 0x000f280000100800 */
[----:B------:R-:W4:Y:S04]  /*18140*/  LDL R25, [R1+0x3a4] ;  /* 0x0003a40001197983 */ /* 0x000f280000100800 */
[----:B------:R-:W4:Y:S04]  /*18150*/  LDL R2, [R1+0x3a8] ;  /* 0x0003a80001027983 */ /* 0x000f280000100800 */
[----:B------:R-:W4:Y:S04]  /*18160*/  LDL R8, [R1+0x3b0] ;  /* 0x0003b00001087983 */ /* 0x000f280000100800 */
[----:B0-----:R-:W4:Y:S04]  /*18170*/  LDL R0, [R1+0x3b4] ;  /* 0x0003b40001007983 */ /* 0x001f280000100800 */
[----:B------:R-:W4:Y:S04]  /*18180*/  LDL R13, [R1+0x3bc] ;  /* 0x0003bc00010d7983 */ /* 0x000f280000100800 */
[----:B------:R-:W4:Y:S04]  /*18190*/  LDL R16, [R1+0x3c0] ;  /* 0x0003c00001107983 */ /* 0x000f280000100800 */
[----:B------:R-:W4:Y:S04]  /*181a0*/  LDL R10, [R1+0x3c8] ;  /* 0x0003c800010a7983 */ /* 0x000f280000100800 */
[----:B------:R-:W4:Y:S01]  /*181b0*/  LDL R15, [R1+0x3d0] ;  /* 0x0003d000010f7983 */ /* 0x000f220000100800 */
[----:B--2---:R-:W-:-:S05]  /*181c0*/  SHF.R.S32.HI R24, RZ, 0x1f, R24 ;  /* 0x0000001fff187819 */ /* 0x004fca0000011418 */
        /* <DEDUP_REMOVED lines=21> */
[----:B--2---:R-:W-:Y:S01]  /*18320*/  SHF.R.S32.HI R14, RZ, 0x1f, R58 ;  /* 0x0000001fff0e7819 */ /* 0x004fe2000001143a */
[----:B------:R0:W-:Y:S04]  /*18330*/  STL [R1+0x3a0], R7 ;  /* 0x0003a00701007387 */ /* 0x0001e80000100800 */
[----:B------:R-:W-:Y:S01]  /*18340*/  STL [R1+0x3ac], R14 ;  /* 0x0003ac0e01007387 */ /* 0x000fe20000100800 */
[----:B------:R-:W-:Y:S02]  /*18350*/  SHF.R.S32.HI R9, RZ, 0x1f, R9 ;  /* 0x0000001fff097819 */ /* 0x000fe40000011409 */
[----:B0-----:R-:W-:-:S02]  /*18360*/  SHF.R.S32.HI R7, RZ, 0x1f, R3 ;  /* 0x0000001fff077819 */ /* 0x001fc40000011403 */
[----:B------:R-:W2:Y:S04]  /*18370*/  LDL R3, [R1+0x3d4] ;  /* 0x0003d40001037983 */ /* 0x000ea80000100800 */
[----:B------:R0:W-:Y:S04]  /*18380*/  STL [R1+0x3b8], R6 ;  /* 0x0003b80601007387 */ /* 0x0001e80000100800 */
[----:B------:R-:W-:Y:S01]  /*18390*/  STL [R1+0x3c4], R7 ;  /* 0x0003c40701007387 */ /* 0x000fe20000100800 */
[----:B0-----:R-:W-:-:S05]  /*183a0*/  SHF.R.S32.HI R6, RZ, 0x1f, R59 ;  /* 0x0000001fff067819 */ /* 0x001fca000001143b */
[----:B------:R3:W-:Y:S04]  /*183b0*/  STL [R1+0x3cc], R6 ;  /* 0x0003cc0601007387 */ /* 0x0007e80000100800 */
[----:B------:R-:W-:Y:S01]  /*183c0*/  STL [R1+0x3d8], R9 ;  /* 0x0003d80901007387 */ /* 0x000fe20000100800 */
[----:B---3--:R-:W-:-:S03]  /*183d0*/  SHF.R.S32.HI R6, RZ, 0x1f, R23 ;  /* 0x0000001fff067819 */ /* 0x008fc60000011417 */
[----:B------:R-:W3:Y:S01]  /*183e0*/  LDL R23, [R1+0x3dc] ;  /* 0x0003dc0001177983 */ /* 0x000ee20000100800 */
[----:B------:R-:W-:-:S05]  /*183f0*/  SHF.R.S32.HI R7, RZ, 0x1f, R60 ;  /* 0x0000001fff077819 */ /* 0x000fca000001143c */
[----:B------:R0:W-:Y:S04]  /*18400*/  STL [R1+0x3e4], R7 ;  /* 0x0003e40701007387 */ /* 0x0001e80000100800 */
[----:B------:R1:W-:Y:S01]  /*18410*/  STL [R1+0x3f0], R6 ;  /* 0x0003f00601007387 */ /* 0x0003e20000100800 */
[----:B0-----:R-:W-:Y:S02]  /*18420*/  SHF.R.S32.HI R7, RZ, 0x1f, R5 ;  /* 0x0000001fff077819 */ /* 0x001fe40000011405 */
[----:B-1----:R-:W-:-:S03]  /*18430*/  SHF.R.S32.HI R6, RZ, 0x1f, R61 ;  /* 0x0000001fff067819 */ /* 0x002fc6000001143d */
[----:B------:R0:W-:Y:S01]  /*18440*/  STL [R1+0x3f8], R7 ;  /* 0x0003f80701007387 */ /* 0x0001e20000100800 */
[----:B----4-:R-:W-:-:S03]  /*18450*/  SHF.R.S32.HI R5, RZ, 0x1f, R17 ;  /* 0x0000001fff057819 */ /* 0x010fc60000011411 */
        /* <DEDUP_REMOVED lines=77> */
[----:B------:R-:W-:-:S05]  /*18930*/  SHF.R.S32.HI R6, RZ, 0x1f, R21 ;  /* 0x0000001fff067819 */ /* 0x000fca0000011415 */
[----:B------:R0:W-:Y:S01]  /*18940*/  STL [R1+0x508], R6 ;  /* 0x0005080601007387 */ /* 0x0001e20000100800 */
[----:B------:R-:W-:-:S03]  /*18950*/  SHF.R.S32.HI R9, RZ, 0x1f, R9 ;  /* 0x0000001fff097819 */ /* 0x000fc60000011409 */
[----:B------:R2:W-:Y:S01]  /*18960*/  STL [R1+0x510], R7 ;  /* 0x0005100701007387 */ /* 0x0005e20000100800 */
[----:B0-----:R-:W-:-:S05]  /*18970*/  SHF.R.S32.HI R6, RZ, 0x1f, R59 ;  /* 0x0000001fff067819 */ /* 0x001fca000001143b */
[----:B------:R0:W-:Y:S04]  /*18980*/  STL [R1+0x51c], R6 ;  /* 0x00051c0601007387 */ /* 0x0001e80000100800 */
[----:B------:R-:W-:Y:S01]  /*18990*/  STL [R1+0x528], R9 ;  /* 0x0005280901007387 */ /* 0x000fe20000100800 */
[----:B--2---:R-:W-:Y:S02]  /*189a0*/  SHF.R.S32.HI R7, RZ, 0x1f, R60 ;  /* 0x0000001fff077819 */ /* 0x004fe4000001143c */
[----:B0-----:R-:W-:Y:S02]  /*189b0*/  SHF.R.S32.HI R6, RZ, 0x1f, R3 ;  /* 0x0000001fff067819 */ /* 0x001fe40000011403 */
[----:B------:R-:W2:Y:S04]  /*189c0*/  LDL R3, [R1+0x4a0] ;  /* 0x0004a00001037983 */ /* 0x000ea80000100800 */
[----:B------:R0:W-:Y:S04]  /*189d0*/  STL [R1+0x530], R7 ;  /* 0x0005300701007387 */ /* 0x0001e80000100800 */
[----:B------:R1:W-:Y:S01]  /*189e0*/  STL [R1+0x53c], R6 ;  /* 0x00053c0601007387 */ /* 0x0003e20000100800 */
[----:B0-----:R-:W-:-:S02]  /*189f0*/  SHF.R.S32.HI R7, RZ, 0x1f, R5 ;  /* 0x0000001fff077819 */ /* 0x001fc40000011405 */
        /* <DEDUP_REMOVED lines=101> */
[----:B0-----:R-:W-:Y:S02]  /*19050*/  SHF.R.S32.HI R5, RZ, 0x1f, R8 ;  /* 0x0000001fff057819 */ /* 0x001fe40000011408 */
[----:B------:R-:W-:Y:S01]  /*19060*/  SHF.R.S32.HI R2, RZ, 0x1f, R0 ;  /* 0x0000001fff027819 */ /* 0x000fe20000011400 */
[----:B------:R-:W-:Y:S01]  /*19070*/  STL [R1+0x670], R6 ;  /* 0x0006700601007387 */ /* 0x000fe20000100800 */
[----:B------:R-:W-:-:S03]  /*19080*/  SHF.R.S32.HI R0, RZ, 0x1f, R13 ;  /* 0x0000001fff007819 */ /* 0x000fc6000001140d */
[----:B------:R0:W-:Y:S04]  /*19090*/  STL [R1+0x678], R5 ;  /* 0x0006780501007387 */ /* 0x0001e80000100800 */
[----:B------:R1:W-:Y:S01]  /*190a0*/  STL [R1+0x67c], R2 ;  /* 0x00067c0201007387 */ /* 0x0003e20000100800 */
[----:B0-----:R-:W-:-:S03]  /*190b0*/  SHF.R.S32.HI R5, RZ, 0x1f, R16 ;  /* 0x0000001fff057819 */ /* 0x001fc60000011410 */
[----:B------:R0:W-:Y:S01]  /*190c0*/  STL [R1+0x680], R0 ;  /* 0x0006800001007387 */ /* 0x0001e20000100800 */
[----:B-1----:R-:W-:-:S03]  /*190d0*/  SHF.R.S32.HI R2, RZ, 0x1f, R10 ;  /* 0x0000001fff027819 */ /* 0x002fc6000001140a */
[----:B------:R1:W-:Y:S04]  /*190e0*/  STL [R1+0x684], R5 ;  /* 0x0006840501007387 */ /* 0x0003e80000100800 */
        /* <DEDUP_REMOVED lines=16> */
[----:B-1----:R-:W5:Y:S04]  /*191f0*/  LDL R5, [R1+0x5bc] ;  /* 0x0005bc0001057983 */ /* 0x002f680000100800 */
        /* <DEDUP_REMOVED lines=12> */
[----:B0-----:R-:W4:Y:S04]  /*192c0*/  LDL R0, [R1+0x5f8] ;  /* 0x0005f80001007983 */ /* 0x001f280000100800 */
[----:B------:R-:W4:Y:S04]  /*192d0*/  LDL R13, [R1+0x5fc] ;  /* 0x0005fc00010d7983 */ /* 0x000f280000100800 */
[----:B------:R-:W4:Y:S04]  /*192e0*/  LDL R16, [R1+0x604] ;  /* 0x0006040001107983 */ /* 0x000f280000100800 */
[----:B------:R-:W4:Y:S04]  /*192f0*/  LDL R10, [R1+0x60c] ;  /* 0x00060c00010a7983 */ /* 0x000f280000100800 */
[----:B------:R-:W4:Y:S04]  /*19300*/  LDL R3, [R1+0x610] ;  /* 0x0006100001037983 */ /* 0x000f280000100800 */
[----:B------:R-:W4:Y:S04]  /*19310*/  LDL R23, [R1+0x618] ;  /* 0x0006180001177983 */ /* 0x000f280000100800 */
[----:B------:R-:W4:Y:S01]  /*19320*/  LDL R15, [R1+0x61c] ;  /* 0x00061c00010f7983 */ /* 0x000f220000100800 */
[----:B--2---:R-:W-:-:S05]  /*19330*/  SHF.R.S32.HI R29, RZ, 0x1f, R29 ;  /* 0x0000001fff1d7819 */ /* 0x004fca000001141d */
[----:B------:R0:W-:Y:S01]  /*19340*/  STL [R1+0x698], R29 ;  /* 0x0006981d01007387 */ /* 0x0001e20000100800 */
[----:B-----5:R-:W-:-:S03]  /*19350*/  SHF.R.S32.HI R24, RZ, 0x1f, R24 ;  /* 0x0000001fff187819 */ /* 0x020fc60000011418 */
[----:B0-----:R-:W2:Y:S01]  /*19360*/  LDL.LU R29, [R1+0x25cc] ;  /* 0x0025cc00011d7983 */ /* 0x001ea20000300800 */
[----:B------:R-:W-:-:S03]  /*19370*/  SHF.R.S32.HI R28, RZ, 0x1f, R28 ;  /* 0x0000001fff1c7819 */ /* 0x000fc6000001141c */
[----:B------:R0:W-:Y:S01]  /*19380*/  STL [R1+0x69c], R24 ;  /* 0x00069c1801007387 */ /* 0x0001e20000100800 */
[----:B------:R-:W-:Y:S02]  /*19390*/  SHF.R.S32.HI R19, RZ, 0x1f, R19 ;  /* 0x0000001fff137819 */ /* 0x000fe40000011413 */
[----:B------:R-:W-:Y:S01]  /*193a0*/  SHF.R.S32.HI R27, RZ, 0x1f, R27 ;  /* 0x0000001fff1b7819 */ /* 0x000fe2000001141b */
[----:B0-----:R-:W5:Y:S01]  /*193b0*/  LDL.LU R24, [R1+0x25c8] ;  /* 0x0025c80001187983 */ /* 0x001f620000300800 */
[----:B------:R-:W-:-:S03]  /*193c0*/  SHF.R.S32.HI R14, RZ, 0x1f, R14 ;  /* 0x0000001fff0e7819 */ /* 0x000fc6000001140e */
[----:B------:R0:W-:Y:S01]  /*193d0*/  STL [R1+0x6a0], R28 ;  /* 0x0006a01c01007387 */ /* 0x0001e20000100800 */
[----:B------:R-:W-:Y:S02]  /*193e0*/  SHF.R.S32.HI R26, RZ, 0x1f, R26 ;  /* 0x0000001fff1a7819 */ /* 0x000fe4000001141a */
[----:B------:R-:W-:Y:S01]  /*193f0*/  SHF.R.S32.HI R7, RZ, 0x1f, R7 ;  /* 0x0000001fff077819 */ /* 0x000fe20000011407 */
[----:B0-----:R-:W2:Y:S04]  /*19400*/  LDL.LU R28, [R1+0x25c4] ;  /* 0x0025c400011c7983 */ /* 0x001ea80000300800 */
[----:B------:R0:W-:Y:S01]  /*19410*/  STL [R1+0x6a4], R19 ;  /* 0x0006a41301007387 */ /* 0x0001e20000100800 */
[----:B------:R-:W-:Y:S02]  /*19420*/  SHF.R.S32.HI R57, RZ, 0x1f, R57 ;  /* 0x0000001fff397819 */ /* 0x000fe40000011439 */
[----:B------:R-:W-:Y:S01]  /*19430*/  SHF.R.S32.HI R22, RZ, 0x1f, R22 ;  /* 0x0000001fff167819 */ /* 0x000fe20000011416 */
[----:B0-----:R-:W2:Y:S04]  /*19440*/  LDL.LU R19, [R1+0x25c0] ;  /* 0x0025c00001137983 */ /* 0x001ea80000300800 */
[----:B------:R0:W-:Y:S01]  /*19450*/  STL [R1+0x6a8], R27 ;  /* 0x0006a81b01007387 */ /* 0x0001e20000100800 */
[----:B------:R-:W-:-:S03]  /*19460*/  SHF.R.S32.HI R58, RZ, 0x1f, R58 ;  /* 0x0000001fff3a7819 */ /* 0x000fc6000001143a */
        /* <DEDUP_REMOVED lines=17> */
[----:B---3--:R-:W-:-:S03]  /*19580*/  SHF.R.S32.HI R9, RZ, 0x1f, R9 ;  /* 0x0000001fff097819 */ /* 0x008fc60000011409 */
[----:B0-----:R-:W3:Y:S04]  /*19590*/  LDL.LU R58, [R1+0x25a4] ;  /* 0x0025a400013a7983 */ /* 0x001ee80000300800 */
        /* <DEDUP_REMOVED lines=10> */
[----:B----4-:R-:W-:-:S03]  /*19640*/  SHF.R.S32.HI R2, RZ, 0x1f, R2 ;  /* 0x0000001fff027819 */ /* 0x010fc60000011402 */
[----:B0-----:R-:W4:Y:S04]  /*19650*/  LDL.LU R21, [R1+0x2598] ;  /* 0x0025980001157983 */ /* 0x001f280000300800 */
        /* <DEDUP_REMOVED lines=36> */
[----:B--2---:R-:W-:-:S02]  /*198a0*/  SHF.R.S32.HI R3, RZ, 0x1f, R3 ;  /* 0x0000001fff037819 */ /* 0x004fc40000011403 */
[----:B---3--:R-:W-:Y:S02]  /*198b0*/  SHF.R.S32.HI R23, RZ, 0x1f, R23 ;  /* 0x0000001fff177819 */ /* 0x008fe40000011417 */
[----:B----4-:R-:W-:-:S05]  /*198c0*/  SHF.R.S32.HI R15, RZ, 0x1f, R15 ;  /* 0x0000001fff0f7819 */ /* 0x010fca000001140f */
[----:B------:R0:W-:Y:S04]  /*198d0*/  STL [R1+0x70c], R15 ;  /* 0x00070c0f01007387 */ /* 0x0001e80000100800 */
[----:B0-----:R-:W2:Y:S04]  /*198e0*/  LDL.LU R15, [R1+0x2560] ;  /* 0x00256000010f7983 */ /* 0x001ea80000300800 */
[----:B------:R0:W-:Y:S04]  /*198f0*/  STL [R1+0x710], R23 ;  /* 0x0007101701007387 */ /* 0x0001e80000100800 */
[----:B0-----:R-:W3:Y:S04]  /*19900*/  LDL.LU R23, [R1+0x255c] ;  /* 0x00255c0001177983 */ /* 0x001ee80000300800 */
[----:B------:R0:W-:Y:S04]  /*19910*/  STL [R1+0x714], R3 ;  /* 0x0007140301007387 */ /* 0x0001e80000100800 */
[----:B0-----:R-:W4:Y:S01]  /*19920*/  LDL.LU R3, [R1+0x2558] ;  /* 0x0025580001037983 */ /* 0x001f220000300800 */
[----:B------:R-:W-:-:S05]  /*19930*/  SHF.R.S32.HI R16, RZ, 0x1f, R16 ;  /* 0x0000001fff107819 */ /* 0x000fca0000011410 */
[----:B------:R3:W-:Y:S02]  /*19940*/  STL [R1+0x718], R16 ;  /* 0x0007181001007387 */ /* 0x0007e40000100800 */
[----:B---3--:R-:W-:-:S05]  /*19950*/  IADD3 R16, P0, PT, R10, R23, RZ ;  /* 0x000000170a107210 */ /* 0x008fca0007f1e0ff */
[----:B------:R4:W-:Y:S02]  /*19960*/  STL [R1+0x2458], R16 ;  /* 0x0024581001007387 */ /* 0x0009e40000100800 */
[----:B----4-:R-:W-:Y:S02]  /*19970*/  IADD3 R16, P6, PT, R10, R3, RZ ;  /* 0x000000030a107210 */ /* 0x010fe40007fde0ff */
[----:B------:R-:W3:Y:S04]  /*19980*/  LDL.LU R10, [R1] ;  /* 0x00000000010a7983 */ /* 0x000ee80000300800 */
[----:B------:R0:W-:Y:S02]  /*19990*/  STL [R1+0x2450], R16 ;  /* 0x0024501001007387 */ /* 0x0001e40000100800 */
[----:B0-----:R-:W-:-:S05]  /*199a0*/  IADD3 R16, P1, PT, R13, R23, RZ ;  /* 0x000000170d107210 */ /* 0x001fca0007f3e0ff */
[----:B------:R0:W-:Y:S02]  /*199b0*/  STL [R1+0x2454], R16 ;  /* 0x0024541001007387 */ /* 0x0001e40000100800 */
[----:B0-----:R-:W-:Y:S02]  /*199c0*/  IADD3 R16, P2, PT, R13, R3, RZ ;  /* 0x000000030d107210 */ /* 0x001fe40007f5e0ff */
[----:B------:R-:W4:Y:S04]  /*199d0*/  LDL.LU R13, [R1+0x4] ;  /* 0x00000400010d7983 */ /* 0x000f280000300800 */
[----:B------:R0:W-:Y:S02]  /*199e0*/  STL [R1+0x2448], R16 ;  /* 0x0024481001007387 */ /* 0x0001e40000100800 */
[----:B0-----:R-:W-:-:S05]  /*199f0*/  IADD3 R16, P3, PT, R8, R23, RZ ;  /* 0x0000001708107210 */ /* 0x001fca0007f7e0ff */
[----:B------:R0:W-:Y:S02]  /*19a00*/  STL [R1+0x244c], R16 ;  /* 0x00244c1001007387 */ /* 0x0001e40000100800 */
[----:B0-----:R-:W-:Y:S02]  /*19a10*/  IADD3 R16, P5, PT, R8, R3, RZ ;  /* 0x0000000308107210 */ /* 0x001fe40007fbe0ff */
[----:B------:R-:W3:Y:S04]  /*19a20*/  LDL.LU R8, [R1+0x8] ;  /* 0x0000080001087983 */ /* 0x000ee80000300800 */
[----:B------:R2:W-:Y:S02]  /*19a30*/  STL [R1+0x2440], R16 ;  /* 0x0024401001007387 */ /* 0x0005e40000100800 */
[----:B--2---:R-:W-:-:S05]  /*19a40*/  IMAD.X R16, R5, 0x1, R15, P0 ;  /* 0x0000000105107824 */ /* 0x004fca00000e060f */
[----:B------:R0:W-:Y:S02]  /*19a50*/  STL [R1+0x243c], R16 ;  /* 0x00243c1001007387 */ /* 0x0001e40000100800 */
[----:B0-----:R-:W-:-:S05]  /*19a60*/  IADD3 R16, P4, PT, R2, R23, RZ ;  /* 0x0000001702107210 */ /* 0x001fca0007f9e0ff */
[----:B------:R0:W-:Y:S04]  /*19a70*/  STL [R1+0x2444], R16 ;  /* 0x0024441001007387 */ /* 0x0001e80000100800 */
[----:B0-----:R-:W2:Y:S02]  /*19a80*/  LDL.LU R16, [R1+0x2554] ;  /* 0x0025540001107983 */ /* 0x001ea40000300800 */
[----:B--2---:R-:W-:-:S05]  /*19a90*/  IMAD.X R5, R5, 0x1, R16, P6 ;  /* 0x0000000105057824 */ /* 0x004fca00030e0610 */
[----:B------:R0:W-:Y:S02]  /*19aa0*/  STL [R1+0x2438], R5 ;  /* 0x0024380501007387 */ /* 0x0001e40000100800 */
[----:B0-----:R-:W-:Y:S02]  /*19ab0*/  IADD3 R5, P0, PT, R2, R3, RZ ;  /* 0x0000000302057210 */ /* 0x001fe40007f1e0ff */
[----:B------:R-:W2:Y:S04]  /*19ac0*/  LDL.LU R2, [R1+0xc] ;  /* 0x00000c0001027983 */ /* 0x000ea80000300800 */
[----:B------:R0:W-:Y:S02]  /*19ad0*/  STL [R1+0x2430], R5 ;  /* 0x0024300501007387 */ /* 0x0001e40000100800 */
[----:B0-----:R-:W-:-:S02]  /*19ae0*/  IMAD.X R5, R17, 0x1, R15, P1 ;  /* 0x0000000111057824 */ /* 0x001fc400008e060f */
[----:B------:R-:W-:-:S03]  /*19af0*/  IMAD.X R17, R17, 0x1, R16, P2 ;  /* 0x0000000111117824 */ /* 0x000fc600010e0610 */
[----:B------:R0:W-:Y:S02]  /*19b00*/  STL [R1+0x242c], R5 ;  /* 0x00242c0501007387 */ /* 0x0001e40000100800 */
[----:B0-----:R-:W-:-:S05]  /*19b10*/  IADD3 R5, P1, PT, R25, R23, RZ ;  /* 0x0000001719057210 */ /* 0x001fca0007f3e0ff */
[----:B------:R0:W-:Y:S04]  /*19b20*/  STL [R1+0x2434], R5 ;  /* 0x0024340501007387 */ /* 0x0001e80000100800 */
[----:B0-----:R-:W3:Y:S04]  /*19b30*/  LDL.LU R5, [R1+0x2550] ;  /* 0x0025500001057983 */ /* 0x001ee80000300800 */
[----:B------:R0:W-:Y:S04]  /*19b40*/  STL [R1+0x2428], R17 ;  /* 0x0024281101007387 */ /* 0x0001e80000100800 */
[----:B0-----:R-:W3:Y:S01]  /*19b50*/  LDL.LU R17, [R1+0x254c] ;  /* 0x00254c0001117983 */ /* 0x001ee20000300800 */
[----:B------:R-:W-:-:S05]  /*19b60*/  IADD3 R25, P2, PT, R25, R3, RZ ;  /* 0x0000000319197210 */ /* 0x000fca0007f5e0ff */
[----:B------:R2:W-:Y:S01]  /*19b70*/  STL [R1+0x2420], R25 ;  /* 0x0024201901007387 */ /* 0x0005e20000100800 */
[----:B------:R-:W-:Y:S02]  /*19b80*/  IMAD R12, R12, UR7, RZ ;  /* 0x000000070c0c7c24 */ /* 0x000fe4000f8e02ff */
[----:B------:R-:W-:Y:S02]  /*19b90*/  IMAD R18, R18, UR7, RZ ;  /* 0x0000000712127c24 */ /* 0x000fe4000f8e02ff */
[----:B------:R-:W-:Y:S01]  /*19ba0*/  IMAD R11, R11, UR7, RZ ;  /* 0x000000070b0b7c24 */ /* 0x000fe2000f8e02ff */
[----:B------:R-:W-:Y:S01]  /*19bb0*/  SHF.R.S32.HI R30, RZ, 0x1f, R12 ;  /* 0x0000001fff1e7819 */ /* 0x000fe2000001140c */
[----:B------:R-:W-:Y:S02]  /*19bc0*/  IMAD R20, R20, UR7, RZ ;  /* 0x0000000714147c24 */ /* 0x000fe4000f8e02ff */
[----:B--2---:R-:W-:-:S05]  /*19bd0*/  IMAD.X R25, R2, 0x1, R15, P3 ;  /* 0x0000000102197824 */ /* 0x004fca00018e060f */
[----:B------:R3:W-:Y:S02]  /*19be0*/  STL [R1+0x241c], R25 ;  /* 0x00241c1901007387 */ /* 0x0007e40000100800 */
[----:B---3--:R-:W-:-:S05]  /*19bf0*/  IADD3 R25, P3, PT, R17, R23, RZ ;  /* 0x0000001711197210 */ /* 0x008fca0007f7e0ff */
[----:B------:R0:W-:Y:S02]  /*19c00*/  STL [R1+0x2424], R25 ;  /* 0x0024241901007387 */ /* 0x0001e40000100800 */
[----:B0-----:R-:W-:Y:S01]  /*19c10*/  IMAD.X R25, R2, 0x1, R16, P5 ;  /* 0x0000000102197824 */ /* 0x001fe200028e0610 */
[----:B------:R-:W-:-:S04]  /*19c20*/  IADD3 R2, P5, PT, R17, R3, RZ ;  /* 0x0000000311027210 */ /* 0x000fc80007fbe0ff */
[----:B------:R0:W-:Y:S04]  /*19c30*/  STL [R1+0x2418], R25 ;  /* 0x0024181901007387 */ /* 0x0001e80000100800 */
[----:B------:R1:W-:Y:S01]  /*19c40*/  STL [R1+0x2410], R2 ;  /* 0x0024100201007387 */ /* 0x0003e20000100800 */
[C---:B0-----:R-:W-:Y:S01]  /*19c50*/  IMAD.X R25, R8.reuse, 0x1, R15, P4 ;  /* 0x0000000108197824 */ /* 0x041fe200020e060f */
[----:B------:R-:W-:Y:S01]  /*19c60*/  IADD3 R17, P4, PT, R5, R23, RZ ;  /* 0x0000001705117210 */ /* 0x000fe20007f9e0ff */
[----:B-1----:R-:W-:-:S03]  /*19c70*/  IMAD.X R2, R8, 0x1, R16, P0 ;  /* 0x0000000108027824 */ /* 0x002fc600000e0610 */
[----:B------:R-:W-:Y:S01]  /*19c80*/  STL [R1+0x240c], R25 ;  /* 0x00240c1901007387 */ /* 0x000fe20000100800 */
[----:B------:R-:W-:Y:S01]  /*19c90*/  IADD3 R8, P0, PT, R5, R3, RZ ;  /* 0x0000000305087210 */ /* 0x000fe20007f1e0ff */
[----:B----4-:R-:W-:Y:S02]  /*19ca0*/  IMAD.X R5, R13, 0x1, R15, P1 ;  /* 0x000000010d057824 */ /* 0x010fe400008e060f */
[----:B------:R-:W-:Y:S04]  /*19cb0*/  STL [R1+0x2414], R17 ;  /* 0x0024141101007387 */ /* 0x000fe80000100800 */
[----:B------:R0:W-:Y:S04]  /*19cc0*/  STL [R1+0x2408], R2 ;  /* 0x0024080201007387 */ /* 0x0001e80000100800 */
[----:B------:R1:W-:Y:S01]  /*19cd0*/  STL [R1+0x2400], R8 ;  /* 0x0024000801007387 */ /* 0x0003e20000100800 */
[----:B0-----:R-:W-:-:S03]  /*19ce0*/  IADD3 R2, P1, PT, R9, R23, RZ ;  /* 0x0000001709027210 */ /* 0x001fc60007f3e0ff */
[----:B------:R0:W-:Y:S01]  /*19cf0*/  STL [R1+0x23fc], R5 ;  /* 0x0023fc0501007387 */ /* 0x0001e20000100800 */
[----:B-1----:R-:W-:-:S03]  /*19d00*/  IMAD.X R8, R13, 0x1, R16, P2 ;  /* 0x000000010d087824 */ /* 0x002fc600010e0610 */
[----:B------:R1:W-:Y:S01]  /*19d10*/  STL [R1+0x2404], R2 ;  /* 0x0024040201007387 */ /* 0x0003e20000100800 */
[----:B0-----:R-:W-:-:S03]  /*19d20*/  IADD3 R5, P2, PT, R9, R3, RZ ;  /* 0x0000000309057210 */ /* 0x001fc60007f5e0ff */
[----:B------:R0:W-:Y:S01]  /*19d30*/  STL [R1+0x23f8], R8 ;  /* 0x0023f80801007387 */ /* 0x0001e20000100800 */
[----:B-1----:R-:W-:-:S03]  /*19d40*/  IMAD.X R2, R10, 0x1, R15, P3 ;  /* 0x000000010a027824 */ /* 0x002fc600018e060f */
[----:B------:R1:W-:Y:S04]  /*19d50*/  STL [R1+0x23f0], R5 ;  /* 0x0023f00501007387 */ /* 0x0003e80000100800 */
[----:B------:R2:W-:Y:S01]  /*19d60*/  STL [R1+0x23ec], R2 ;  /* 0x0023ec0201007387 */ /* 0x0005e20000100800 */
[----:B0-----:R-:W-:Y:S01]  /*19d70*/  IADD3 R8, P3, PT, R21, R23, RZ ;  /* 0x0000001715087210 */ /* 0x001fe20007f7e0ff */
[----:B-1----:R-:W-:-:S04]  /*19d80*/  IMAD.X R5, R10, 0x1, R16, P5 ;  /* 0x000000010a057824 */ /* 0x002fc800028e0610 */
[----:B------:R0:W-:Y:S01]  /*19d90*/  STL [R1+0x23f4], R8 ;  /* 0x0023f40801007387 */ /* 0x0001e20000100800 */
[----:B--2---:R-:W-:-:S03]  /*19da0*/  IADD3 R2, P5, PT, R21, R3, RZ ;  /* 0x0000000315027210 */ /* 0x004fc60007fbe0ff */
[----:B------:R1:W-:Y:S04]  /*19db0*/  STL [R1+0x23e8], R5 ;  /* 0x0023e80501007387 */ /* 0x0003e80000100800 */
[----:B------:R2:W-:Y:S01]  /*19dc0*/  STL [R1+0x23e0], R2 ;  /* 0x0023e00201007387 */ /* 0x0005e20000100800 */
[----:B0-----:R-:W-:Y:S01]  /*19dd0*/  IMAD.X R8, R61, 0x1, R15, P4 ;  /* 0x000000013d087824 */ /* 0x001fe200020e060f */
[----:B-1----:R-:W-:-:S04]  /*19de0*/  IADD3 R5, P4, PT, R6, R23, RZ ;  /* 0x0000001706057210 */ /* 0x002fc80007f9e0ff */
[----:B------:R-:W-:Y:S01]  /*19df0*/  STL [R1+0x23dc], R8 ;  /* 0x0023dc0801007387 */ /* 0x000fe20000100800 */
[----:B--2---:R-:W-:Y:S01]  /*19e00*/  IMAD.X R2, R61, 0x1, R16, P0 ;  /* 0x000000013d027824 */ /* 0x004fe200000e0610 */
[----:B------:R-:W-:Y:S02]  /*19e10*/  IADD3 R6, P0, PT, R6, R3, RZ ;  /* 0x0000000306067210 */ /* 0x000fe40007f1e0ff */
[----:B------:R0:W-:Y:S04]  /*19e20*/  STL [R1+0x23e4], R5 ;  /* 0x0023e40501007387 */ /* 0x0001e80000100800 */
[----:B------:R1:W-:Y:S01]  /*19e30*/  STL [R1+0x23d8], R2 ;  /* 0x0023d80201007387 */ /* 0x0003e20000100800 */
[----:B0-----:R-:W-:-:S03]  /*19e40*/  IMAD.X R5, R60, 0x1, R15, P1 ;  /* 0x000000013c057824 */ /* 0x001fc600008e060f */
[----:B------:R0:W-:Y:S01]  /*19e50*/  STL [R1+0x23d0], R6 ;  /* 0x0023d00601007387 */ /* 0x0001e20000100800 */
[----:B-1----:R-:W-:-:S03]  /*19e60*/  IADD3 R2, P1, PT, R22, R23, RZ ;  /* 0x0000001716027210 */ /* 0x002fc60007f3e0ff */
        /* <DEDUP_REMOVED lines=28> */
[----:B------:R-:W-:Y:S04]  /*1a030*/  STL [R1+0x2398], R6 ;  /* 0x0023980601007387 */ /* 0x000fe80000100800 */
[----:B------:R-:W2:Y:S01]  /*1a040*/  LDL.LU R25, [R1+0x34] ;  /* 0x0000340001197983 */ /* 0x000ea20000300800 */
[----:B0-----:R-:W-:-:S03]  /*1a050*/  IMAD.X R2, R26, 0x1, R15, P3 ;  /* 0x000000011a027824 */ /* 0x001fc600018e060f */
[----:B------:R5:W-:Y:S04]  /*1a060*/  STL [R1+0x2390], R5 ;  /* 0x0023900501007387 */ /* 0x000be80000100800 */
[----:B------:R0:W-:Y:S01]  /*1a070*/  STL [R1+0x238c], R2 ;  /* 0x00238c0201007387 */ /* 0x0001e20000100800 */
[----:B-----5:R-:W-:Y:S01]  /*1a080*/  IADD3 R5, P3, PT, R24, R23, RZ ;  /* 0x0000001718057210 */ /* 0x020fe20007f7e0ff */
[----:B0-----:R-:W-:Y:S01]  /*1a090*/  IMAD.X R2, R26, 0x1, R16, P5 ;  /* 0x000000011a027824 */ /* 0x001fe200028e0610 */
[----:B------:R-:W-:-:S03]  /*1a0a0*/  IADD3 R6, P5, PT, R24, R3, RZ ;  /* 0x0000000318067210 */ /* 0x000fc60007fbe0ff */
[----:B------:R0:W-:Y:S04]  /*1a0b0*/  STL [R1+0x2394], R5 ;  /* 0x0023940501007387 */ /* 0x0001e80000100800 */
[----:B------:R1:W-:Y:S01]  /*1a0c0*/  STL [R1+0x2388], R2 ;  /* 0x0023880201007387 */ /* 0x0003e20000100800 */
[C---:B0-----:R-:W-:Y:S01]  /*1a0d0*/  IMAD.X R5, R27.reuse, 0x1, R15, P4 ;  /* 0x000000011b057824 */ /* 0x041fe200020e060f */
[C---:B------:R-:W-:Y:S02]  /*1a0e0*/  IADD3 R7, P4, PT, R12.reuse, R23, RZ ;  /* 0x000000170c077210 */ /* 0x040fe40007f9e0ff */
[----:B-1----:R-:W3:Y:S04]  /*1a0f0*/  LDL.LU R2, [R1+0x3c] ;  /* 0x00003c0001027983 */ /* 0x002ee80000300800 */
[----:B------:R-:W-:Y:S04]  /*1a100*/  STL [R1+0x2380], R6 ;  /* 0x0023800601007387 */ /* 0x000fe80000100800 */
[----:B------:R0:W-:Y:S04]  /*1a110*/  STL [R1+0x237c], R5 ;  /* 0x00237c0501007387 */ /* 0x0001e80000100800 */
[----:B------:R1:W-:Y:S01]  /*1a120*/  STL [R1+0x2384], R7 ;  /* 0x0023840701007387 */ /* 0x0003e20000100800 */
[----:B0-----:R-:W-:Y:S01]  /*1a130*/  IMAD.X R5, R27, 0x1, R16, P0 ;  /* 0x000000011b057824 */ /* 0x001fe200000e0610 */
[----:B------:R-:W-:-:S04]  /*1a140*/  IADD3 R6, P0, PT, R12, R3, RZ ;  /* 0x000000030c067210 */ /* 0x000fc80007f1e0ff */
[----:B------:R0:W-:Y:S01]  /*1a150*/  STL [R1+0x2378], R5 ;  /* 0x0023780501007387 */ /* 0x0001e20000100800 */
[C---:B-1----:R-:W-:Y:S02]  /*1a160*/  IMAD.X R7, R28.reuse, 0x1, R15, P1 ;  /* 0x000000011c077824 */ /* 0x042fe400008e060f */
[----:B------:R-:W-:Y:S01]  /*1a170*/  IMAD.X R8, R28, 0x1, R16, P2 ;  /* 0x000000011c087824 */ /* 0x000fe200010e0610 */
[----:B0-----:R-:W4:Y:S04]  /*1a180*/  LDL.LU R5, [R1+0x40] ;  /* 0x0000400001057983 */ /* 0x001f280000300800 */
[----:B------:R0:W-:Y:S04]  /*1a190*/  STL [R1+0x2370], R6 ;  /* 0x0023700601007387 */ /* 0x0001e80000100800 */
[----:B------:R1:W-:Y:S01]  /*1a1a0*/  STL [R1+0x236c], R7 ;  /* 0x00236c0701007387 */ /* 0x0003e20000100800 */
[----:B0-----:R-:W-:-:S02]  /*1a1b0*/  IADD3 R6, P1, PT, R18, R23, RZ ;  /* 0x0000001712067210 */ /* 0x001fc40007f3e0ff */
[----:B-1----:R-:W-:-:S03]  /*1a1c0*/  IADD3 R7, P2, PT, R18, R3, RZ ;  /* 0x0000000312077210 */ /* 0x002fc60007f5e0ff */
[----:B------:R0:W-:Y:S04]  /*1a1d0*/  STL [R1+0x2374], R6 ;  /* 0x0023740601007387 */ /* 0x0001e80000100800 */
[----:B------:R1:W-:Y:S01]  /*1a1e0*/  STL [R1+0x2368], R8 ;  /* 0x0023680801007387 */ /* 0x0003e20000100800 */
[C---:B------:R-:W-:Y:S02]  /*1a1f0*/  IMAD.X R9, R29.reuse, 0x1, R16, P5 ;  /* 0x000000011d097824 */ /* 0x040fe400028e0610 */
[----:B0-----:R-:W-:Y:S01]  /*1a200*/  IMAD.X R6, R29, 0x1, R15, P3 ;  /* 0x000000011d067824 */ /* 0x001fe200018e060f */
[----:B-1----:R-:W5:Y:S04]  /*1a210*/  LDL.LU R8, [R1+0x4c] ;  /* 0x00004c0001087983 */ /* 0x002f680000300800 */
[----:B------:R0:W-:Y:S04]  /*1a220*/  STL [R1+0x2360], R7 ;  /* 0x0023600701007387 */ /* 0x0001e80000100800 */
[----:B------:R1:W-:Y:S01]  /*1a230*/  STL [R1+0x235c], R6 ;  /* 0x00235c0601007387 */ /* 0x0003e20000100800 */
[----:B0-----:R-:W-:-:S02]  /*1a240*/  IADD3 R7, P3, PT, R11, R23, RZ ;  /* 0x000000170b077210 */ /* 0x001fc40007f7e0ff */
[----:B-1----:R-:W-:-:S03]  /*1a250*/  IADD3 R6, P5, PT, R11, R3, RZ ;  /* 0x000000030b067210 */ /* 0x002fc60007fbe0ff */
[----:B------:R0:W-:Y:S04]  /*1a260*/  STL [R1+0x2364], R7 ;  /* 0x0023640701007387 */ /* 0x0001e80000100800 */
[----:B------:R1:W-:Y:S04]  /*1a270*/  STL [R1+0x2358], R9 ;  /* 0x0023580901007387 */ /* 0x0003e80000100800 */
[----:B------:R-:W5:Y:S01]  /*1a280*/  LDL.LU R13, [R1+0x7c] ;  /* 0x00007c00010d7983 */ /* 0x000f620000300800 */
[----:B0-----:R-:W-:-:S03]  /*1a290*/  IMAD.X R7, R30, 0x1, R15, P4 ;  /* 0x000000011e077824 */ /* 0x001fc600020e060f */
[----:B------:R0:W-:Y:S01]  /*1a2a0*/  STL [R1+0x2350], R6 ;  /* 0x0023500601007387 */ /* 0x0001e20000100800 */
[----:B-1----:R-:W-:-:S03]  /*1a2b0*/  IMAD.X R9, R30, 0x1, R16, P0 ;  /* 0x000000011e097824 */ /* 0x002fc600000e0610 */
[----:B------:R1:W-:Y:S01]  /*1a2c0*/  STL [R1+0x234c], R7 ;  /* 0x00234c0701007387 */ /* 0x0003e20000100800 */
[----:B0-----:R-:W-:-:S05]  /*1a2d0*/  IADD3 R6, P4, PT, R20, R23, RZ ;  /* 0x0000001714067210 */ /* 0x001fca0007f9e0ff */
[----:B------:R0:W-:Y:S04]  /*1a2e0*/  STL [R1+0x2354], R6 ;  /* 0x0023540601007387 */ /* 0x0001e80000100800 */
[----:B------:R0:W-:Y:S04]  /*1a2f0*/  STL [R1+0x2348], R9 ;  /* 0x0023480901007387 */ /* 0x0001e80000100800 */
[----:B------:R-:W5:Y:S01]  /*1a300*/  LDL.LU R10, [R1+0x98] ;  /* 0x00009800010a7983 */ /* 0x000f620000300800 */
[----:B------:R-:W-:Y:S02]  /*1a310*/  SHF.R.S32.HI R31, RZ, 0x1f, R18 ;  /* 0x0000001fff1f7819 */ /* 0x000fe40000011412 */
[----:B-1----:R-:W-:-:S03]  /*1a320*/  IADD3 R7, P0, PT, R20, R3, RZ ;  /* 0x0000000314077210 */ /* 0x002fc60007f1e0ff */
[----:B0-----:R-:W-:Y:S01]  /*1a330*/  IMAD.X R6, R31, 0x1, R15, P1 ;  /* 0x000000011f067824 */ /* 0x001fe200008e060f */
[----:B------:R-:W-:Y:S01]  /*1a340*/  IADD3 R9, P1, PT, R4, R23, RZ ;  /* 0x0000001704097210 */ /* 0x000fe20007f3e0ff */
[----:B------:R0:W-:Y:S01]  /*1a350*/  STL [R1+0x2340], R7 ;  /* 0x0023400701007387 */ /* 0x0001e20000100800 */
[----:B------:R-:W-:-:S03]  /*1a360*/  SHF.R.S32.HI R32, RZ, 0x1f, R11 ;  /* 0x0000001fff207819 */ /* 0x000fc6000001140b */
[----:B------:R1:W-:Y:S01]  /*1a370*/  STL [R1+0x233c], R6 ;  /* 0x00233c0601007387 */ /* 0x0003e20000100800 */
[----:B0-----:R-:W-:-:S03]  /*1a380*/  IMAD.X R7, R31, 0x1, R16, P2 ;  /* 0x000000011f077824 */ /* 0x001fc600010e0610 */
[----:B------:R-:W-:Y:S01]  /*1a390*/  STL [R1+0x2344], R9 ;  /* 0x0023440901007387 */ /* 0x000fe20000100800 */
[----:B-1----:R-:W-:-:S03]  /*1a3a0*/  IADD3 R6, P2, PT, R4, R3, RZ ;  /* 0x0000000304067210 */ /* 0x002fc60007f5e0ff */
[----:B------:R0:W-:Y:S01]  /*1a3b0*/  STL [R1+0x2338], R7 ;  /* 0x0023380701007387 */ /* 0x0001e20000100800 */
[----:B------:R-:W-:Y:S01]  /*1a3c0*/  SHF.R.S32.HI R34, RZ, 0x1f, R4 ;  /* 0x0000001fff227819 */ /* 0x000fe20000011404 */
[C---:B------:R-:W-:Y:S02]  /*1a3d0*/  IMAD.X R4, R32.reuse, 0x1, R15, P3 ;  /* 0x0000000120047824 */ /* 0x040fe400018e060f */
[----:B------:R-:W5:Y:S04]  /*1a3e0*/  LDL.LU R17, [R1+0x9c] ;  /* 0x00009c0001117983 */ /* 0x000f680000300800 */
[----:B------:R2:W-:Y:S01]  /*1a3f0*/  STL [R1+0x2330], R6 ;  /* 0x0023300601007387 */ /* 0x0005e20000100800 */
[----:B0-----:R-:W-:Y:S01]  /*1a400*/  IMAD.X R7, R32, 0x1, R16, P5 ;  /* 0x0000000120077824 */ /* 0x001fe200028e0610 */
[----:B------:R-:W-:-:S02]  /*1a410*/  SHF.R.S32.HI R33, RZ, 0x1f, R20 ;  /* 0x0000001fff217819 */ /* 0x000fc40000011414 */
[----:B------:R0:W-:Y:S01]  /*1a420*/  STL [R1+0x232c], R4 ;  /* 0x00232c0401007387 */ /* 0x0001e20000100800 */
[----:B------:R-:W-:Y:S02]  /*1a430*/  SHF.R.S32.HI R35, RZ, 0x1f, R35 ;  /* 0x0000001fff237819 */ /* 0x000fe40000011423 */
[----:B------:R-:W-:Y:S02]  /*1a440*/  SHF.R.S32.HI R36, RZ, 0x1f, R36 ;  /* 0x0000001fff247819 */ /* 0x000fe40000011424 */
[----:B------:R-:W-:Y:S02]  /*1a450*/  SHF.R.S32.HI R37, RZ, 0x1f, R37 ;  /* 0x0000001fff257819 */ /* 0x000fe40000011425 */
[C---:B--2---:R-:W-:Y:S02]  /*1a460*/  IADD3 R6, P3, PT, R25.reuse, R23, RZ ;  /* 0x0000001719067210 */ /* 0x044fe40007f7e0ff */
[----:B0-----:R-:W-:-:S03]  /*1a470*/  IADD3 R4, P5, PT, R25, R3, RZ ;  /* 0x0000000319047210 */ /* 0x001fc60007fbe0ff */
[----:B------:R0:W-:Y:S04]  /*1a480*/  STL [R1+0x2334], R6 ;  /* 0x0023340601007387 */ /* 0x0001e80000100800 */
[----:B------:R1:W-:Y:S04]  /*1a490*/  STL [R1+0x231c], R7 ;  /* 0x00231c0701007387 */ /* 0x0003e80000100800 */
[----:B------:R-:W2:Y:S01]  /*1a4a0*/  LDL.LU R25, [R1+0xa0] ;  /* 0x0000a00001197983 */ /* 0x000ea20000300800 */
[----:B0-----:R-:W-:-:S03]  /*1a4b0*/  IMAD.X R6, R33, 0x1, R15, P4 ;  /* 0x0000000121067824 */ /* 0x001fc600020e060f */
[----:B------:R3:W-:Y:S01]  /*1a4c0*/  STL [R1+0x2324], R4 ;  /* 0x0023240401007387 */ /* 0x0007e20000100800 */
[----:B-1----:R-:W-:-:S03]  /*1a4d0*/  IMAD.X R7, R33, 0x1, R16, P0 ;  /* 0x0000000121077824 */ /* 0x002fc600000e0610 */
[----:B------:R0:W-:Y:S01]  /*1a4e0*/  STL [R1+0x2320], R6 ;  /* 0x0023200601007387 */ /* 0x0001e20000100800 */
[C---:B---3--:R-:W-:Y:S02]  /*1a4f0*/  IADD3 R4, P4, PT, R2.reuse, R23, RZ ;  /* 0x0000001702047210 */ /* 0x048fe40007f9e0ff */
[----:B0-----:R-:W-:-:S03]  /*1a500*/  IADD3 R6, P0, PT, R2, R3, RZ ;  /* 0x0000000302067210 */ /* 0x001fc60007f1e0ff */
[----:B------:R0:W-:Y:S04]  /*1a510*/  STL [R1+0x2328], R4 ;  /* 0x0023280401007387 */ /* 0x0001e80000100800 */
[----:B------:R1:W-:Y:S04]  /*1a520*/  STL [R1+0x230c], R7 ;  /* 0x00230c0701007387 */ /* 0x0003e80000100800 */
[----:B------:R-:W3:Y:S01]  /*1a530*/  LDL.LU R2, [R1+0xb8] ;  /* 0x0000b80001027983 */ /* 0x000ee20000300800 */
[----:B0-----:R-:W-:-:S03]  /*1a540*/  IMAD.X R4, R34, 0x1, R15, P1 ;  /* 0x0000000122047824 */ /* 0x001fc600008e060f */
[----:B------:R4:W-:Y:S01]  /*1a550*/  STL [R1+0x2314], R6 ;  /* 0x0023140601007387 */ /* 0x0009e20000100800 */
[----:B-1----:R-:W-:-:S03]  /*1a560*/  IMAD.X R7, R34, 0x1, R16, P2 ;  /* 0x0000000122077824 */ /* 0x002fc600010e0610 */
[----:B------:R0:W-:Y:S01]  /*1a570*/  STL [R1+0x2310], R4 ;  /* 0x0023100401007387 */ /* 0x0001e20000100800 */
[C---:B----4-:R-:W-:Y:S02]  /*1a580*/  IADD3 R6, P1, PT, R5.reuse, R23, RZ ;  /* 0x0000001705067210 */ /* 0x050fe40007f3e0ff */
[----:B0-----:R-:W-:-:S03]  /*1a590*/  IADD3 R4, P2, PT, R5, R3, RZ ;  /* 0x0000000305047210 */ /* 0x001fc60007f5e0ff */
[----:B------:R0:W-:Y:S04]  /*1a5a0*/  STL [R1+0x2318], R6 ;  /* 0x0023180601007387 */ /* 0x0001e80000100800 */
[----:B------:R1:W-:Y:S04]  /*1a5b0*/  STL [R1+0x22fc], R7 ;  /* 0x0022fc0701007387 */ /* 0x0003e80000100800 */
[----:B------:R-:W4:Y:S01]  /*1a5c0*/  LDL.LU R5, [R1+0xe0] ;  /* 0x0000e00001057983 */ /* 0x000f220000300800 */
[----:B0-----:R-:W-:-:S03]  /*1a5d0*/  IMAD.X R6, R35, 0x1, R15, P3 ;  /* 0x0000000123067824 */ /* 0x001fc600018e060f */
[----:B------:R5:W-:Y:S01]  /*1a5e0*/  STL [R1+0x2304], R4 ;  /* 0x0023040401007387 */ /* 0x000be20000100800 */
[----:B-1----:R-:W-:-:S03]  /*1a5f0*/  IMAD.X R7, R35, 0x1, R16, P5 ;  /* 0x0000000123077824 */ /* 0x002fc600028e0610 */
[----:B------:R0:W-:Y:S01]  /*1a600*/  STL [R1+0x2300], R6 ;  /* 0x0023000601007387 */ /* 0x0001e20000100800 */
[C---:B-----5:R-:W-:Y:S02]  /*1a610*/  IADD3 R4, P3, PT, R8.reuse, R23, RZ ;  /* 0x0000001708047210 */ /* 0x060fe40007f7e0ff */
[----:B0-----:R-:W-:-:S03]  /*1a620*/  IADD3 R6, P5, PT, R8, R3, RZ ;  /* 0x0000000308067210 */ /* 0x001fc60007fbe0ff */
[----:B------:R0:W-:Y:S04]  /*1a630*/  STL [R1+0x2308], R4 ;  /* 0x0023080401007387 */ /* 0x0001e80000100800 */
[----:B------:R1:W-:Y:S04]  /*1a640*/  STL [R1+0x22ec], R7 ;  /* 0x0022ec0701007387 */ /* 0x0003e80000100800 */
[----:B------:R-:W5:Y:S01]  /*1a650*/  LDL.LU R8, [R1+0xe8] ;  /* 0x0000e80001087983 */ /* 0x000f620000300800 */
[----:B0-----:R-:W-:-:S03]  /*1a660*/  IMAD.X R4, R36, 0x1, R15, P4 ;  /* 0x0000000124047824 */ /* 0x001fc600020e060f */
[----:B------:R0:W-:Y:S01]  /*1a670*/  STL [R1+0x22f4], R6 ;  /* 0x0022f40601007387 */ /* 0x0001e20000100800 */
[----:B-1----:R-:W-:-:S03]  /*1a680*/  IMAD.X R7, R36, 0x1, R16, P0 ;  /* 0x0000000124077824 */ /* 0x002fc600000e0610 */
[----:B------:R1:W-:Y:S01]  /*1a690*/  STL [R1+0x22f0], R4 ;  /* 0x0022f00401007387 */ /* 0x0003e20000100800 */
[C---:B0-----:R-:W-:Y:S02]  /*1a6a0*/  IADD3 R6, P4, PT, R13.reuse, R23, RZ ;  /* 0x000000170d067210 */ /* 0x041fe40007f9e0ff */
        /* <DEDUP_REMOVED lines=13> */
[----:B------:R-:W-:-:S03]  /*1a780*/  SHF.R.S32.HI R38, RZ, 0x1f, R38 ;  /* 0x0000001fff267819 */ /* 0x000fc60000011426 */
[----:B------:R1:W-:Y:S02]  /*1a790*/  STL [R1+0x22d4], R6 ;  /* 0x0022d40601007387 */ /* 0x0003e40000100800 */
[C---:B0-----:R-:W-:Y:S02]  /*1a7a0*/  IMAD.X R4, R38.reuse, 0x1, R15, P3 ;  /* 0x0000000126047824 */ /* 0x041fe400018e060f */
[----:B-1----:R-:W-:Y:S01]  /*1a7b0*/  IMAD.X R7, R38, 0x1, R16, P5 ;  /* 0x0000000126077824 */ /* 0x002fe200028e0610 */
[----:B------:R-:W-:Y:S02]  /*1a7c0*/  SHF.R.S32.HI R39, RZ, 0x1f, R39 ;  /* 0x0000001fff277819 */ /* 0x000fe40000011427 */
[C---:B------:R-:W-:Y:S01]  /*1a7d0*/  IADD3 R6, P3, PT, R17.reuse, R23, RZ ;  /* 0x0000001711067210 */ /* 0x040fe20007f7e0ff */
[----:B------:R0:W-:Y:S04]  /*1a7e0*/  STL [R1+0x22d0], R4 ;  /* 0x0022d00401007387 */ /* 0x0001e80000100800 */
[----:B------:R1:W-:Y:S04]  /*1a7f0*/  STL [R1+0x22d8], R6 ;  /* 0x0022d80601007387 */ /* 0x0003e80000100800 */
[----:B------:R1:W-:Y:S01]  /*1a800*/  STL [R1+0x22bc], R7 ;  /* 0x0022bc0701007387 */ /* 0x0003e20000100800 */
[----:B0-----:R-:W-:-:S03]  /*1a810*/  IADD3 R4, P5, PT, R17, R3, RZ ;  /* 0x0000000311047210 */ /* 0x001fc60007fbe0ff */
[----:B------:R-:W5:Y:S01]  /*1a820*/  LDL.LU R17, [R1+0x108] ;  /* 0x0001080001117983 */ /* 0x000f620000300800 */
[----:B-1----:R-:W-:-:S03]  /*1a830*/  IMAD.X R6, R39, 0x1, R15, P4 ;  /* 0x0000000127067824 */ /* 0x002fc600020e060f */
[----:B------:R2:W-:Y:S01]  /*1a840*/  STL [R1+0x22c4], R4 ;  /* 0x0022c40401007387 */ /* 0x0005e20000100800 */
[----:B------:R-:W-:Y:S01]  /*1a850*/  IMAD.X R7, R39, 0x1, R16, P0 ;  /* 0x0000000127077824 */ /* 0x000fe200000e0610 */
[----:B------:R-:W-:Y:S02]  /*1a860*/  SHF.R.S32.HI R40, RZ, 0x1f, R40 ;  /* 0x0000001fff287819 */ /* 0x000fe40000011428 */
[----:B------:R0:W-:Y:S01]  /*1a870*/  STL [R1+0x22c0], R6 ;  /* 0x0022c00601007387 */ /* 0x0001e20000100800 */
[----:B------:R-:W-:Y:S02]  /*1a880*/  SHF.R.S32.HI R41, RZ, 0x1f, R41 ;  /* 0x0000001fff297819 */ /* 0x000fe40000011429 */
[----:B------:R-:W-:Y:S02]  /*1a890*/  SHF.R.S32.HI R42, RZ, 0x1f, R42 ;  /* 0x0000001fff2a7819 */ /* 0x000fe4000001142a */
[----:B------:R-:W-:Y:S02]  /*1a8a0*/  SHF.R.S32.HI R43, RZ, 0x1f, R43 ;  /* 0x0000001fff2b7819 */ /* 0x000fe4000001142b */
[----:B------:R-:W-:-:S02]  /*1a8b0*/  SHF.R.S32.HI R44, RZ, 0x1f, R44 ;  /* 0x0000001fff2c7819 */ /* 0x000fc4000001142c */
[C---:B--2---:R-:W-:Y:S02]  /*1a8c0*/  IADD3 R4, P4, PT, R25.reuse, R23, RZ ;  /* 0x0000001719047210 */ /* 0x044fe40007f9e0ff */
[----:B0-----:R-:W-:-:S03]  /*1a8d0*/  IADD3 R6, P0, PT, R25, R3, RZ ;  /* 0x0000000319067210 */ /* 0x001fc60007f1e0ff */
[----:B------:R0:W-:Y:S04]  /*1a8e0*/  STL [R1+0x22c8], R4 ;  /* 0x0022c80401007387 */ /* 0x0001e80000100800 */
[----:B------:R-:W-:Y:S04]  /*1a8f0*/  STL [R1+0x22ac], R7 ;  /* 0x0022ac0701007387 */ /* 0x000fe80000100800 */
[----:B------:R-:W2:Y:S01]  /*1a900*/  LDL.LU R25, [R1+0x118] ;  /* 0x0001180001197983 */ /* 0x000ea20000300800 */
[----:B0-----:R-:W-:-:S03]  /*1a910*/  IMAD.X R4, R40, 0x1, R15, P1 ;  /* 0x0000000128047824 */ /* 0x001fc600008e060f */
[----:B------:R0:W-:Y:S04]  /*1a920*/  STL [R1+0x22b4], R6 ;  /* 0x0022b40601007387 */ /* 0x0001e80000100800 */
[----:B------:R1:W-:Y:S01]  /*1a930*/  STL [R1+0x22b0], R4 ;  /* 0x0022b00401007387 */ /* 0x0003e20000100800 */
[----:B0-----:R-:W-:Y:S01]  /*1a940*/  IMAD.X R6, R40, 0x1, R16, P2 ;  /* 0x0000000128067824 */ /* 0x001fe200010e0610 */
[C---:B---3--:R-:W-:Y:S02]  /*1a950*/  IADD3 R7, P1, PT, R2.reuse, R23, RZ ;  /* 0x0000001702077210 */ /* 0x048fe40007f3e0ff */
[----:B-1----:R-:W-:-:S03]  /*1a960*/  IADD3 R4, P2, PT, R2, R3, RZ ;  /* 0x0000000302047210 */ /* 0x002fc60007f5e0ff */
[----:B------:R-:W-:Y:S04]  /*1a970*/  STL [R1+0x22b8], R7 ;  /* 0x0022b80701007387 */ /* 0x000fe80000100800 */
[----:B------:R-:W3:Y:S04]  /*1a980*/  LDL.LU R2, [R1+0x140] ;  /* 0x0001400001027983 */ /* 0x000ee80000300800 */
[----:B------:R0:W-:Y:S04]  /*1a990*/  STL [R1+0x229c], R6 ;  /* 0x00229c0601007387 */ /* 0x0001e80000100800 */
[----:B------:R1:W-:Y:S01]  /*1a9a0*/  STL [R1+0x22a4], R4 ;  /* 0x0022a40401007387 */ /* 0x0003e20000100800 */
[----:B0-----:R-:W-:-:S02]  /*1a9b0*/  IMAD.X R6, R41, 0x1, R15, P3 ;  /* 0x0000000129067824 */ /* 0x001fc400018e060f */
[----:B-1----:R-:W-:-:S03]  /*1a9c0*/  IMAD.X R4, R41, 0x1, R16, P5 ;  /* 0x0000000129047824 */ /* 0x002fc600028e0610 */
[----:B------:R0:W-:Y:S01]  /*1a9d0*/  STL [R1+0x22a0], R6 ;  /* 0x0022a00601007387 */ /* 0x0001e20000100800 */
[C---:B----4-:R-:W-:Y:S02]  /*1a9e0*/  IADD3 R7, P3, PT, R5.reuse, R23, RZ ;  /* 0x0000001705077210 */ /* 0x050fe40007f7e0ff */
[----:B0-----:R-:W-:-:S03]  /*1a9f0*/  IADD3 R6, P5, PT, R5, R3, RZ ;  /* 0x0000000305067210 */ /* 0x001fc60007fbe0ff */
[----:B------:R-:W-:Y:S04]  /*1aa00*/  STL [R1+0x22a8], R7 ;  /* 0x0022a80701007387 */ /* 0x000fe80000100800 */
[----:B------:R-:W4:Y:S04]  /*1aa10*/  LDL.LU R5, [R1+0x148] ;  /* 0x0001480001057983 */ /* 0x000f280000300800 */
[----:B------:R0:W-:Y:S04]  /*1aa20*/  STL [R1+0x228c], R4 ;  /* 0x00228c0401007387 */ /* 0x0001e80000100800 */
[----:B------:R1:W-:Y:S01]  /*1aa30*/  STL [R1+0x2294], R6 ;  /* 0x0022940601007387 */ /* 0x0003e20000100800 */
[----:B0-----:R-:W-:-:S02]  /*1aa40*/  IMAD.X R4, R42, 0x1, R15, P4 ;  /* 0x000000012a047824 */ /* 0x001fc400020e060f */
[----:B-1----:R-:W-:-:S03]  /*1aa50*/  IMAD.X R6, R42, 0x1, R16, P0 ;  /* 0x000000012a067824 */ /* 0x002fc600000e0610 */
[----:B------:R0:W-:Y:S01]  /*1aa60*/  STL [R1+0x2290], R4 ;  /* 0x0022900401007387 */ /* 0x0001e20000100800 */
[----:B-----5:R-:W-:-:S05]  /*1aa70*/  IADD3 R7, P4, PT, R8, R23, RZ ;  /* 0x0000001708077210 */ /* 0x020fca0007f9e0ff */
[----:B------:R-:W-:Y:S01]  /*1aa80*/  STL [R1+0x2298], R7 ;  /* 0x0022980701007387 */ /* 0x000fe20000100800 */
[----:B0-----:R-:W-:-:S03]  /*1aa90*/  IADD3 R4, P0, PT, R8, R3, RZ ;  /* 0x0000000308047210 */ /* 0x001fc60007f1e0ff */
[----:B------:R-:W5:Y:S04]  /*1aaa0*/  LDL.LU R8, [R1+0x160] ;  /* 0x0001600001087983 */ /* 0x000f680000300800 */
[----:B------:R0:W-:Y:S04]  /*1aab0*/  STL [R1+0x227c], R6 ;  /* 0x00227c0601007387 */ /* 0x0001e80000100800 */
[----:B------:R1:W-:Y:S01]  /*1aac0*/  STL [R1+0x2284], R4 ;  /* 0x0022840401007387 */ /* 0x0003e20000100800 */
[----:B0-----:R-:W-:Y:S01]  /*1aad0*/  IMAD.X R6, R43, 0x1, R15, P1 ;  /* 0x000000012b067824 */ /* 0x001fe200008e060f */
[----:B------:R-:W-:Y:S01]  /*1aae0*/  IADD3 R7, P1, PT, R13, R23, RZ ;  /* 0x000000170d077210 */ /* 0x000fe20007f3e0ff */
[----:B-1----:R-:W-:-:S03]  /*1aaf0*/  IMAD.X R4, R43, 0x1, R16, P2 ;  /* 0x000000012b047824 */ /* 0x002fc600010e0610 */
[----:B------:R0:W-:Y:S04]  /*1ab00*/  STL [R1+0x2280], R6 ;  /* 0x0022800601007387 */ /* 0x0001e80000100800 */
        /* <DEDUP_REMOVED lines=9> */
[----:B------:R1:W-:Y:S01]  /*1aba0*/  STL [R1+0x2278], R7 ;  /* 0x0022780701007387 */ /* 0x0003e20000100800 */
[----:B0-----:R-:W-:-:S03]  /*1abb0*/  IADD3 R4, P5, PT, R10, R3, RZ ;  /* 0x000000030a047210 */ /* 0x001fc60007fbe0ff */
[----:B------:R-:W5:Y:S01]  /*1abc0*/  LDL.LU R10, [R1+0x184] ;  /* 0x00018400010a7983 */ /* 0x000f620000300800 */
[----:B------:R-:W-:-:S03]  /*1abd0*/  SHF.R.S32.HI R45, RZ, 0x1f, R45 ;  /* 0x0000001fff2d7819 */ /* 0x000fc6000001142d */
[----:B------:R0:W-:Y:S01]  /*1abe0*/  STL [R1+0x225c], R6 ;  /* 0x00225c0601007387 */ /* 0x0001e20000100800 */
[----:B------:R-:W-:Y:S01]  /*1abf0*/  SHF.R.S32.HI R46, RZ, 0x1f, R46 ;  /* 0x0000001fff2e7819 */ /* 0x000fe2000001142e */
[C---:B-1----:R-:W-:Y:S02]  /*1ac00*/  IMAD.X R7, R45.reuse, 0x1, R16, P0 ;  /* 0x000000012d077824 */ /* 0x042fe400000e0610 */
[----:B------:R1:W-:Y:S01]  /*1ac10*/  STL [R1+0x2264], R4 ;  /* 0x0022640401007387 */ /* 0x0003e20000100800 */
[----:B0-----:R-:W-:Y:S01]  /*1ac20*/  IMAD.X R6, R45, 0x1, R15, P4 ;  /* 0x000000012d067824 */ /* 0x001fe200020e060f */
[----:B-1----:R-:W-:-:S04]  /*1ac30*/  IADD3 R4, P4, PT, R17, R23, RZ ;  /* 0x0000001711047210 */ /* 0x002fc80007f9e0ff */
[----:B------:R0:W-:Y:S04]  /*1ac40*/  STL [R1+0x2260], R6 ;  /* 0x0022600601007387 */ /* 0x0001e80000100800 */
[----:B------:R1:W-:Y:S04]  /*1ac50*/  STL [R1+0x2268], R4 ;  /* 0x0022680401007387 */ /* 0x0003e80000100800 */
[----:B------:R-:W-:Y:S01]  /*1ac60*/  STL [R1+0x224c], R7 ;  /* 0x00224c0701007387 */ /* 0x000fe20000100800 */
[----:B0-----:R-:W-:-:S03]  /*1ac70*/  IADD3 R6, P0, PT, R17, R3, RZ ;  /* 0x0000000311067210 */ /* 0x001fc60007f1e0ff */
[----:B------:R-:W5:Y:S01]  /*1ac80*/  LDL.LU R17, [R1+0x18c] ;  /* 0x00018c0001117983 */ /* 0x000f620000300800 */
[----:B-1----:R-:W-:-:S03]  /*1ac90*/  IMAD.X R4, R46, 0x1, R15, P1 ;  /* 0x000000012e047824 */ /* 0x002fc600008e060f */
[----:B------:R-:W-:Y:S01]  /*1aca0*/  STL [R1+0x2254], R6 ;  /* 0x0022540601007387 */ /* 0x000fe20000100800 */
[----:B------:R-:W-:-:S03]  /*1acb0*/  SHF.R.S32.HI R47, RZ, 0x1f, R47 ;  /* 0x0000001fff2f7819 */ /* 0x000fc6000001142f */
[----:B------:R0:W-:Y:S02]  /*1acc0*/  STL [R1+0x2250], R4 ;  /* 0x0022500401007387 */ /* 0x0001e40000100800 */
[----:B0-----:R-:W-:Y:S01]  /*1acd0*/  IMAD.X R4, R46, 0x1, R16, P2 ;  /* 0x000000012e047824 */ /* 0x001fe200010e0610 */
[----:B------:R-:W-:Y:S02]  /*1ace0*/  SHF.R.S32.HI R48, RZ, 0x1f, R48 ;  /* 0x0000001fff307819 */ /* 0x000fe40000011430 */
[----:B------:R-:W-:Y:S02]  /*1acf0*/  SHF.R.S32.HI R49, RZ, 0x1f, R49 ;  /* 0x0000001fff317819 */ /* 0x000fe40000011431 */
[----:B------:R-:W-:Y:S02]  /*1ad00*/  SHF.R.S32.HI R50, RZ, 0x1f, R50 ;  /* 0x0000001fff327819 */ /* 0x000fe40000011432 */
[----:B------:R-:W-:Y:S02]  /*1ad10*/  SHF.R.S32.HI R51, RZ, 0x1f, R51 ;  /* 0x0000001fff337819 */ /* 0x000fe40000011433 */
[----:B--2---:R-:W-:-:S02]  /*1ad20*/  IADD3 R6, P1, PT, R25, R23, RZ ;  /* 0x0000001719067210 */ /* 0x004fc40007f3e0ff */
[----:B------:R-:W-:-:S03]  /*1ad30*/  IADD3 R7, P2, PT, R25, R3, RZ ;  /* 0x0000000319077210 */ /* 0x000fc60007f5e0ff */
[----:B------:R0:W-:Y:S04]  /*1ad40*/  STL [R1+0x2258], R6 ;  /* 0x0022580601007387 */ /* 0x0001e80000100800 */
[----:B------:R3:W-:Y:S04]  /*1ad50*/  STL [R1+0x223c], R4 ;  /* 0x00223c0401007387 */ /* 0x0007e80000100800 */
[----:B------:R-:W-:Y:S01]  /*1ad60*/  STL [R1+0x2244], R7 ;  /* 0x0022440701007387 */ /* 0x000fe20000100800 */
[----:B0-----:R-:W-:-:S03]  /*1ad70*/  IMAD.X R6, R47, 0x1, R15, P3 ;  /* 0x000000012f067824 */ /* 0x001fc600018e060f */
[----:B------:R-:W2:Y:S04]  /*1ad80*/  LDL.LU R25, [R1+0x2d0] ;  /* 0x0002d00001197983 */ /* 0x000ea80000300800 */
[----:B------:R0:W-:Y:S01]  /*1ad90*/  STL [R1+0x2240], R6 ;  /* 0x0022400601007387 */ /* 0x0001e20000100800 */
[----:B---3--:R-:W-:Y:S01]  /*1ada0*/  IADD3 R4, P3, PT, R2, R23, RZ ;  /* 0x0000001702047210 */ /* 0x008fe20007f7e0ff */
[----:B0-----:R-:W-:-:S04]  /*1adb0*/  IMAD.X R6, R47, 0x1, R16, P5 ;  /* 0x000000012f067824 */ /* 0x001fc800028e0610 */
[----:B------:R0:W-:Y:S04]  /*1adc0*/  STL [R1+0x2248], R4 ;  /* 0x0022480401007387 */ /* 0x0001e80000100800 */
[----:B------:R-:W-:Y:S01]  /*1add0*/  STL [R1+0x222c], R6 ;  /* 0x00222c0601007387 */ /* 0x000fe20000100800 */
[----:B0-----:R-:W-:Y:S01]  /*1ade0*/  IADD3 R4, P5, PT, R2, R3, RZ ;  /* 0x0000000302047210 */ /* 0x001fe20007fbe0ff */
[----:B------:R-:W-:-:S04]  /*1adf0*/  IMAD.X R2, R48, 0x1, R15, P4 ;  /* 0x0000000130027824 */ /* 0x000fc800020e060f */
[----:B------:R0:W-:Y:S04]  /*1ae00*/  STL [R1+0x2234], R4 ;  /* 0x0022340401007387 */ /* 0x0001e80000100800 */
[----:B------:R1:W-:Y:S01]  /*1ae10*/  STL [R1+0x2230], R2 ;  /* 0x0022300201007387 */ /* 0x0003e20000100800 */
[----:B0-----:R-:W-:Y:S01]  /*1ae20*/  IMAD.X R4, R48, 0x1, R16, P0 ;  /* 0x0000000130047824 */ /* 0x001fe200000e0610 */
[C---:B----4-:R-:W-:Y:S02]  /*1ae30*/  IADD3 R6, P4, PT, R5.reuse, R23, RZ ;  /* 0x0000001705067210 */ /* 0x050fe40007f9e0ff */
[----:B-1----:R-:W3:Y:S01]  /*1ae40*/  LDL.LU R2, [R1+0x2dc] ;  /* 0x0002dc0001027983 */ /* 0x002ee20000300800 */
[----:B------:R-:W-:-:S03]  /*1ae50*/  IADD3 R5, P0, PT, R5, R3, RZ ;  /* 0x0000000305057210 */ /* 0x000fc60007f1e0ff */
[----:B------:R-:W-:Y:S04]  /*1ae60*/  STL [R1+0x2238], R6 ;  /* 0x0022380601007387 */ /* 0x000fe80000100800 */
[----:B------:R0:W-:Y:S04]  /*1ae70*/  STL [R1+0x221c], R4 ;  /* 0x00221c0401007387 */ /* 0x0001e80000100800 */
[----:B------:R1:W-:Y:S01]  /*1ae80*/  STL [R1+0x2224], R5 ;  /* 0x0022240501007387 */ /* 0x0003e20000100800 */
[C---:B0-----:R-:W-:Y:S02]  /*1ae90*/  IMAD.X R4, R49.reuse, 0x1, R15, P1 ;  /* 0x0000000131047824 */ /* 0x041fe400008e060f */
[----:B-1----:R-:W-:-:S03]  /*1aea0*/  IMAD.X R5, R49, 0x1, R16, P2 ;  /* 0x0000000131057824 */ /* 0x002fc600010e0610 */
[----:B------:R0:W-:Y:S01]  /*1aeb0*/  STL [R1+0x2220], R4 ;  /* 0x0022200401007387 */ /* 0x0001e20000100800 */
[C---:B-----5:R-:W-:Y:S02]  /*1aec0*/  IADD3 R6, P1, PT, R8.reuse, R23, RZ ;  /* 0x0000001708067210 */ /* 0x060fe40007f3e0ff */
[----:B0-----:R-:W-:-:S03]  /*1aed0*/  IADD3 R4, P2, PT, R8, R3, RZ ;  /* 0x0000000308047210 */ /* 0x001fc60007f5e0ff */
[----:B------:R0:W-:Y:S04]  /*1aee0*/  STL [R1+0x2228], R6 ;  /* 0x0022280601007387 */ /* 0x0001e80000100800 */
[----:B------:R-:W4:Y:S04]  /*1aef0*/  LDL.LU R8, [R1+0x2e0] ;  /* 0x0002e00001087983 */ /* 0x000f280000300800 */
[----:B------:R1:W-:Y:S01]  /*1af00*/  STL [R1+0x220c], R5 ;  /* 0x00220c0501007387 */ /* 0x0003e20000100800 */
[----:B0-----:R-:W-:-:S03]  /*1af10*/  IMAD.X R6, R50, 0x1, R16, P5 ;  /* 0x0000000132067824 */ /* 0x001fc600028e0610 */
[----:B------:R0:W-:Y:S01]  /*1af20*/  STL [R1+0x2214], R4 ;  /* 0x0022140401007387 */ /* 0x0001e20000100800 */
[----:B-1----:R-:W-:-:S05]  /*1af30*/  IMAD.X R5, R50, 0x1, R15, P3 ;  /* 0x0000000132057824 */ /* 0x002fca00018e060f */
[----:B------:R1:W-:Y:S01]  /*1af40*/  STL [R1+0x2210], R5 ;  /* 0x0022100501007387 */ /* 0x0003e20000100800 */
[----:B0-----:R-:W-:-:S05]  /*1af50*/  IADD3 R4, P3, PT, R13, R23, RZ ;  /* 0x000000170d047210 */ /* 0x001fca0007f7e0ff */
[----:B------:R0:W-:Y:S01]  /*1af60*/  STL [R1+0x2218], R4 ;  /* 0x0022180401007387 */ /* 0x0001e20000100800 */
[----:B-1----:R-:W-:-:S03]  /*1af70*/  IADD3 R5, P5, PT, R13, R3, RZ ;  /* 0x000000030d057210 */ /* 0x002fc60007fbe0ff */
[----:B------:R-:W-:Y:S04]  /*1af80*/  STL [R1+0x21fc], R6 ;  /* 0x0021fc0601007387 */ /* 0x000fe80000100800 */
[----:B------:R-:W5:Y:S01]  /*1af90*/  LDL.LU R13, [R1+0x2e4] ;  /* 0x0002e400010d7983 */ /* 0x000f620000300800 */
[----:B0-----:R-:W-:-:S03]  /*1afa0*/  IMAD.X R4, R51, 0x1, R15, P4 ;  /* 0x0000000133047824 */ /* 0x001fc600020e060f */
[----:B------:R0:W-:Y:S04]  /*1afb0*/  STL [R1+0x2204], R5 ;  /* 0x0022040501007387 */ /* 0x0001e80000100800 */
[----:B------:R1:W-:Y:S01]  /*1afc0*/  STL [R1+0x2200], R4 ;  /* 0x0022000401007387 */ /* 0x0003e20000100800 */
[C---:B0-----:R-:W-:Y:S01]  /*1afd0*/  IADD3 R5, P4, PT, R10.reuse, R23, RZ ;  /* 0x000000170a057210 */ /* 0x041fe20007f9e0ff */
[----:B-1----:R-:W-:Y:S01]  /*1afe0*/  IMAD.X R4, R51, 0x1, R16, P0 ;  /* 0x0000000133047824 */ /* 0x002fe200000e0610 */
[----:B------:R-:W-:-:S03]  /*1aff0*/  IADD3 R6, P0, PT, R10, R3, RZ ;  /* 0x000000030a067210 */ /* 0x000fc60007f1e0ff */
[----:B------:R0:W-:Y:S04]  /*1b000*/  STL [R1+0x2208], R5 ;  /* 0x0022080501007387 */ /* 0x0001e80000100800 */
[----:B0-----:R-:W5:Y:S04]  /*1b010*/  LDL.LU R5, [R1+0x18] ;  /* 0x0000180001057983 */ /* 0x001f680000300800 */
[----:B------:R0:W-:Y:S04]  /*1b020*/  STL [R1+0x21ec], R4 ;  /* 0x0021ec0401007387 */ /* 0x0001e80000100800 */
[----:B------:R-:W-:Y:S04]  /*1b030*/  STL [R1+0x21f4], R6 ;  /* 0x0021f40601007387 */ /* 0x000fe80000100800 */
[----:B------:R-:W5:Y:S01]  /*1b040*/  LDL.LU R10, [R1+0x2ec] ;  /* 0x0002ec00010a7983 */ /* 0x000f620000300800 */
[----:B------:R-:W-:-:S05]  /*1b050*/  SHF.R.S32.HI R52, RZ, 0x1f, R52 ;  /* 0x0000001fff347819 */ /* 0x000fca0000011434 */
[C---:B0-----:R-:W-:Y:S01]  /*1b060*/  IMAD.X R4, R52.reuse, 0x1, R15, P1 ;  /* 0x0000000134047824 */ /* 0x041fe200008e060f */
[C---:B------:R-:W-:Y:S02]  /*1b070*/  IADD3 R7, P1, PT, R17.reuse, R23, RZ ;  /* 0x0000001711077210 */ /* 0x040fe40007f3e0ff */
[----:B------:R-:W-:Y:S02]  /*1b080*/  SHF.R.S32.HI R53, RZ, 0x1f, R53 ;  /* 0x0000001fff357819 */ /* 0x000fe40000011435 */
[----:B------:R0:W-:Y:S04]  /*1b090*/  STL [R1+0x21f0], R4 ;  /* 0x0021f00401007387 */ /* 0x0001e80000100800 */
[----:B------:R-:W-:Y:S04]  /*1b0a0*/  STL [R1+0x21f8], R7 ;  /* 0x0021f80701007387 */ /* 0x000fe80000100800 */
[----:B------:R-:W5:Y:S01]  /*1b0b0*/  LDL.LU R60, [R1+0x1c] ;  /* 0x00001c00013c7983 */ /* 0x000f620000300800 */
[----:B0-----:R-:W-:Y:S01]  /*1b0c0*/  IMAD.X R4, R52, 0x1, R16, P2 ;  /* 0x0000000134047824 */ /* 0x001fe200010e0610 */
[----:B------:R-:W-:-:S04]  /*1b0d0*/  IADD3 R6, P2, PT, R17, R3, RZ ;  /* 0x0000000311067210 */ /* 0x000fc80007f5e0ff */
[----:B------:R0:W-:Y:S04]  /*1b0e0*/  STL [R1+0x21dc], R4 ;  /* 0x0021dc0401007387 */ /* 0x0001e80000100800 */
[----:B------:R-:W-:Y:S04]  /*1b0f0*/  STL [R1+0x21e4], R6 ;  /* 0x0021e40601007387 */ /* 0x000fe80000100800 */
[----:B------:R-:W5:Y:S01]  /*1b100*/  LDL.LU R17, [R1+0x2f0] ;  /* 0x0002f00001117983 */ /* 0x000f620000300800 */
[----:B0-----:R-:W-:Y:S01]  /*1b110*/  IMAD.X R4, R53, 0x1, R15, P3 ;  /* 0x0000000135047824 */ /* 0x001fe200018e060f */
[----:B------:R-:W-:-:S04]  /*1b120*/  SHF.R.S32.HI R54, RZ, 0x1f, R54 ;  /* 0x0000001fff367819 */ /* 0x000fc80000011436 */
[----:B------:R0:W-:Y:S02]  /*1b130*/  STL [R1+0x21e0], R4 ;  /* 0x0021e00401007387 */ /* 0x0001e40000100800 */
[----:B0-----:R-:W-:Y:S01]  /*1b140*/  IMAD.X R4, R53, 0x1, R16, P5 ;  /* 0x0000000135047824 */ /* 0x001fe200028e0610 */
[----:B------:R-:W-:Y:S02]  /*1b150*/  SHF.R.S32.HI R55, RZ, 0x1f, R55 ;  /* 0x0000001fff377819 */ /* 0x000fe40000011437 */
[----:B------:R-:W-:Y:S02]  /*1b160*/  SHF.R.S32.HI R56, RZ, 0x1f, R56 ;  /* 0x0000001fff387819 */ /* 0x000fe40000011438 */
[C---:B--2---:R-:W-:Y:S02]  /*1b170*/  IADD3 R6, P3, PT, R25.reuse, R23, RZ ;  /* 0x0000001719067210 */ /* 0x044fe40007f7e0ff */
[----:B------:R-:W-:-:S03]  /*1b180*/  IADD3 R7, P5, PT, R25, R3, RZ ;  /* 0x0000000319077210 */ /* 0x000fc60007fbe0ff */
[----:B------:R0:W-:Y:S04]  /*1b190*/  STL [R1+0x21e8], R6 ;  /* 0x0021e80601007387 */ /* 0x0001e80000100800 */
[----:B0-----:R-:W2:Y:S04]  /*1b1a0*/  LDL.LU R6, [R1+0x20] ;  /* 0x0000200001067983 */ /* 0x001ea80000300800 */
[----:B------:R0:W-:Y:S04]  /*1b1b0*/  STL [R1+0x21cc], R4 ;  /* 0x0021cc0401007387 */ /* 0x0001e80000100800 */
[----:B------:R-:W-:Y:S04]  /*1b1c0*/  STL [R1+0x21d4], R7 ;  /* 0x0021d40701007387 */ /* 0x000fe80000100800 */
[----:B------:R-:W2:Y:S01]  /*1b1d0*/  LDL.LU R61, [R1+0x2f8] ;  /* 0x0002f800013d7983 */ /* 0x000ea20000300800 */
[----:B0-----:R-:W-:-:S05]  /*1b1e0*/  IMAD.X R4, R54, 0x1, R15, P4 ;  /* 0x0000000136047824 */ /* 0x001fca00020e060f */
[----:B------:R0:W-:Y:S02]  /*1b1f0*/  STL [R1+0x21d0], R4 ;  /* 0x0021d00401007387 */ /* 0x0001e40000100800 */
[----:B0-----:R-:W-:Y:S01]  /*1b200*/  IMAD.X R4, R54, 0x1, R16, P0 ;  /* 0x0000000136047824 */ /* 0x001fe200000e0610 */
[C---:B---3--:R-:W-:Y:S02]  /*1b210*/  IADD3 R7, P4, PT, R2.reuse, R23, RZ ;  /* 0x0000001702077210 */ /* 0x048fe40007f9e0ff */
[----:B------:R-:W-:-:S03]  /*1b220*/  IADD3 R2, P0, PT, R2, R3, RZ ;  /* 0x0000000302027210 */ /* 0x000fc60007f1e0ff */
[----:B------:R-:W-:Y:S04]  /*1b230*/  STL [R1+0x21d8], R7 ;  /* 0x0021d80701007387 */ /* 0x000fe80000100800 */
[----:B------:R-:W3:Y:S04]  /*1b240*/  LDL.LU R25, [R1+0x28] ;  /* 0x0000280001197983 */ /* 0x000ee80000300800 */
[----:B------:R0:W-:Y:S04]  /*1b250*/  STL [R1+0x21bc], R4 ;  /* 0x0021bc0401007387 */ /* 0x0001e80000100800 */
[----:B------:R1:W-:Y:S01]  /*1b260*/  STL [R1+0x21c4], R2 ;  /* 0x0021c40201007387 */ /* 0x0003e20000100800 */
[----:B0-----:R-:W-:-:S03]  /*1b270*/  IMAD.X R4, R55, 0x1, R15, P1 ;  /* 0x0000000137047824 */ /* 0x001fc600008e060f */
[----:B-1----:R-:W3:Y:S04]  /*1b280*/  LDL.LU R2, [R1+0x2fc] ;  /* 0x0002fc0001027983 */ /* 0x002ee80000300800 */
[----:B------:R0:W-:Y:S01]  /*1b290*/  STL [R1+0x21c0], R4 ;  /* 0x0021c00401007387 */ /* 0x0001e20000100800 */
[C---:B----4-:R-:W-:Y:S01]  /*1b2a0*/  IADD3 R9, P1, PT, R8.reuse, R23, RZ ;  /* 0x0000001708097210 */ /* 0x050fe20007f3e0ff */
[----:B0-----:R-:W-:Y:S01]  /*1b2b0*/  IMAD.X R4, R55, 0x1, R16, P2 ;  /* 0x0000000137047824 */ /* 0x001fe200010e0610 */
[----:B------:R-:W-:-:S03]  /*1b2c0*/  IADD3 R7, P2, PT, R8, R3, RZ ;  /* 0x0000000308077210 */ /* 0x000fc60007f5e0ff */
[----:B------:R-:W-:Y:S04]  /*1b2d0*/  STL [R1+0x21c8], R9 ;  /* 0x0021c80901007387 */ /* 0x000fe80000100800 */
[----:B------:R-:W4:Y:S04]  /*1b2e0*/  LDL.LU R21, [R1+0x2c] ;  /* 0x00002c0001157983 */ /* 0x000f280000300800 */
[----:B------:R0:W-:Y:S04]  /*1b2f0*/  STL [R1+0x21ac], R4 ;  /* 0x0021ac0401007387 */ /* 0x0001e80000100800 */
[----:B------:R-:W-:Y:S04]  /*1b300*/  STL [R1+0x21b4], R7 ;  /* 0x0021b40701007387 */ /* 0x000fe80000100800 */
[----:B------:R-:W4:Y:S01]  /*1b310*/  LDL.LU R8, [R1+0x304] ;  /* 0x0003040001087983 */ /* 0x000f220000300800 */
[----:B0-----:R-:W-:-:S05]  /*1b320*/  IMAD.X R4, R56, 0x1, R15, P3 ;  /* 0x0000000138047824 */ /* 0x001fca00018e060f */
[----:B------:R0:W-:Y:S01]  /*1b330*/  STL [R1+0x21b0], R4 ;  /* 0x0021b00401007387 */ /* 0x0001e20000100800 */
[C---:B-----5:R-:W-:Y:S01]  /*1b340*/  IADD3 R9, P3, PT, R13.reuse, R23, RZ ;  /* 0x000000170d097210 */ /* 0x060fe20007f7e0ff */
[----:B0-----:R-:W-:Y:S01]  /*1b350*/  IMAD.X R4, R56, 0x1, R16, P5 ;  /* 0x0000000138047824 */ /* 0x001fe200028e0610 */
[----:B------:R-:W-:-:S03]  /*1b360*/  IADD3 R7, P5, PT, R13, R3, RZ ;  /* 0x000000030d077210 */ /* 0x000fc60007fbe0ff */
[----:B------:R0:W-:Y:S04]  /*1b370*/  STL [R1+0x21b8], R9 ;  /* 0x0021b80901007387 */ /* 0x0001e80000100800 */
[----:B0-----:R-:W5:Y:S04]  /*1b380*/  LDL.LU R9, [R1+0x30] ;  /* 0x0000300001097983 */ /* 0x001f680000300800 */
[----:B------:R0:W-:Y:S04]  /*1b390*/  STL [R1+0x1484], R4 ;  /* 0x0014840401007387 */ /* 0x0001e80000100800 */
[----:B------:R-:W-:Y:S04]  /*1b3a0*/  STL [R1+0x14a0], R7 ;  /* 0x0014a00701007387 */ /* 0x000fe80000100800 */
[----:B------:R-:W5:Y:S01]  /*1b3b0*/  LDL.LU R13, [R1+0x308] ;  /* 0x00030800010d7983 */ /* 0x000f620000300800 */
[----:B0-----:R-:W-:-:S05]  /*1b3c0*/  IMAD.X R4, R5, 0x1, R15, P4 ;  /* 0x0000000105047824 */ /* 0x001fca00020e060f */
[----:B------:R0:W-:Y:S01]  /*1b3d0*/  STL [R1+0x1488], R4 ;  /* 0x0014880401007387 */ /* 0x0001e20000100800 */
[C---:B------:R-:W-:Y:S01]  /*1b3e0*/  IADD3 R11, P4, PT, R10.reuse, R23, RZ ;  /* 0x000000170a0b7210 */ /* 0x040fe20007f9e0ff */
[----:B0-----:R-:W-:Y:S01]  /*1b3f0*/  IMAD.X R4, R5, 0x1, R16, P0 ;  /* 0x0000000105047824 */ /* 0x001fe200000e0610 */
[----:B------:R-:W-:-:S03]  /*1b400*/  IADD3 R7, P0, PT, R10, R3, RZ ;  /* 0x000000030a077210 */ /* 0x000fc60007f1e0ff */
[----:B------:R-:W-:Y:S04]  /*1b410*/  STL [R1+0x14a8], R11 ;  /* 0x0014a80b01007387 */ /* 0x000fe80000100800 */
[----:B------:R-:W5:Y:S04]  /*1b420*/  LDL.LU R5, [R1+0x38] ;  /* 0x0000380001057983 */ /* 0x000f680000300800 */
        /* <DEDUP_REMOVED lines=13> */
[----:B--2---:R-:W-:-:S05]  /*1b500*/  IMAD.X R4, R6, 0x1, R15, P3 ;  /* 0x0000000106047824 */ /* 0x004fca00018e060f */
[----:B------:R0:W-:Y:S01]  /*1b510*/  STL [R1+0x1498], R4 ;  /* 0x0014980401007387 */ /* 0x0001e20000100800 */
[C---:B------:R-:W-:Y:S01]  /*1b520*/  IADD3 R11, P3, PT, R61.reuse, R23, RZ ;  /* 0x000000173d0b7210 */ /* 0x040fe20007f7e0ff */
[----:B0-----:R-:W-:Y:S01]  /*1b530*/  IMAD.X R4, R6, 0x1, R16, P5 ;  /* 0x0000000106047824 */ /* 0x001fe200028e0610 */
[----:B------:R-:W-:-:S03]  /*1b540*/  IADD3 R7, P5, PT, R61, R3, RZ ;  /* 0x000000033d077210 */ /* 0x000fc60007fbe0ff */
[----:B------:R-:W-:Y:S04]  /*1b550*/  STL [R1+0x14c8], R11 ;  /* 0x0014c80b01007387 */ /* 0x000fe80000100800 */
[----:B------:R-:W2:Y:S04]  /*1b560*/  LDL.LU R6, [R1+0x48] ;  /* 0x0000480001067983 */ /* 0x000ea80000300800 */
[----:B------:R3:W-:Y:S04]  /*1b570*/  STL [R1+0x149c], R4 ;  /* 0x00149c0401007387 */ /* 0x0007e80000100800 */
[----:B------:R-:W-:Y:S04]  /*1b580*/  STL [R1+0x14d0], R7 ;  /* 0x0014d00701007387 */ /* 0x000fe80000100800 */
[----:B------:R-:W2:Y:S01]  /*1b590*/  LDL.LU R61, [R1+0x318] ;  /* 0x00031800013d7983 */ /* 0x000ea20000300800 */
[----:B---3--:R-:W-:-:S05]  /*1b5a0*/  IMAD.X R4, R25, 0x1, R15, P4 ;  /* 0x0000000119047824 */ /* 0x008fca00020e060f */
[----:B------:R0:W-:Y:S02]  /*1b5b0*/  STL [R1+0x14a4], R4 ;  /* 0x0014a40401007387 */ /* 0x0001e40000100800 */
[----:B0-----:R-:W-:Y:S01]  /*1b5c0*/  IMAD.X R4, R25, 0x1, R16, P0 ;  /* 0x0000000119047824 */ /* 0x001fe200000e0610 */
[C---:B------:R-:W-:Y:S02]  /*1b5d0*/  IADD3 R7, P4, PT, R2.reuse, R23, RZ ;  /* 0x0000001702077210 */ /* 0x040fe40007f9e0ff */
[----:B------:R-:W-:-:S03]  /*1b5e0*/  IADD3 R2, P0, PT, R2, R3, RZ ;  /* 0x0000000302027210 */ /* 0x000fc60007f1e0ff */
[----:B------:R-:W-:Y:S04]  /*1b5f0*/  STL [R1+0x14d8], R7 ;  /* 0x0014d80701007387 */ /* 0x000fe80000100800 */
[----:B------:R-:W3:Y:S04]  /*1b600*/  LDL.LU R25, [R1+0x50] ;  /* 0x0000500001197983 */ /* 0x000ee80000300800 */
[----:B------:R4:W-:Y:S04]  /*1b610*/  STL [R1+0x14ac], R4 ;  /* 0x0014ac0401007387 */ /* 0x0009e80000100800 */
[----:B------:R0:W-:Y:S01]  /*1b620*/  STL [R1+0x14e0], R2 ;  /* 0x0014e00201007387 */ /* 0x0001e20000100800 */
[----:B----4-:R-:W-:-:S03]  /*1b630*/  IMAD.X R4, R21, 0x1, R15, P1 ;  /* 0x0000000115047824 */ /* 0x010fc600008e060f */
[----:B0-----:R-:W4:Y:S04]  /*1b640*/  LDL.LU R2, [R1+0x31c] ;  /* 0x00031c0001027983 */ /* 0x001f280000300800 */
[----:B------:R0:W-:Y:S01]  /*1b650*/  STL [R1+0x14b4], R4 ;  /* 0x0014b40401007387 */ /* 0x0001e20000100800 */
[----:B------:R-:W-:-:S05]  /*1b660*/  IADD3 R11, P1, PT, R8, R23, RZ ;  /* 0x00000017080b7210 */ /* 0x000fca0007f3e0ff */
[----:B------:R-:W-:Y:S01]  /*1b670*/  STL [R1+0x14e8], R11 ;  /* 0x0014e80b01007387 */ /* 0x000fe20000100800 */
[----:B0-----:R-:W-:Y:S01]  /*1b680*/  IMAD.X R4, R21, 0x1, R16, P2 ;  /* 0x0000000115047824 */ /* 0x001fe200010e0610 */
[----:B------:R-:W-:Y:S02]  /*1b690*/  IADD3 R7, P2, PT, R8, R3, RZ ;  /* 0x0000000308077210 */ /* 0x000fe40007f5e0ff */
[----:B------:R-:W4:Y:S04]  /*1b6a0*/  LDL.LU R21, [R1+0x54] ;  /* 0x0000540001157983 */ /* 0x000f280000300800 */
[----:B------:R5:W-:Y:S04]  /*1b6b0*/  STL [R1+0x14bc], R4 ;  /* 0x0014bc0401007387 */ /* 0x000be80000100800 */
[----:B------:R-:W-:Y:S04]  /*1b6c0*/  STL [R1+0x14f0], R7 ;  /* 0x0014f00701007387 */ /* 0x000fe80000100800 */
[----:B------:R-:W4:Y:S01]  /*1b6d0*/  LDL.LU R8, [R1+0x320] ;  /* 0x0003200001087983 */ /* 0x000f220000300800 */
[----:B-----5:R-:W-:-:S05]  /*1b6e0*/  IMAD.X R4, R9, 0x1, R15, P3 ;  /* 0x0000000109047824 */ /* 0x020fca00018e060f */
[----:B------:R0:W-:Y:S01]  /*1b6f0*/  STL [R1+0x14c4], R4 ;  /* 0x0014c40401007387 */ /* 0x0001e20000100800 */
[----:B------:R-:W-:Y:S01]  /*1b700*/  IADD3 R11, P3, PT, R13, R23, RZ ;  /* 0x000000170d0b7210 */ /* 0x000fe20007f7e0ff */
        /* <DEDUP_REMOVED lines=40> */
[C---:B----4-:R-:W-:Y:S02]  /*1b990*/  IADD3 R7, P4, PT, R2.reuse, R23, RZ ;  /* 0x0000001702077210 */ /* 0x050fe40007f9e0ff */
[----:B------:R-:W-:-:S03]  /*1b9a0*/  IADD3 R2, P0, PT, R2, R3, RZ ;  /* 0x0000000302027210 */ /* 0x000fc60007f1e0ff */
[----:B------:R-:W-:Y:S04]  /*1b9b0*/  STL [R1+0x1538], R7 ;  /* 0x0015380701007387 */ /* 0x000fe80000100800 */
[----:B------:R-:W3:Y:S04]  /*1b9c0*/  LDL.LU R25, [R1+0x68] ;  /* 0x0000680001197983 */ /* 0x000ee80000300800 */
[----:B------:R0:W-:Y:S04]  /*1b9d0*/  STL [R1+0x150c], R4 ;  /* 0x00150c0401007387 */ /* 0x0001e80000100800 */
[----:B------:R1:W-:Y:S01]  /*1b9e0*/  STL [R1+0x1540], R2 ;  /* 0x0015400201007387 */ /* 0x0003e20000100800 */
[----:B0-----:R-:W-:-:S03]  /*1b9f0*/  IMAD.X R4, R21, 0x1, R15, P1 ;  /* 0x0000000115047824 */ /* 0x001fc600008e060f */
[----:B-1----:R-:W4:Y:S01]  /*1ba00*/  LDL.LU R2, [R1+0x324] ;  /* 0x0003240001027983 */ /* 0x002f220000300800 */
[----:B------:R-:W-:-:S03]  /*1ba10*/  IADD3 R11, P1, PT, R8, R23, RZ ;  /* 0x00000017080b7210 */ /* 0x000fc60007f3e0ff */
[----:B------:R0:W-:Y:S04]  /*1ba20*/  STL [R1+0x1514], R4 ;  /* 0x0015140401007387 */ /* 0x0001e80000100800 */
        /* <DEDUP_REMOVED lines=69> */
[----:B------:R-:W-:-:S05]  /*1be80*/  IADD3 R11, P3, PT, R13, R23, RZ ;  /* 0x000000170d0b7210 */ /* 0x000fca0007f7e0ff */
[----:B------:R-:W-:Y:S01]  /*1be90*/  STL [R1+0x15b8], R11 ;  /* 0x0015b80b01007387 */ /* 0x000fe20000100800 */
[----:B0-----:R-:W-:Y:S01]  /*1bea0*/  IMAD.X R4, R9, 0x1, R16, P5 ;  /* 0x0000000109047824 */ /* 0x001fe200028e0610 */
[----:B------:R-:W-:Y:S02]  /*1beb0*/  IADD3 R7, P5, PT, R13, R3, RZ ;  /* 0x000000030d077210 */ /* 0x000fe40007fbe0ff */
        /* <DEDUP_REMOVED lines=54> */
[----:B-----5:R-:W-:Y:S01]  /*1c220*/  IMAD.X R4, R9, 0x1, R15, P3 ;  /* 0x0000000109047824 */ /* 0x020fe200018e060f */
[----:B------:R-:W-:-:S04]  /*1c230*/  IADD3 R11, P3, PT, R13, R23, RZ ;  /* 0x000000170d0b7210 */ /* 0x000fc80007f7e0ff */
[----:B------:R0:W-:Y:S04]  /*1c240*/  STL [R1+0x15e4], R4 ;  /* 0x0015e40401007387 */ /* 0x0001e80000100800 */
        /* <DEDUP_REMOVED lines=127> */
[----:B0-----:R-:W-:Y:S01]  /*1ca40*/  IMAD.X R4, R5, 0x1, R15, P4 ;  /* 0x0000000105047824 */ /* 0x001fe200020e060f */
        /* <DEDUP_REMOVED lines=919> */
[----:B--2---:R-:W-:Y:S01]  /*203c0*/  IMAD.X R4, R6, 0x1, R15, P3 ;  /* 0x0000000106047824 */ /* 0x004fe200018e060f */
[----:B------:R-:W-:-:S04]  /*203d0*/  IADD3 R11, P3, PT, R61, R23, RZ ;  /* 0x000000173d0b7210 */ /* 0x000fc80007f7e0ff */
[----:B------:R0:W-:Y:S04]  /*203e0*/  STL [R1+0x1c74], R4 ;  /* 0x001c740401007387 */ /* 0x0001e80000100800 */
[----:B------:R-:W-:Y:S01]  /*203f0*/  STL [R1+0x1ca8], R11 ;  /* 0x001ca80b01007387 */ /* 0x000fe20000100800 */
[----:B0-----:R-:W-:Y:S01]  /*20400*/  IMAD.X R4, R6, 0x1, R16, P5 ;  /* 0x0000000106047824 */ /* 0x001fe200028e0610 */
[----:B------:R-:W-:Y:S02]  /*20410*/  IADD3 R7, P5, PT, R61, R3, RZ ;  /* 0x000000033d077210 */ /* 0x000fe40007fbe0ff */
        /* <DEDUP_REMOVED lines=246> */
[----:B0-----:R-:W-:Y:S02]  /*21380*/  IMAD.X R4, R25, 0x1, R16, P0 ;  /* 0x0000000119047824 */ /* 0x001fe400000e0610 */
[----:B------:R-:W3:Y:S01]  /*21390*/  LDL.LU R25, [R1+0x648] ;  /* 0x0006480001197983 */ /* 0x000ee20000300800 */
[----:B----4-:R-:W-:-:S05]  /*213a0*/  IADD3 R7, P4, PT, R2, R23, RZ ;  /* 0x0000001702077210 */ /* 0x010fca0007f9e0ff */
[----:B------:R0:W-:Y:S04]  /*213b0*/  STL [R1+0x1e38], R7 ;  /* 0x001e380701007387 */ /* 0x0001e80000100800 */
[----:B------:R1:W-:Y:S01]  /*213c0*/  STL [R1+0x1e0c], R4 ;  /* 0x001e0c0401007387 */ /* 0x0003e20000100800 */
[----:B0-----:R-:W-:-:S03]  /*213d0*/  IADD3 R7, P0, PT, R2, R3, RZ ;  /* 0x0000000302077210 */ /* 0x001fc60007f1e0ff */
[----:B------:R-:W4:Y:S01]  /*213e0*/  LDL.LU R2, [R1+0x500] ;  /* 0x0005000001027983 */ /* 0x000f220000300800 */
[----:B-1----:R-:W-:-:S03]  /*213f0*/  IMAD.X R4, R21, 0x1, R15, P1 ;  /* 0x0000000115047824 */ /* 0x002fc600008e060f */
[----:B------:R0:W-:Y:S04]  /*21400*/  STL [R1+0x1e40], R7 ;  /* 0x001e400701007387 */ /* 0x0001e80000100800 */
[----:B------:R1:W-:Y:S01]  /*21410*/  STL [R1+0x1e14], R4 ;  /* 0x001e140401007387 */ /* 0x0003e20000100800 */
[C---:B0-----:R-:W-:Y:S01]  /*21420*/  IADD3 R7, P1, PT, R8.reuse, R23, RZ ;  /* 0x0000001708077210 */ /* 0x041fe20007f3e0ff */
[----:B-1----:R-:W-:Y:S02]  /*21430*/  IMAD.X R4, R21, 0x1, R16, P2 ;  /* 0x0000000115047824 */ /* 0x002fe400010e0610 */
[----:B------:R-:W4:Y:S04]  /*21440*/  LDL.LU R21, [R1+0x64c] ;  /* 0x00064c0001157983 */ /* 0x000f280000300800 */
[----:B------:R0:W-:Y:S04]  /*21450*/  STL [R1+0x1e48], R7 ;  /* 0x001e480701007387 */ /* 0x0001e80000100800 */
[----:B------:R5:W-:Y:S01]  /*21460*/  STL [R1+0x1e1c], R4 ;  /* 0x001e1c0401007387 */ /* 0x000be20000100800 */
[----:B0-----:R-:W-:-:S03]  /*21470*/  IADD3 R7, P2, PT, R8, R3, RZ ;  /* 0x0000000308077210 */ /* 0x001fc60007f5e0ff */
[----:B------:R-:W4:Y:S01]  /*21480*/  LDL.LU R8, [R1+0x504] ;  /* 0x0005040001087983 */ /* 0x000f220000300800 */
[----:B-----5:R-:W-:-:S03]  /*21490*/  IMAD.X R4, R9, 0x1, R15, P3 ;  /* 0x0000000109047824 */ /* 0x020fc600018e060f */
[----:B------:R-:W-:Y:S01]  /*214a0*/  STL [R1+0x1e50], R7 ;  /* 0x001e500701007387 */ /* 0x000fe20000100800 */
[----:B------:R-:W-:-:S03]  /*214b0*/  IADD3 R11, P3, PT, R13, R23, RZ ;  /* 0x000000170d0b7210 */ /* 0x000fc60007f7e0ff */
        /* <DEDUP_REMOVED lines=12> */
[--C-:B0-----:R-:W-:Y:S01]  /*21580*/  IMAD.X R4, R5, 0x1, R16.reuse, P0 ;  /* 0x0000000105047824 */ /* 0x101fe200000e0610 */
[----:B------:R-:W-:Y:S02]  /*21590*/  IADD3 R7, P0, PT, R10, R3, RZ ;  /* 0x000000030a077210 */ /* 0x000fe40007f1e0ff */
[----:B------:R-:W5:Y:S04]  /*215a0*/  LDL.LU R5, [R1+0x654] ;  /* 0x0006540001057983 */ /* 0x000f680000300800 */
[----:B------:R0:W-:Y:S04]  /*215b0*/  STL [R1+0x1e3c], R4 ;  /* 0x001e3c0401007387 */ /* 0x0001e80000100800 */
[----:B------:R1:W-:Y:S04]  /*215c0*/  STL [R1+0x1e70], R7 ;  /* 0x001e700701007387 */ /* 0x0003e80000100800 */
[----:B------:R-:W5:Y:S01]  /*215d0*/  LDL.LU R10, [R1+0x514] ;  /* 0x00051400010a7983 */ /* 0x000f620000300800 */
[C---:B0-----:R-:W-:Y:S01]  /*215e0*/  IMAD.X R4, R60.reuse, 0x1, R15, P1 ;  /* 0x000000013c047824 */ /* 0x041fe200008e060f */
[----:B------:R-:W-:Y:S01]  /*215f0*/  IADD3 R11, P1, PT, R17, R23, RZ ;  /* 0x00000017110b7210 */ /* 0x000fe20007f3e0ff */
[----:B-1----:R-:W-:-:S03]  /*21600*/  IMAD.X R7, R60, 0x1, R16, P2 ;  /* 0x000000013c077824 */ /* 0x002fc600010e0610 */
[----:B------:R0:W-:Y:S04]  /*21610*/  STL [R1+0x1e44], R4 ;  /* 0x001e440401007387 */ /* 0x0001e80000100800 */
[----:B------:R-:W-:Y:S01]  /*21620*/  STL [R1+0x1e78], R11 ;  /* 0x001e780b01007387 */ /* 0x000fe20000100800 */
[----:B0-----:R-:W-:-:S03]  /*21630*/  IADD3 R4, P2, PT, R17, R3, RZ ;  /* 0x0000000311047210 */ /* 0x001fc60007f5e0ff */
[----:B------:R-:W5:Y:S04]  /*21640*/  LDL.LU R17, [R1+0x658] ;  /* 0x0006580001117983 */ /* 0x000f680000300800 */
[----:B------:R2:W-:Y:S04]  /*21650*/  STL [R1+0x1e4c], R7 ;  /* 0x001e4c0701007387 */ /* 0x0005e80000100800 */
[----:B------:R0:W-:Y:S04]  /*21660*/  STL [R1+0x1e80], R4 ;  /* 0x001e800401007387 */ /* 0x0001e80000100800 */
[----:B------:R-:W5:Y:S01]  /*21670*/  LDL.LU R22, [R1+0x518] ;  /* 0x0005180001167983 */ /* 0x000f620000300800 */
[----:B--2---:R-:W-:Y:S01]  /*21680*/  IMAD.X R7, R6, 0x1, R15, P3 ;  /* 0x0000000106077824 */ /* 0x004fe200018e060f */
[----:B0-----:R-:W-:-:S04]  /*21690*/  IADD3 R4, P3, PT, R61, R23, RZ ;  /* 0x000000173d047210 */ /* 0x001fc80007f7e0ff */
[----:B------:R0:W-:Y:S04]  /*216a0*/  STL [R1+0x1e54], R7 ;  /* 0x001e540701007387 */ /* 0x0001e80000100800 */
[----:B------:R-:W-:Y:S01]  /*216b0*/  STL [R1+0x1e88], R4 ;  /* 0x001e880401007387 */ /* 0x000fe20000100800 */
[----:B0-----:R-:W-:Y:S01]  /*216c0*/  IMAD.X R7, R6, 0x1, R16, P5 ;  /* 0x0000000106077824 */ /* 0x001fe200028e0610 */
[----:B------:R-:W-:-:S04]  /*216d0*/  IADD3 R6, P5, PT, R61, R3, RZ ;  /* 0x000000033d067210 */ /* 0x000fc80007fbe0ff */
[----:B------:R-:W-:Y:S04]  /*216e0*/  STL [R1+0x1e5c], R7 ;  /* 0x001e5c0701007387 */ /* 0x000fe80000100800 */
[----:B------:R-:W2:Y:S04]  /*216f0*/  LDL.LU R60, [R1+0x65c] ;  /* 0x00065c00013c7983 */ /* 0x000ea80000300800 */
[----:B------:R0:W-:Y:S04]  /*21700*/  STL [R1+0x1e90], R6 ;  /* 0x001e900601007387 */ /* 0x0001e80000100800 */
[----:B0-----:R-:W2:Y:S01]  /*21710*/  LDL.LU R6, [R1+0x520] ;  /* 0x0005200001067983 */ /* 0x001ea20000300800 */
[----:B---3--:R-:W-:-:S02]  /*21720*/  IMAD.X R4, R25, 0x1, R15, P4 ;  /* 0x0000000119047824 */ /* 0x008fc400020e060f */
[----:B------:R-:W-:-:S03]  /*21730*/  IMAD.X R7, R25, 0x1, R16, P0 ;  /* 0x0000000119077824 */ /* 0x000fc600000e0610 */
[----:B------:R4:W-:Y:S02]  /*21740*/  STL [R1+0x1e64], R4 ;  /* 0x001e640401007387 */ /* 0x0009e40000100800 */
[C---:B----4-:R-:W-:Y:S02]  /*21750*/  IADD3 R4, P4, PT, R2.reuse, R23, RZ ;  /* 0x0000001702047210 */ /* 0x050fe40007f9e0ff */
[----:B------:R-:W-:-:S03]  /*21760*/  IADD3 R2, P0, PT, R2, R3, RZ ;  /* 0x0000000302027210 */ /* 0x000fc60007f1e0ff */
[----:B------:R0:W-:Y:S04]  /*21770*/  STL [R1+0x1e98], R4 ;  /* 0x001e980401007387 */ /* 0x0001e80000100800 */
[----:B------:R-:W-:Y:S04]  /*21780*/  STL [R1+0x1e6c], R7 ;  /* 0x001e6c0701007387 */ /* 0x000fe80000100800 */
[----:B------:R-:W3:Y:S04]  /*21790*/  LDL.LU R25, [R1+0x660] ;  /* 0x0006600001197983 */ /* 0x000ee80000300800 */
[----:B------:R1:W-:Y:S01]  /*217a0*/  STL [R1+0x1ea0], R2 ;  /* 0x001ea00201007387 */ /* 0x0003e20000100800 */
[----:B0-----:R-:W-:-:S03]  /*217b0*/  IMAD.X R4, R21, 0x1, R15, P1 ;  /* 0x0000000115047824 */ /* 0x001fc600008e060f */
[----:B-1----:R-:W4:Y:S04]  /*217c0*/  LDL.LU R2, [R1+0x524] ;  /* 0x0005240001027983 */ /* 0x002f280000300800 */
[----:B------:R0:W-:Y:S01]  /*217d0*/  STL [R1+0x1e74], R4 ;  /* 0x001e740401007387 */ /* 0x0001e20000100800 */
[C---:B------:R-:W-:Y:S01]  /*217e0*/  IADD3 R11, P1, PT, R8.reuse, R23, RZ ;  /* 0x00000017080b7210 */ /* 0x040fe20007f3e0ff */
[----:B0-----:R-:W-:Y:S01]  /*217f0*/  IMAD.X R4, R21, 0x1, R16, P2 ;  /* 0x0000000115047824 */ /* 0x001fe200010e0610 */
[----:B------:R-:W-:-:S03]  /*21800*/  IADD3 R7, P2, PT, R8, R3, RZ ;  /* 0x0000000308077210 */ /* 0x000fc60007f5e0ff */
[----:B------:R-:W-:Y:S04]  /*21810*/  STL [R1+0x1ea8], R11 ;  /* 0x001ea80b01007387 */ /* 0x000fe80000100800 */
        /* <DEDUP_REMOVED lines=12> */
[----:B------:R1:W-:Y:S04]  /*218e0*/  STL [R1+0x1ec0], R7 ;  /* 0x001ec00701007387 */ /* 0x0003e80000100800 */
[----:B------:R-:W5:Y:S01]  /*218f0*/  LDL.LU R13, [R1+0x534] ;  /* 0x00053400010d7983 */ /* 0x000f620000300800 */
[----:B0-----:R-:W-:-:S05]  /*21900*/  IMAD.X R4, R5, 0x1, R15, P4 ;  /* 0x0000000105047824 */ /* 0x001fca00020e060f */
[----:B------:R0:W-:Y:S01]  /*21910*/  STL [R1+0x1e94], R4 ;  /* 0x001e940401007387 */ /* 0x0001e20000100800 */
[----:B-1----:R-:W-:-:S05]  /*21920*/  IADD3 R7, P4, PT, R10, R23, RZ ;  /* 0x000000170a077210 */ /* 0x002fca0007f9e0ff */
        /* <DEDUP_REMOVED lines=9> */
[----:B------:R-:W-:-:S03]  /*219c0*/  IADD3 R7, P1, PT, R22, R23, RZ ;  /* 0x0000001716077210 */ /* 0x000fc60007f3e0ff */
[----:B-1----:R-:W5:Y:S01]  /*219d0*/  LDL.LU R5, [R1+0x540] ;  /* 0x0005400001057983 */ /* 0x002f620000300800 */
[----:B0-----:R-:W-:Y:S01]  /*219e0*/  IMAD.X R4, R17, 0x1, R16, P2 ;  /* 0x0000000111047824 */ /* 0x001fe200010e0610 */
[----:B------:R-:W-:Y:S02]  /*219f0*/  IADD3 R11, P2, PT, R22, R3, RZ ;  /* 0x00000003160b7210 */ /* 0x000fe40007f5e0ff */
[----:B------:R2:W-:Y:S04]  /*21a00*/  STL [R1+0x1ed8], R7 ;  /* 0x001ed80701007387 */ /* 0x0005e80000100800 */
[----:B------:R-:W5:Y:S04]  /*21a10*/  LDL.LU R17, [R1+0x674] ;  /* 0x0006740001117983 */ /* 0x000f680000300800 */
[----:B------:R0:W-:Y:S04]  /*21a20*/  STL [R1+0x1eac], R4 ;  /* 0x001eac0401007387 */ /* 0x0001e80000100800 */
[----:B------:R-:W-:Y:S01]  /*21a30*/  STL [R1+0x1ee0], R11 ;  /* 0x001ee00b01007387 */ /* 0x000fe20000100800 */
[----:B--2---:R-:W-:-:S03]  /*21a40*/  IMAD.X R7, R60, 0x1, R15, P3 ;  /* 0x000000013c077824 */ /* 0x004fc600018e060f */
[----:B------:R-:W2:Y:S04]  /*21a50*/  LDL.LU R22, [R1+0x670] ;  /* 0x0006700001167983 */ /* 0x000ea80000300800 */
[----:B------:R1:W-:Y:S01]  /*21a60*/  STL [R1+0x1eb4], R7 ;  /* 0x001eb40701007387 */ /* 0x0003e20000100800 */
[----:B0-----:R-:W-:Y:S01]  /*21a70*/  IADD3 R4, P3, PT, R6, R23, RZ ;  /* 0x0000001706047210 */ /* 0x001fe20007f7e0ff */
[----:B-1----:R-:W-:-:S04]  /*21a80*/  IMAD.X R7, R60, 0x1, R16, P5 ;  /* 0x000000013c077824 */ /* 0x002fc800028e0610 */
[----:B------:R0:W-:Y:S04]  /*21a90*/  STL [R1+0x1ee8], R4 ;  /* 0x001ee80401007387 */ /* 0x0001e80000100800 */
[----:B------:R-:W2:Y:S04]  /*21aa0*/  LDL.LU R60, [R1+0x544] ;  /* 0x00054400013c7983 */ /* 0x000ea80000300800 */
[----:B------:R3:W-:Y:S01]  /*21ab0*/  STL [R1+0x1ebc], R7 ;  /* 0x001ebc0701007387 */ /* 0x0007e20000100800 */
[----:B0-----:R-:W-:-:S05]  /*21ac0*/  IADD3 R4, P5, PT, R6, R3, RZ ;  /* 0x0000000306047210 */ /* 0x001fca0007fbe0ff */
[----:B------:R0:W-:Y:S01]  /*21ad0*/  STL [R1+0x1ef0], R4 ;  /* 0x001ef00401007387 */ /* 0x0001e20000100800 */
[C---:B---3--:R-:W-:Y:S02]  /*21ae0*/  IMAD.X R7, R25.reuse, 0x1, R15, P4 ;  /* 0x0000000119077824 */ /* 0x048fe400020e060f */
[----:B0-----:R-:W-:-:S03]  /*21af0*/  IMAD.X R4, R25, 0x1, R16, P0 ;  /* 0x0000000119047824 */ /* 0x001fc600000e0610 */
[----:B------:R-:W-:Y:S01]  /*21b00*/  STL [R1+0x1ec4], R7 ;  /* 0x001ec40701007387 */ /* 0x000fe20000100800 */
[C---:B----4-:R-:W-:Y:S02]  /*21b10*/  IADD3 R6, P4, PT, R2.reuse, R23, RZ ;  /* 0x0000001702067210 */ /* 0x050fe40007f9e0ff */
[----:B------:R-:W-:-:S03]  /*21b20*/  IADD3 R2, P0, PT, R2, R3, RZ ;  /* 0x0000000302027210 */ /* 0x000fc60007f1e0ff */
[----:B------:R-:W-:Y:S04]  /*21b30*/  STL [R1+0x1ef8], R6 ;  /* 0x001ef80601007387 */ /* 0x000fe80000100800 */
[----:B------:R-:W3:Y:S04]  /*21b40*/  LDL.LU R25, [R1+0x54c] ;  /* 0x00054c0001197983 */ /* 0x000ee80000300800 */
[----:B------:R0:W-:Y:S04]  /*21b50*/  STL [R1+0x1ecc], R4 ;  /* 0x001ecc0401007387 */ /* 0x0001e80000100800 */
[----:B------:R1:W-:Y:S01]  /*21b60*/  STL [R1+0x1f00], R2 ;  /* 0x001f000201007387 */ /* 0x0003e20000100800 */
[----:B0-----:R-:W-:-:S03]  /*21b70*/  IMAD.X R4, R61, 0x1, R15, P1 ;  /* 0x000000013d047824 */ /* 0x001fc600008e060f */
[----:B-1----:R-:W4:Y:S04]  /*21b80*/  LDL.LU R2, [R1+0x678] ;  /* 0x0006780001027983 */ /* 0x002f280000300800 */
[----:B------:R0:W-:Y:S01]  /*21b90*/  STL [R1+0x1ed4], R4 ;  /* 0x001ed40401007387 */ /* 0x0001e20000100800 */
[----:B------:R-:W-:-:S05]  /*21ba0*/  IADD3 R6, P1, PT, R8, R23, RZ ;  /* 0x0000001708067210 */ /* 0x000fca0007f3e0ff */
[----:B------:R1:W-:Y:S01]  /*21bb0*/  STL [R1+0x21a0], R6 ;  /* 0x0021a00601007387 */ /* 0x0003e20000100800 */
[----:B0-----:R-:W-:Y:S01]  /*21bc0*/  IMAD.X R4, R61, 0x1, R16, P2 ;  /* 0x000000013d047824 */ /* 0x001fe200010e0610 */
[----:B------:R-:W-:Y:S02]  /*21bd0*/  IADD3 R7, P2, PT, R8, R3, RZ ;  /* 0x0000000308077210 */ /* 0x000fe40007f5e0ff */
[----:B-1----:R-:W4:Y:S04]  /*21be0*/  LDL.LU R6, [R1+0x550] ;  /* 0x0005500001067983 */ /* 0x002f280000300800 */
[----:B------:R5:W-:Y:S04]  /*21bf0*/  STL [R1+0x1edc], R4 ;  /* 0x001edc0401007387 */ /* 0x000be80000100800 */
[----:B------:R-:W-:Y:S04]  /*21c00*/  STL [R1+0x21a8], R7 ;  /* 0x0021a80701007387 */ /* 0x000fe80000100800 */
[----:B------:R-:W4:Y:S01]  /*21c10*/  LDL.LU R8, [R1+0x67c] ;  /* 0x00067c0001087983 */ /* 0x000f220000300800 */
[----:B-----5:R-:W-:Y:S01]  /*21c20*/  IMAD.X R4, R21, 0x1, R15, P3 ;  /* 0x0000000115047824 */ /* 0x020fe200018e060f */
[----:B------:R-:W-:-:S04]  /*21c30*/  IADD3 R11, P3, PT, R13, R23, RZ ;  /* 0x000000170d0b7210 */ /* 0x000fc80007f7e0ff */
        /* <DEDUP_REMOVED lines=16> */
[----:B------:R1:W-:Y:S04]  /*21d40*/  STL [R1+0x1f20], R7 ;  /* 0x001f200701007387 */ /* 0x0003e80000100800 */
[----:B------:R-:W5:Y:S01]  /*21d50*/  LDL.LU R10, [R1+0x684] ;  /* 0x00068400010a7983 */ /* 0x000f620000300800 */
[----:B0-----:R-:W-:Y:S01]  /*21d60*/  IADD3 R4, P6, PT, R5, R23, RZ ;  /* 0x0000001705047210 */ /* 0x001fe20007fde0ff */
[----:B-1----:R-:W-:-:S04]  /*21d70*/  IMAD.X R7, R17, 0x1, R15, P3 ;  /* 0x0000000111077824 */ /* 0x002fc800018e060f */
[----:B------:R0:W-:Y:S04]  /*21d80*/  STL [R1+0x1f28], R4 ;  /* 0x001f280401007387 */ /* 0x0001e80000100800 */
[----:B------:R-:W-:Y:S04]  /*21d90*/  STL [R1+0x1f04], R7 ;  /* 0x001f040701007387 */ /* 0x000fe80000100800 */
[----:B------:R-:W5:Y:S01]  /*21da0*/  LDL.LU R9, [R1+0x564] ;  /* 0x0005640001097983 */ /* 0x000f620000300800 */
[----:B0-----:R-:W-:Y:S01]  /*21db0*/  IADD3 R4, P3, PT, R5, R3, RZ ;  /* 0x0000000305047210 */ /* 0x001fe20007f7e0ff */
[----:B--2---:R-:W-:-:S04]  /*21dc0*/  IMAD.X R5, R22, 0x1, R15, P1 ;  /* 0x0000000116057824 */ /* 0x004fc800008e060f */
[----:B------:R0:W-:Y:S04]  /*21dd0*/  STL [R1+0x1f30], R4 ;  /* 0x001f300401007387 */ /* 0x0001e80000100800 */
[----:B------:R1:W-:Y:S01]  /*21de0*/  STL [R1+0x219c], R5 ;  /* 0x00219c0501007387 */ /* 0x0003e20000100800 */
[--C-:B------:R-:W-:Y:S01]  /*21df0*/  IMAD.X R11, R22, 0x1, R16.reuse, P2 ;  /* 0x00000001160b7824 */ /* 0x100fe200010e0610 */
[----:B0-----:R-:W-:Y:S02]  /*21e00*/  IADD3 R4, P1, PT, R60, R23, RZ ;  /* 0x000000173c047210 */ /* 0x001fe40007f3e0ff */
[----:B-1----:R-:W2:Y:S01]  /*21e10*/  LDL.LU R5, [R1+0x688] ;  /* 0x0006880001057983 */ /* 0x002ea20000300800 */
[----:B------:R-:W-:-:S03]  /*21e20*/  IMAD.X R7, R17, 0x1, R16, P5 ;  /* 0x0000000111077824 */ /* 0x000fc600028e0610 */
[----:B------:R0:W-:Y:S04]  /*21e30*/  STL [R1+0x1f38], R4 ;  /* 0x001f380401007387 */ /* 0x0001e80000100800 */
[----:B------:R-:W-:Y:S01]  /*21e40*/  STL [R1+0x21a4], R11 ;  /* 0x0021a40b01007387 */ /* 0x000fe20000100800 */
[----:B0-----:R-:W-:-:S03]  /*21e50*/  IADD3 R4, P2, PT, R60, R3, RZ ;  /* 0x000000033c047210 */ /* 0x001fc60007f5e0ff */
[----:B------:R-:W2:Y:S04]  /*21e60*/  LDL.LU R60, [R1+0x56c] ;  /* 0x00056c00013c7983 */ /* 0x000ea80000300800 */
[----:B------:R3:W-:Y:S04]  /*21e70*/  STL [R1+0x1f40], R4 ;  /* 0x001f400401007387 */ /* 0x0007e80000100800 */
[----:B------:R4:W-:Y:S04]  /*21e80*/  STL [R1+0x1f0c], R7 ;  /* 0x001f0c0701007387 */ /* 0x0009e80000100800 */
[----:B------:R-:W2:Y:S01]  /*21e90*/  LDL.LU R17, [R1+0x68c] ;  /* 0x00068c0001117983 */ /* 0x000ea20000300800 */
[----:B---3--:R-:W-:-:S05]  /*21ea0*/  IADD3 R4, P5, PT, R25, R23, RZ ;  /* 0x0000001719047210 */ /* 0x008fca0007fbe0ff */
[----:B------:R0:W-:Y:S01]  /*21eb0*/  STL [R1+0x1f48], R4 ;  /* 0x001f480401007387 */ /* 0x0001e20000100800 */
[C---:B----4-:R-:W-:Y:S01]  /*21ec0*/  IMAD.X R7, R2.reuse, 0x1, R15, P4 ;  /* 0x0000000102077824 */ /* 0x050fe200020e060f */
[----:B0-----:R-:W-:Y:S01]  /*21ed0*/  IADD3 R4, P4, PT, R25, R3, RZ ;  /* 0x0000000319047210 */ /* 0x001fe20007f9e0ff */
[----:B------:R-:W-:-:S03]  /*21ee0*/  IMAD.X R2, R2, 0x1, R16, P0 ;  /* 0x0000000102027824 */ /* 0x000fc600000e0610 */
[----:B------:R-:W-:Y:S04]  /*21ef0*/  STL [R1+0x1f14], R7 ;  /* 0x001f140701007387 */ /* 0x000fe80000100800 */
[----:B------:R-:W3:Y:S04]  /*21f00*/  LDL.LU R25, [R1+0x570] ;  /* 0x0005700001197983 */ /* 0x000ee80000300800 */
[----:B------:R0:W-:Y:S04]  /*21f10*/  STL [R1+0x1f50], R4 ;  /* 0x001f500401007387 */ /* 0x0001e80000100800 */
[----:B------:R1:W-:Y:S01]  /*21f20*/  STL [R1+0x1f1c], R2 ;  /* 0x001f1c0201007387 */ /* 0x0003e20000100800 */
[----:B0-----:R-:W-:-:S03]  /*21f30*/  IADD3 R4, P0, PT, R6, R23, RZ ;  /* 0x0000001706047210 */ /* 0x001fc60007f1e0ff */
[----:B-1----:R-:W4:Y:S04]  /*21f40*/  LDL.LU R2, [R1+0x690] ;  /* 0x0006900001027983 */ /* 0x002f280000300800 */
[----:B------:R0:W-:Y:S01]  /*21f50*/  STL [R1+0x1f58], R4 ;  /* 0x001f580401007387 */ /* 0x0001e20000100800 */
[----:B------:R-:W-:Y:S01]  /*21f60*/  IMAD.X R7, R8, 0x1, R15, P6 ;  /* 0x0000000108077824 */ /* 0x000fe200030e060f */
[----:B0-----:R-:W-:Y:S02]  /*21f70*/  IADD3 R4, P6, PT, R6, R3, RZ ;  /* 0x0000000306047210 */ /* 0x001fe40007fde0ff */
[----:B------:R-:W4:Y:S04]  /*21f80*/  LDL.LU R6, [R1+0x578] ;  /* 0x0005780001067983 */ /* 0x000f280000300800 */
[----:B------:R0:W-:Y:S04]  /*21f90*/  STL [R1+0x1f24], R7 ;  /* 0x001f240701007387 */ /* 0x0001e80000100800 */
[----:B------:R5:W-:Y:S01]  /*21fa0*/  STL [R1+0x1f60], R4 ;  /* 0x001f600401007387 */ /* 0x000be20000100800 */
[----:B0-----:R-:W-:-:S03]  /*21fb0*/  IMAD.X R7, R8, 0x1, R16, P3 ;  /* 0x0000000108077824 */ /* 0x001fc600018e0610 */
[----:B------:R-:W4:Y:S01]  /*21fc0*/  LDL.LU R8, [R1+0x694] ;  /* 0x0006940001087983 */ /* 0x000f220000300800 */
[----:B-----5:R-:W-:Y:S01]  /*21fd0*/  IADD3 R4, P3, PT, R61, R23, RZ ;  /* 0x000000173d047210 */ /* 0x020fe20007f7e0ff */
[C---:B------:R-:W-:Y:S02]  /*21fe0*/  IMAD.X R11, R13.reuse, 0x1, R15, P1 ;  /* 0x000000010d0b7824 */ /* 0x040fe400008e060f */
[----:B------:R0:W-:Y:S04]  /*21ff0*/  STL [R1+0x1f2c], R7 ;  /* 0x001f2c0701007387 */ /* 0x0001e80000100800 */
[----:B------:R1:W-:Y:S04]  /*22000*/  STL [R1+0x1f68], R4 ;  /* 0x001f680401007387 */ /* 0x0003e80000100800 */
[----:B------:R-:W-:Y:S01]  /*22010*/  STL [R1+0x1f34], R11 ;  /* 0x001f340b01007387 */ /* 0x000fe20000100800 */
[----:B0-----:R-:W-:Y:S01]  /*22020*/  IMAD.X R7, R13, 0x1, R16, P2 ;  /* 0x000000010d077824 */ /* 0x001fe200010e0610 */
[----:B-1----:R-:W-:-:S02]  /*22030*/  IADD3 R4, P1, PT, R61, R3, RZ ;  /* 0x000000033d047210 */ /* 0x002fc40007f3e0ff */
[----:B------:R-:W5:Y:S04]  /*22040*/  LDL.LU R61, [R1+0x57c] ;  /* 0x00057c00013d7983 */ /* 0x000f680000300800 */
[----:B------:R0:W-:Y:S04]  /*22050*/  STL [R1+0x1f70], R4 ;  /* 0x001f700401007387 */ /* 0x0001e80000100800 */
[----:B------:R1:W-:Y:S04]  /*22060*/  STL [R1+0x1f3c], R7 ;  /* 0x001f3c0701007387 */ /* 0x0003e80000100800 */
[----:B------:R-:W5:Y:S01]  /*22070*/  LDL.LU R13, [R1+0x698] ;  /* 0x00069800010d7983 */ /* 0x000f620000300800 */
[----:B0-----:R-:W-:Y:S01]  /*22080*/  IADD3 R4, P2, PT, R21, R23, RZ ;  /* 0x0000001715047210 */ /* 0x001fe20007f5e0ff */
[----:B------:R-:W-:-:S04]  /*22090*/  IMAD.X R11, R10, 0x1, R15, P5 ;  /* 0x000000010a0b7824 */ /* 0x000fc800028e060f */
[----:B------:R0:W-:Y:S01]  /*220a0*/  STL [R1+0x1f78], R4 ;  /* 0x001f780401007387 */ /* 0x0001e20000100800 */
[----:B-1----:R-:W-:-:S03]  /*220b0*/  IMAD.X R7, R10, 0x1, R16, P4 ;  /* 0x000000010a077824 */ /* 0x002fc600020e0610 */
[----:B------:R-:W-:Y:S01]  /*220c0*/  STL [R1+0x1f44], R11 ;  /* 0x001f440b01007387 */ /* 0x000fe20000100800 */
[----:B0-----:R-:W-:-:S03]  /*220d0*/  IADD3 R4, P5, PT, R21, R3, RZ ;  /* 0x0000000315047210 */ /* 0x001fc60007fbe0ff */
[----:B------:R-:W5:Y:S04]  /*220e0*/  LDL.LU R21, [R1+0x584] ;  /* 0x0005840001157983 */ /* 0x000f680000300800 */
[----:B------:R0:W-:Y:S04]  /*220f0*/  STL [R1+0x1f80], R4 ;  /* 0x001f800401007387 */ /* 0x0001e80000100800 */
[----:B------:R2:W-:Y:S04]  /*22100*/  STL [R1+0x1f4c], R7 ;  /* 0x001f4c0701007387 */ /* 0x0005e80000100800 */
[----:B------:R-:W5:Y:S01]  /*22110*/  LDL.LU R10, [R1+0x69c] ;  /* 0x00069c00010a7983 */ /* 0x000f620000300800 */
[----:B0-----:R-:W-:Y:S01]  /*22120*/  IADD3 R4, P4, PT, R9, R23, RZ ;  /* 0x0000001709047210 */ /* 0x001fe20007f9e0ff */
[----:B--2---:R-:W-:-:S04]  /*22130*/  IMAD.X R7, R5, 0x1, R15, P0 ;  /* 0x0000000105077824 */ /* 0x004fc800000e060f */
[----:B------:R0:W-:Y:S01]  /*22140*/  STL [R1+0x1f88], R4 ;  /* 0x001f880401007387 */ /* 0x0001e20000100800 */
[----:B------:R-:W-:-:S03]  /*22150*/  IMAD.X R5, R5, 0x1, R16, P6 ;  /* 0x0000000105057824 */ /* 0x000fc600030e0610 */
[----:B------:R-:W-:Y:S01]  /*22160*/  STL [R1+0x1f54], R7 ;  /* 0x001f540701007387 */ /* 0x000fe20000100800 */
[----:B0-----:R-:W-:-:S03]  /*22170*/  IADD3 R4, P0, PT, R9, R3, RZ ;  /* 0x0000000309047210 */ /* 0x001fc60007f1e0ff */
[----:B------:R-:W2:Y:S04]  /*22180*/  LDL.LU R9, [R1+0x58c] ;  /* 0x00058c0001097983 */ /* 0x000ea80000300800 */
[----:B------:R0:W-:Y:S04]  /*22190*/  STL [R1+0x1f90], R4 ;  /* 0x001f900401007387 */ /* 0x0001e80000100800 */
[----:B------:R1:W-:Y:S01]  /*221a0*/  STL [R1+0x1f5c], R5 ;  /* 0x001f5c0501007387 */ /* 0x0003e20000100800 */
[----:B0-----:R-:W-:Y:S01]  /*221b0*/  IADD3 R4, P6, PT, R60, R23, RZ ;  /* 0x000000173c047210 */ /* 0x001fe20007fde0ff */
[----:B------:R-:W-:-:S02]  /*221c0*/  IMAD.X R11, R17, 0x1, R15, P3 ;  /* 0x00000001110b7824 */ /* 0x000fc400018e060f */
[----:B-1----:R-:W2:Y:S01]  /*221d0*/  LDL.LU R5, [R1+0x6a0] ;  /* 0x0006a00001057983 */ /* 0x002ea20000300800 */
[----:B------:R-:W-:-:S03]  /*221e0*/  IADD3 R7, P3, PT, R60, R3, RZ ;  /* 0x000000033c077210 */ /* 0x000fc60007f7e0ff */
[----:B------:R0:W-:Y:S04]  /*221f0*/  STL [R1+0x1f98], R4 ;  /* 0x001f980401007387 */ /* 0x0001e80000100800 */
[----:B------:R-:W-:Y:S04]  /*22200*/  STL [R1+0x1f64], R11 ;  /* 0x001f640b01007387 */ /* 0x000fe80000100800 */
[----:B------:R-:W2:Y:S01]  /*22210*/  LDL.LU R60, [R1+0x590] ;  /* 0x00059000013c7983 */ /* 0x000ea20000300800 */
[----:B0-----:R-:W-:-:S03]  /*22220*/  IMAD.X R4, R17, 0x1, R16, P1 ;  /* 0x0000000111047824 */ /* 0x001fc600008e0610 */
        /* <DEDUP_REMOVED lines=8> */
[----:B------:R0:W-:Y:S04]  /*222b0*/  STL [R1+0x1f74], R4 ;  /* 0x001f740401007387 */ /* 0x0001e80000100800 */
[----:B------:R-:W-:Y:S04]  /*222c0*/  STL [R1+0x1fb0], R7 ;  /* 0x001fb00701007387 */ /* 0x000fe80000100800 */
[----:B------:R-:W3:Y:S01]  /*222d0*/  LDL.LU R25, [R1+0x598] ;  /* 0x0005980001197983 */ /* 0x000ee20000300800 */
[----:B0-----:R-:W-:-:S03]  /*222e0*/  IADD3 R4, P5, PT, R6, R23, RZ ;  /* 0x0000001706047210 */ /* 0x001fc60007fbe0ff */
[----:B------:R0:W-:Y:S04]  /*222f0*/  STL [R1+0x1f7c], R2 ;  /* 0x001f7c0201007387 */ /* 0x0001e80000100800 */
[----:B0-----:R-:W4:Y:S04]  /*22300*/  LDL.LU R2, [R1+0x6a8] ;  /* 0x0006a80001027983 */ /* 0x001f280000300800 */
[----:B------:R0:W-:Y:S01]  /*22310*/  STL [R1+0x1fb8], R4 ;  /* 0x001fb80401007387 */ /* 0x0001e20000100800 */
[C---:B------:R-:W-:Y:S02]  /*22320*/  IMAD.X R11, R8.reuse, 0x1, R15, P4 ;  /* 0x00000001080b7824 */ /* 0x040fe400020e060f */
[----:B------:R-:W-:-:S03]  /*22330*/  IMAD.X R7, R8, 0x1, R16, P0 ;  /* 0x0000000108077824 */ /* 0x000fc600000e0610 */
[----:B------:R-:W-:Y:S01]  /*22340*/  STL [R1+0x1f84], R11 ;  /* 0x001f840b01007387 */ /* 0x000fe20000100800 */
[----:B0-----:R-:W-:-:S03]  /*22350*/  IADD3 R4, P4, PT, R6, R3, RZ ;  /* 0x0000000306047210 */ /* 0x001fc60007f9e0ff */
[----:B------:R-:W4:Y:S04]  /*22360*/  LDL.LU R6, [R1+0x5a0] ;  /* 0x0005a00001067983 */ /* 0x000f280000300800 */
[----:B------:R5:W-:Y:S04]  /*22370*/  STL [R1+0x1fc0], R4 ;  /* 0x001fc00401007387 */ /* 0x000be80000100800 */
[----:B------:R0:W-:Y:S04]  /*22380*/  STL [R1+0x1f8c], R7 ;  /* 0x001f8c0701007387 */ /* 0x0001e80000100800 */
[----:B------:R-:W4:Y:S01]  /*22390*/  LDL.LU R8, [R1+0x6ac] ;  /* 0x0006ac0001087983 */ /* 0x000f220000300800 */
[----:B-----5:R-:W-:-:S05]  /*223a0*/  IADD3 R4, P0, PT, R61, R23, RZ ;  /* 0x000000173d047210 */ /* 0x020fca0007f1e0ff */
[----:B------:R1:W-:Y:S01]  /*223b0*/  STL [R1+0x1fc8], R4 ;  /* 0x001fc80401007387 */ /* 0x0003e20000100800 */
[C---:B------:R-:W-:Y:S02]  /*223c0*/  IMAD.X R11, R13.reuse, 0x1, R15, P6 ;  /* 0x000000010d0b7824 */ /* 0x040fe400030e060f */
[----:B0-----:R-:W-:-:S03]  /*223d0*/  IMAD.X R7, R13, 0x1, R16, P3 ;  /* 0x000000010d077824 */ /* 0x001fc600018e0610 */
[----:B------:R-:W-:Y:S01]  /*223e0*/  STL [R1+0x1f94], R11 ;  /* 0x001f940b01007387 */ /* 0x000fe20000100800 */
[----:B-1----:R-:W-:-:S03]  /*223f0*/  IADD3 R4, P6, PT, R61, R3, RZ ;  /* 0x000000033d047210 */ /* 0x002fc60007fde0ff */
[----:B------:R-:W5:Y:S04]  /*22400*/  LDL.LU R61, [R1+0x5a4] ;  /* 0x0005a400013d7983 */ /* 0x000f680000300800 */
[----:B------:R0:W-:Y:S04]  /*22410*/  STL [R1+0x1fd0], R4 ;  /* 0x001fd00401007387 */ /* 0x0001e80000100800 */
[----:B------:R1:W-:Y:S04]  /*22420*/  STL [R1+0x1f9c], R7 ;  /* 0x001f9c0701007387 */ /* 0x0003e80000100800 */
[----:B------:R-:W5:Y:S01]  /*22430*/  LDL.LU R13, [R1+0x6b0] ;  /* 0x0006b000010d7983 */ /* 0x000f620000300800 */
[----:B0-----:R-:W-:-:S05]  /*22440*/  IADD3 R4, P3, PT, R21, R23, RZ ;  /* 0x0000001715047210 */ /* 0x001fca0007f7e0ff */
[----:B------:R0:W-:Y:S01]  /*22450*/  STL [R1+0x1fd8], R4 ;  /* 0x001fd80401007387 */ /* 0x0001e20000100800 */
[----:B------:R-:W-:Y:S01]  /*22460*/  IMAD.X R11, R10, 0x1, R15, P1 ;  /* 0x000000010a0b7824 */ /* 0x000fe200008e060f */
[----:B-1----:R-:W-:-:S04]  /*22470*/  IADD3 R7, P1, PT, R21, R3, RZ ;  /* 0x0000000315077210 */ /* 0x002fc80007f3e0ff */
[----:B------:R-:W-:Y:S01]  /*22480*/  STL [R1+0x1fa4], R11 ;  /* 0x001fa40b01007387 */ /* 0x000fe20000100800 */
[----:B0-----:R-:W-:-:S03]  /*22490*/  IMAD.X R4, R10, 0x1, R16, P2 ;  /* 0x000000010a047824 */ /* 0x001fc600010e0610 */
[----:B------:R-:W5:Y:S04]  /*224a0*/  LDL.LU R21, [R1+0x5ac] ;  /* 0x0005ac0001157983 */ /* 0x000f680000300800 */
[----:B------:R2:W-:Y:S04]  /*224b0*/  STL [R1+0x1fe0], R7 ;  /* 0x001fe00701007387 */ /* 0x0005e80000100800 */
[----:B------:R0:W-:Y:S04]  /*224c0*/  STL [R1+0x1fac], R4 ;  /* 0x001fac0401007387 */ /* 0x0001e80000100800 */
[----:B------:R-:W5:Y:S01]  /*224d0*/  LDL.LU R10, [R1+0x6b4] ;  /* 0x0006b400010a7983 */ /* 0x000f620000300800 */
[----:B--2---:R-:W-:-:S05]  /*224e0*/  IADD3 R7, P2, PT, R9, R23, RZ ;  /* 0x0000001709077210 */ /* 0x004fca0007f5e0ff */
[----:B------:R1:W-:Y:S01]  /*224f0*/  STL [R1+0x1fe8], R7 ;  /* 0x001fe80701007387 */ /* 0x0003e20000100800 */
[----:B0-----:R-:W-:Y:S01]  /*22500*/  IMAD.X R4, R5, 0x1, R15, P5 ;  /* 0x0000000105047824 */ /* 0x001fe200028e060f */
[----:B-1----:R-:W-:Y:S02]  /*22510*/  IADD3 R7, P5, PT, R9, R3, RZ ;  /* 0x0000000309077210 */ /* 0x002fe40007fbe0ff */
[----:B------:R-:W2:Y:S04]  /*22520*/  LDL.LU R9, [R1+0x5b0] ;  /* 0x0005b00001097983 */ /* 0x000ea80000300800 */
[----:B------:R0:W-:Y:S04]  /*22530*/  STL [R1+0x1fb4], R4 ;  /* 0x001fb40401007387 */ /* 0x0001e80000100800 */
[----:B------:R1:W-:Y:S01]  /*22540*/  STL [R1+0x1ff0], R7 ;  /* 0x001ff00701007387 */ /* 0x0003e20000100800 */
[----:B0-----:R-:W-:-:S03]  /*22550*/  IMAD.X R4, R5, 0x1, R16, P4 ;  /* 0x0000000105047824 */ /* 0x001fc600020e0610 */
[----:B------:R-:W2:Y:S01]  /*22560*/  LDL.LU R5, [R1+0x6b8] ;  /* 0x0006b80001057983 */ /* 0x000ea20000300800 */
[----:B-1----:R-:W-:-:S03]  /*22570*/  IADD3 R7, P4, PT, R60, R23, RZ ;  /* 0x000000173c077210 */ /* 0x002fc60007f9e0ff */
[----:B------:R0:W-:Y:S04]  /*22580*/  STL [R1+0x1fbc], R4 ;  /* 0x001fbc0401007387 */ /* 0x0001e80000100800 */
[----:B------:R1:W-:Y:S01]  /*22590*/  STL [R1+0x1ff8], R7 ;  /* 0x001ff80701007387 */ /* 0x0003e20000100800 */
[C---:B0-----:R-:W-:Y:S01]  /*225a0*/  IMAD.X R4, R17.reuse, 0x1, R15, P0 ;  /* 0x0000000111047824 */ /* 0x041fe200000e060f */
[----:B-1----:R-:W-:Y:S02]  /*225b0*/  IADD3 R7, P0, PT, R60, R3, RZ ;  /* 0x000000033c077210 */ /* 0x002fe40007f1e0ff */
[----:B------:R-:W2:Y:S04]  /*225c0*/  LDL.LU R60, [R1+0x5b8] ;  /* 0x0005b800013c7983 */ /* 0x000ea80000300800 */
[----:B------:R0:W-:Y:S04]  /*225d0*/  STL [R1+0x1fc4], R4 ;  /* 0x001fc40401007387 */ /* 0x0001e80000100800 */
[----:B------:R4:W-:Y:S01]  /*225e0*/  STL [R1+0x2000], R7 ;  /* 0x0020000701007387 */ /* 0x0009e20000100800 */
[----:B0-----:R-:W-:-:S03]  /*225f0*/  IMAD.X R4, R17, 0x1, R16, P6 ;  /* 0x0000000111047824 */ /* 0x001fc600030e0610 */
[----:B------:R-:W2:Y:S04]  /*22600*/  LDL.LU R17, [R1+0x6bc] ;  /* 0x0006bc0001117983 */ /* 0x000ea80000300800 */
[----:B------:R0:W-:Y:S01]  /*22610*/  STL [R1+0x1fcc], R4 ;  /* 0x001fcc0401007387 */ /* 0x0001e20000100800 */
[----:B---3--:R-:W-:-:S05]  /*22620*/  IADD3 R11, P6, PT, R25, R23, RZ ;  /* 0x00000017190b7210 */ /* 0x008fca0007fde0ff */
[----:B------:R-:W-:Y:S01]  /*22630*/  STL [R1+0x2008], R11 ;  /* 0x0020080b01007387 */ /* 0x000fe20000100800 */
[C---:B----4-:R-:W-:Y:S01]  /*22640*/  IMAD.X R7, R2.reuse, 0x1, R15, P3 ;  /* 0x0000000102077824 */ /* 0x050fe200018e060f */
[----:B0-----:R-:W-:Y:S02]  /*22650*/  IADD3 R4, P3, PT, R25, R3, RZ ;  /* 0x0000000319047210 */ /* 0x001fe40007f7e0ff */
[----:B------:R-:W3:Y:S04]  /*22660*/  LDL.LU R25, [R1+0x5bc] ;  /* 0x0005bc0001197983 */ /* 0x000ee80000300800 */
[----:B------:R0:W-:Y:S04]  /*22670*/  STL [R1+0x1fd4], R7 ;  /* 0x001fd40701007387 */ /* 0x0001e80000100800 */
[----:B------:R1:W-:Y:S01]  /*22680*/  STL [R1+0x2010], R4 ;  /* 0x0020100401007387 */ /* 0x0003e20000100800 */
[----:B0-----:R-:W-:-:S03]  /*22690*/  IMAD.X R7, R2, 0x1, R16, P1 ;  /* 0x0000000102077824 */ /* 0x001fc600008e0610 */
[----:B------:R-:W4:Y:S01]  /*226a0*/  LDL.LU R2, [R1+0x6c0] ;  /* 0x0006c00001027983 */ /* 0x000f220000300800 */
[----:B-1----:R-:W-:-:S03]  /*226b0*/  IADD3 R4, P1, PT, R6, R23, RZ ;  /* 0x0000001706047210 */ /* 0x002fc60007f3e0ff */
[----:B------:R0:W-:Y:S04]  /*226c0*/  STL [R1+0x1fdc], R7 ;  /* 0x001fdc0701007387 */ /* 0x0001e80000100800 */
[----:B------:R1:W-:Y:S01]  /*226d0*/  STL [R1+0x2018], R4 ;  /* 0x0020180401007387 */ /* 0x0003e20000100800 */
[----:B0-----:R-:W-:Y:S01]  /*226e0*/  IMAD.X R7, R8, 0x1, R15, P2 ;  /* 0x0000000108077824 */ /* 0x001fe200010e060f */
[----:B-1----:R-:W-:Y:S02]  /*226f0*/  IADD3 R4, P2, PT, R6, R3, RZ ;  /* 0x0000000306047210 */ /* 0x002fe40007f5e0ff */
[----:B------:R-:W4:Y:S04]  /*22700*/  LDL.LU R6, [R1+0x5c4] ;  /* 0x0005c40001067983 */ /* 0x000f280000300800 */
[----:B------:R0:W-:Y:S04]  /*22710*/  STL [R1+0x1fe4], R7 ;  /* 0x001fe40701007387 */ /* 0x0001e80000100800 */
[----:B------:R5:W-:Y:S01]  /*22720*/  STL [R1+0x2020], R4 ;  /* 0x0020200401007387 */ /* 0x000be20000100800 */
[----:B0-----:R-:W-:-:S03]  /*22730*/  IMAD.X R7, R8, 0x1, R16, P5 ;  /* 0x0000000108077824 */ /* 0x001fc600028e0610 */
[----:B------:R-:W4:Y:S01]  /*22740*/  LDL.LU R8, [R1+0x6c4] ;  /* 0x0006c40001087983 */ /* 0x000f220000300800 */
[----:B-----5:R-:W-:Y:S01]  /*22750*/  IADD3 R4, P5, PT, R61, R23, RZ ;  /* 0x000000173d047210 */ /* 0x020fe20007fbe0ff */
[----:B------:R-:W-:Y:S02]  /*22760*/  IMAD.X R11, R13, 0x1, R15, P4 ;  /* 0x000000010d0b7824 */ /* 0x000fe400020e060f */
[----:B------:R0:W-:Y:S04]  /*22770*/  STL [R1+0x1fec], R7 ;  /* 0x001fec0701007387 */ /* 0x0001e80000100800 */
[----:B------:R1:W-:Y:S04]  /*22780*/  STL [R1+0x2028], R4 ;  /* 0x0020280401007387 */ /* 0x0003e80000100800 */
[----:B------:R-:W-:Y:S01]  /*22790*/  STL [R1+0x1ff4], R11 ;  /* 0x001ff40b01007387 */ /* 0x000fe20000100800 */
[----:B0-----:R-:W-:Y:S01]  /*227a0*/  IADD3 R7, P4, PT, R61, R3, RZ ;  /* 0x000000033d077210 */ /* 0x001fe20007f9e0ff */
[----:B-1----:R-:W-:-:S02]  /*227b0*/  IMAD.X R4, R13, 0x1, R16, P0 ;  /* 0x000000010d047824 */ /* 0x002fc400000e0610 */
[----:B------:R-:W5:Y:S04]  /*227c0*/  LDL.LU R13, [R1+0x5cc] ;  /* 0x0005cc00010d7983 */ /* 0x000f680000300800 */
[----:B------:R0:W-:Y:S04]  /*227d0*/  STL [R1+0x2030], R7 ;  /* 0x0020300701007387 */ /* 0x0001e80000100800 */
[----:B------:R1:W-:Y:S04]  /*227e0*/  STL [R1+0x1ffc], R4 ;  /* 0x001ffc0401007387 */ /* 0x0003e80000100800 */
[----:B------:R-:W5:Y:S01]  /*227f0*/  LDL.LU R61, [R1+0x6c8] ;  /* 0x0006c800013d7983 */ /* 0x000f620000300800 */
[C---:B0-----:R-:W-:Y:S01]  /*22800*/  IADD3 R7, P0, PT, R21.reuse, R23, RZ ;  /* 0x0000001715077210 */ /* 0x041fe20007f1e0ff */
[----:B-1----:R-:W-:Y:S01]  /*22810*/  IMAD.X R4, R10, 0x1, R15, P6 ;  /* 0x000000010a047824 */ /* 0x002fe200030e060f */
[----:B------:R-:W-:-:S03]  /*22820*/  IADD3 R11, P6, PT, R21, R3, RZ ;  /* 0x00000003150b7210 */ /* 0x000fc60007fde0ff */
[----:B------:R0:W-:Y:S04]  /*22830*/  STL [R1+0x2038], R7 ;  /* 0x0020380701007387 */ /* 0x0001e80000100800 */
[----:B------:R2:W-:Y:S01]  /*22840*/  STL [R1+0x2004], R4 ;  /* 0x0020040401007387 */ /* 0x0005e20000100800 */
[----:B0-----:R-:W-:-:S03]  /*22850*/  IMAD.X R7, R10, 0x1, R16, P3 ;  /* 0x000000010a077824 */ /* 0x001fc600018e0610 */
[----:B------:R0:W-:Y:S04]  /*22860*/  STL [R1+0x2040], R11 ;  /* 0x0020400b01007387 */ /* 0x0001e80000100800 */
[----:B------:R-:W5:Y:S04]  /*22870*/  LDL.LU R10, [R1+0x5d0] ;  /* 0x0005d000010a7983 */ /* 0x000f680000300800 */
[----:B------:R1:W-:Y:S04]  /*22880*/  STL [R1+0x200c], R7 ;  /* 0x00200c0701007387 */ /* 0x0003e80000100800 */
[----:B------:R-:W5:Y:S01]  /*22890*/  LDL.LU R21, [R1+0x6cc] ;  /* 0x0006cc0001157983 */ /* 0x000f620000300800 */
[----:B--2---:R-:W-:Y:S01]  /*228a0*/  IADD3 R4, P3, PT, R9, R23, RZ ;  /* 0x0000001709047210 */ /* 0x004fe20007f7e0ff */
[----:B0-----:R-:W-:Y:S01]  /*228b0*/  IMAD.X R11, R5, 0x1, R15, P1 ;  /* 0x00000001050b7824 */ /* 0x001fe200008e060f */
[----:B-1----:R-:W-:-:S03]  /*228c0*/  IADD3 R7, P1, PT, R9, R3, RZ ;  /* 0x0000000309077210 */ /* 0x002fc60007f3e0ff */
[----:B------:R0:W-:Y:S04]  /*228d0*/  STL [R1+0x2048], R4 ;  /* 0x0020480401007387 */ /* 0x0001e80000100800 */
[----:B------:R-:W-:Y:S01]  /*228e0*/  STL [R1+0x2014], R11 ;  /* 0x0020140b01007387 */ /* 0x000fe20000100800 */
[----:B0-----:R-:W-:-:S03]  /*228f0*/  IMAD.X R4, R5, 0x1, R16, P2 ;  /* 0x0000000105047824 */ /* 0x001fc600010e0610 */
[----:B------:R-:W-:Y:S04]  /*22900*/  STL [R1+0x2050], R7 ;  /* 0x0020500701007387 */ /* 0x000fe80000100800 */
[----:B------:R-:W2:Y:S01]  /*22910*/  LDL.LU R9, [R1+0x5d8] ;  /* 0x0005d80001097983 */ /* 0x000ea20000300800 */
[----:B------:R-:W-:-:S03]  /*22920*/  IADD3 R5, P2, PT, R60, R23, RZ ;  /* 0x000000173c057210 */ /* 0x000fc60007f5e0ff */
[----:B------:R-:W-:Y:S04]  /*22930*/  STL [R1+0x201c], R4 ;  /* 0x00201c0401007387 */ /* 0x000fe80000100800 */
[----:B------:R0:W-:Y:S04]  /*22940*/  STL [R1+0x2058], R5 ;  /* 0x0020580501007387 */ /* 0x0001e80000100800 */
[----:B0-----:R-:W2:Y:S01]  /*22950*/  LDL.LU R5, [R1+0x6d0] ;  /* 0x0006d00001057983 */ /* 0x001ea20000300800 */
[C---:B------:R-:W-:Y:S01]  /*22960*/  IMAD.X R4, R17.reuse, 0x1, R15, P5 ;  /* 0x0000000111047824 */ /* 0x040fe200028e060f */
[----:B------:R-:W-:Y:S01]  /*22970*/  IADD3 R11, P5, PT, R60, R3, RZ ;  /* 0x000000033c0b7210 */ /* 0x000fe20007fbe0ff */
[----:B------:R-:W-:-:S03]  /*22980*/  IMAD.X R7, R17, 0x1, R16, P4 ;  /* 0x0000000111077824 */ /* 0x000fc600020e0610 */
[----:B------:R3:W-:Y:S04]  /*22990*/  STL [R1+0x2024], R4 ;  /* 0x0020240401007387 */ /* 0x0007e80000100800 */
[----:B------:R-:W-:Y:S04]  /*229a0*/  STL [R1+0x2060], R11 ;  /* 0x0020600b01007387 */ /* 0x000fe80000100800 */
[----:B------:R-:W2:Y:S04]  /*229b0*/  LDL.LU R17, [R1+0x5dc] ;  /* 0x0005dc0001117983 */ /* 0x000ea80000300800 */
[----:B------:R-:W-:Y:S04]  /*229c0*/  STL [R1+0x202c], R7 ;  /* 0x00202c0701007387 */ /* 0x000fe80000100800 */
[----:B------:R-:W2:Y:S01]  /*229d0*/  LDL.LU R22, [R1+0x6d4] ;  /* 0x0006d40001167983 */ /* 0x000ea20000300800 */
[----:B---3--:R-:W-:-:S05]  /*229e0*/  IADD3 R4, P4, PT, R25, R23, RZ ;  /* 0x0000001719047210 */ /* 0x008fca0007f9e0ff */
[----:B------:R4:W-:Y:S02]  /*229f0*/  STL [R1+0x2068], R4 ;  /* 0x0020680401007387 */ /* 0x0009e40000100800 */
[C---:B----4-:R-:W-:Y:S01]  /*22a00*/  IMAD.X R4, R2.reuse, 0x1, R15, P0 ;  /* 0x0000000102047824 */ /* 0x050fe200000e060f */
[----:B------:R-:W-:Y:S01]  /*22a10*/  IADD3 R7, P0, PT, R25, R3, RZ ;  /* 0x0000000319077210 */ /* 0x000fe20007f1e0ff */
[----:B------:R-:W-:-:S03]  /*22a20*/  IMAD.X R2, R2, 0x1, R16, P6 ;  /* 0x0000000102027824 */ /* 0x000fc600030e0610 */
[----:B------:R0:W-:Y:S04]  /*22a30*/  STL [R1+0x2034], R4 ;  /* 0x0020340401007387 */ /* 0x0001e80000100800 */
[----:B------:R-:W-:Y:S04]  /*22a40*/  STL [R1+0x2070], R7 ;  /* 0x0020700701007387 */ /* 0x000fe80000100800 */
[----:B------:R-:W3:Y:S04]  /*22a50*/  LDL.LU R25, [R1+0x5e4] ;  /* 0x0005e40001197983 */ /* 0x000ee80000300800 */
[----:B------:R1:W-:Y:S01]  /*22a60*/  STL [R1+0x203c], R2 ;  /* 0x00203c0201007387 */ /* 0x0003e20000100800 */
[----:B0-----:R-:W-:-:S03]  /*22a70*/  IADD3 R4, P6, PT, R6, R23, RZ ;  /* 0x0000001706047210 */ /* 0x001fc60007fde0ff */
[----:B-1----:R-:W4:Y:S04]  /*22a80*/  LDL.LU R2, [R1+0x6d8] ;  /* 0x0006d80001027983 */ /* 0x002f280000300800 */
[----:B------:R0:W-:Y:S04]  /*22a90*/  STL [R1+0x2078], R4 ;  /* 0x0020780401007387 */ /* 0x0001e80000100800 */
[----:B------:R-:W4:Y:S01]  /*22aa0*/  LDL.LU R60, [R1+0x5ec] ;  /* 0x0005ec00013c7983 */ /* 0x000f220000300800 */
[----:B------:R-:W-:Y:S01]  /*22ab0*/  IMAD.X R7, R8, 0x1, R15, P3 ;  /* 0x0000000108077824 */ /* 0x000fe200018e060f */
[----:B0-----:R-:W-:-:S04]  /*22ac0*/  IADD3 R4, P3, PT, R6, R3, RZ ;  /* 0x0000000306047210 */ /* 0x001fc80007f7e0ff */
[----:B------:R-:W-:Y:S01]  /*22ad0*/  STL [R1+0x2044], R7 ;  /* 0x0020440701007387 */ /* 0x000fe20000100800 */
[----:B------:R-:W-:-:S03]  /*22ae0*/  IMAD.X R6, R8, 0x1, R16, P1 ;  /* 0x0000000108067824 */ /* 0x000fc600008e0610 */
[----:B------:R5:W-:Y:S04]  /*22af0*/  STL [R1+0x2080], R4 ;  /* 0x0020800401007387 */ /* 0x000be80000100800 */
[----:B------:R-:W4:Y:S04]  /*22b00*/  LDL.LU R8, [R1+0x6dc] ;  /* 0x0006dc0001087983 */ /* 0x000f280000300800 */
[----:B------:R0:W-:Y:S01]  /*22b10*/  STL [R1+0x204c], R6 ;  /* 0x00204c0601007387 */ /* 0x0001e20000100800 */
[----:B-----5:R-:W-:-:S05]  /*22b20*/  IADD3 R4, P1, PT, R13, R23, RZ ;  /* 0x000000170d047210 */ /* 0x020fca0007f3e0ff */
[----:B------:R1:W-:Y:S01]  /*22b30*/  STL [R1+0x2088], R4 ;  /* 0x0020880401007387 */ /* 0x0003e20000100800 */
[--C-:B0-----:R-:W-:Y:S01]  /*22b40*/  IMAD.X R6, R61, 0x1, R15.reuse, P2 ;  /* 0x000000013d067824 */ /* 0x101fe200010e060f */
[----:B-1----:R-:W-:Y:S02]  /*22b50*/  IADD3 R4, P2, PT, R13, R3, RZ ;  /* 0x000000030d047210 */ /* 0x002fe40007f5e0ff */
[----:B------:R-:W5:Y:S04]  /*22b60*/  LDL.LU R13, [R1+0x5f0] ;  /* 0x0005f000010d7983 */ /* 0x000f680000300800 */
[----:B------:R0:W-:Y:S04]  /*22b70*/  STL [R1+0x2054], R6 ;  /* 0x0020540601007387 */ /* 0x0001e80000100800 */
[----:B0-----:R-:W5:Y:S04]  /*22b80*/  LDL.LU R6, [R1+0x6e0] ;  /* 0x0006e00001067983 */ /* 0x001f680000300800 */
[----:B------:R0:W-:Y:S02]  /*22b90*/  STL [R1+0x2090], R4 ;  /* 0x0020900401007387 */ /* 0x0001e40000100800 */
[----:B0-----:R-:W-:Y:S01]  /*22ba0*/  IMAD.X R4, R61, 0x1, R16, P5 ;  /* 0x000000013d047824 */ /* 0x001fe200028e0610 */
[----:B------:R-:W-:Y:S01]  /*22bb0*/  IADD3 R11, P5, PT, R10, R23, RZ ;  /* 0x000000170a0b7210 */ /* 0x000fe20007fbe0ff */
[----:B------:R-:W-:-:S03]  /*22bc0*/  IMAD.X R7, R21, 0x1, R15, P4 ;  /* 0x0000000115077824 */ /* 0x000fc600020e060f */
[----:B------:R0:W-:Y:S04]  /*22bd0*/  STL [R1+0x205c], R4 ;  /* 0x00205c0401007387 */ /* 0x0001e80000100800 */
[----:B------:R-:W-:Y:S04]  /*22be0*/  STL [R1+0x2098], R11 ;  /* 0x0020980b01007387 */ /* 0x000fe80000100800 */
[----:B------:R-:W5:Y:S01]  /*22bf0*/  LDL.LU R61, [R1+0x5f8] ;  /* 0x0005f800013d7983 */ /* 0x000f620000300800 */
[----:B0-----:R-:W-:-:S03]  /*22c00*/  IADD3 R4, P4, PT, R10, R3, RZ ;  /* 0x000000030a047210 */ /* 0x001fc60007f9e0ff */
[----:B------:R-:W-:Y:S04]  /*22c10*/  STL [R1+0x2064], R7 ;  /* 0x0020640701007387 */ /* 0x000fe80000100800 */
[----:B------:R-:W5:Y:S04]  /*22c20*/  LDL.LU R10, [R1+0x6e4] ;  /* 0x0006e400010a7983 */ /* 0x000f680000300800 */
[----:B------:R0:W-:Y:S02]  /*22c30*/  STL [R1+0x20a0], R4 ;  /* 0x0020a00401007387 */ /* 0x0001e40000100800 */
[----:B0-----:R-:W-:Y:S01]  /*22c40*/  IMAD.X R4, R21, 0x1, R16, P0 ;  /* 0x0000000115047824 */ /* 0x001fe200000e0610 */
[----:B--2---:R-:W-:Y:S01]  /*22c50*/  IADD3 R7, P0, PT, R9, R23, RZ ;  /* 0x0000001709077210 */ /* 0x004fe20007f1e0ff */
[----:B------:R-:W2:Y:S04]  /*22c60*/  LDL.LU R21, [R1+0x5fc] ;  /* 0x0005fc0001157983 */ /* 0x000ea80000300800 */
[----:B------:R0:W-:Y:S04]  /*22c70*/  STL [R1+0x206c], R4 ;  /* 0x00206c0401007387 */ /* 0x0001e80000100800 */
[----:B------:R1:W-:Y:S01]  /*22c80*/  STL [R1+0x20a8], R7 ;  /* 0x0020a80701007387 */ /* 0x0003e20000100800 */
[----:B0-----:R-:W-:Y:S01]  /*22c90*/  IMAD.X R4, R5, 0x1, R15, P6 ;  /* 0x0000000105047824 */ /* 0x001fe200030e060f */
[----:B-1----:R-:W-:-:S02]  /*22ca0*/  IADD3 R7, P6, PT, R9, R3, RZ ;  /* 0x0000000309077210 */ /* 0x002fc40007fde0ff */
[----:B------:R-:W2:Y:S04]  /*22cb0*/  LDL.LU R9, [R1+0x6e8] ;  /* 0x0006e80001097983 */ /* 0x000ea80000300800 */
        /* <DEDUP_REMOVED lines=8> */
[----:B-1----:R-:W2:Y:S04]  /*22d40*/  LDL.LU R5, [R1+0x604] ;  /* 0x0006040001057983 */ /* 0x002ea80000300800 */
[----:B------:R0:W-:Y:S04]  /*22d50*/  STL [R1+0x2084], R7 ;  /* 0x0020840701007387 */ /* 0x0001e80000100800 */
[----:B------:R-:W2:Y:S01]  /*22d60*/  LDL.LU R17, [R1+0x6ec] ;  /* 0x0006ec0001117983 */ /* 0x000ea20000300800 */
[----:B0-----:R-:W-:-:S03]  /*22d70*/  IMAD.X R7, R22, 0x1, R16, P2 ;  /* 0x0000000116077824 */ /* 0x001fc600010e0610 */
[----:B------:R4:W-:Y:S04]  /*22d80*/  STL [R1+0x20c0], R4 ;  /* 0x0020c00401007387 */ /* 0x0009e80000100800 */
[----:B------:R0:W-:Y:S01]  /*22d90*/  STL [R1+0x208c], R7 ;  /* 0x00208c0701007387 */ /* 0x0001e20000100800 */
[----:B---3--:R-:W-:-:S05]  /*22da0*/  IADD3 R11, P2, PT, R25, R23, RZ ;  /* 0x00000017190b7210 */ /* 0x008fca0007f5e0ff */
[----:B------:R-:W-:Y:S01]  /*22db0*/  STL [R1+0x20c8], R11 ;  /* 0x0020c80b01007387 */ /* 0x000fe20000100800 */
[C---:B----4-:R-:W-:Y:S01]  /*22dc0*/  IMAD.X R4, R2.reuse, 0x1, R15, P5 ;  /* 0x0000000102047824 */ /* 0x050fe200028e060f */
[----:B0-----:R-:W-:Y:S01]  /*22dd0*/  IADD3 R7, P5, PT, R25, R3, RZ ;  /* 0x0000000319077210 */ /* 0x001fe20007fbe0ff */
[----:B------:R-:W-:-:S03]  /*22de0*/  IMAD.X R2, R2, 0x1, R16, P4 ;  /* 0x0000000102027824 */ /* 0x000fc600020e0610 */
[----:B------:R0:W-:Y:S04]  /*22df0*/  STL [R1+0x2094], R4 ;  /* 0x0020940401007387 */ /* 0x0001e80000100800 */
[----:B------:R-:W-:Y:S04]  /*22e00*/  STL [R1+0x20d0], R7 ;  /* 0x0020d00701007387 */ /* 0x000fe80000100800 */
[----:B------:R-:W3:Y:S04]  /*22e10*/  LDL.LU R25, [R1+0x60c] ;  /* 0x00060c0001197983 */ /* 0x000ee80000300800 */
[----:B------:R1:W-:Y:S01]  /*22e20*/  STL [R1+0x209c], R2 ;  /* 0x00209c0201007387 */ /* 0x0003e20000100800 */
[----:B0-----:R-:W-:-:S03]  /*22e30*/  IADD3 R4, P4, PT, R60, R23, RZ ;  /* 0x000000173c047210 */ /* 0x001fc60007f9e0ff */
[----:B-1----:R-:W4:Y:S01]  /*22e40*/  LDL.LU R2, [R1+0x6f0] ;  /* 0x0006f00001027983 */ /* 0x002f220000300800 */
[----:B------:R-:W-:Y:S01]  /*22e50*/  IMAD.X R11, R8, 0x1, R15, P0 ;  /* 0x00000001080b7824 */ /* 0x000fe200000e060f */
[----:B------:R-:W-:Y:S02]  /*22e60*/  IADD3 R7, P0, PT, R60, R3, RZ ;  /* 0x000000033c077210 */ /* 0x000fe40007f1e0ff */
[----:B------:R0:W-:Y:S04]  /*22e70*/  STL [R1+0x20d8], R4 ;  /* 0x0020d80401007387 */ /* 0x0001e80000100800 */
[----:B------:R-:W-:Y:S04]  /*22e80*/  STL [R1+0x20a4], R11 ;  /* 0x0020a40b01007387 */ /* 0x000fe80000100800 */
[----:B------:R1:W-:Y:S01]  /*22e90*/  STL [R1+0x20e0], R7 ;  /* 0x0020e00701007387 */ /* 0x0003e20000100800 */
[----:B0-----:R-:W-:Y:S01]  /*22ea0*/  IMAD.X R4, R8, 0x1, R16, P6 ;  /* 0x0000000108047824 */ /* 0x001fe200030e0610 */
[----:B-----5:R-:W-:-:S04]  /*22eb0*/  IADD3 R8, P6, PT, R13, R23, RZ ;  /* 0x000000170d087210 */ /* 0x020fc80007fde0ff */
[----:B------:R-:W-:Y:S04]  /*22ec0*/  STL [R1+0x20ac], R4 ;  /* 0x0020ac0401007387 */ /* 0x000fe80000100800 */
[----:B------:R0:W-:Y:S01]  /*22ed0*/  STL [R1+0x20e8], R8 ;  /* 0x0020e80801007387 */ /* 0x0001e20000100800 */
[----:B-1----:R-:W-:-:S03]  /*22ee0*/  IMAD.X R7, R6, 0x1, R15, P3 ;  /* 0x0000000106077824 */ /* 0x002fc600018e060f */
[----:B0-----:R-:W5:Y:S01]  /*22ef0*/  LDL.LU R8, [R1+0x610] ;  /* 0x0006100001087983 */ /* 0x001f620000300800 */
[----:B------:R-:W-:-:S03]  /*22f00*/  IADD3 R4, P3, PT, R13, R3, RZ ;  /* 0x000000030d047210 */ /* 0x000fc60007f7e0ff */
[----:B------:R0:W-:Y:S04]  /*22f10*/  STL [R1+0x20b4], R7 ;  /* 0x0020b40701007387 */ /* 0x0001e80000100800 */
[----:B------:R-:W5:Y:S01]  /*22f20*/  LDL.LU R13, [R1+0x6f4] ;  /* 0x0006f400010d7983 */ /* 0x000f620000300800 */
[----:B0-----:R-:W-:-:S03]  /*22f30*/  IMAD.X R7, R6, 0x1, R16, P1 ;  /* 0x0000000106077824 */ /* 0x001fc600008e0610 */
[----:B------:R0:W-:Y:S04]  /*22f40*/  STL [R1+0x20f0], R4 ;  /* 0x0020f00401007387 */ /* 0x0001e80000100800 */
[----:B------:R1:W-:Y:S01]  /*22f50*/  STL [R1+0x20bc], R7 ;  /* 0x0020bc0701007387 */ /* 0x0003e20000100800 */
[C---:B------:R-:W-:Y:S01]  /*22f60*/  IADD3 R6, P1, PT, R61.reuse, R23, RZ ;  /* 0x000000173d067210 */ /* 0x040fe20007f3e0ff */
[----:B0-----:R-:W-:Y:S01]  /*22f70*/  IMAD.X R4, R10, 0x1, R15, P2 ;  /* 0x000000010a047824 */ /* 0x001fe200010e060f */
[----:B-1----:R-:W-:-:S03]  /*22f80*/  IADD3 R7, P2, PT, R61, R3, RZ ;  /* 0x000000033d077210 */ /* 0x002fc60007f5e0ff */
[----:B------:R0:W-:Y:S04]  /*22f90*/  STL [R1+0x20f8], R6 ;  /* 0x0020f80601007387 */ /* 0x0001e80000100800 */
[----:B------:R2:W-:Y:S04]  /*22fa0*/  STL [R1+0x20c4], R4 ;  /* 0x0020c40401007387 */ /* 0x0005e80000100800 */
[----:B------:R1:W-:Y:S01]  /*22fb0*/  STL [R1+0x2100], R7 ;  /* 0x0021000701007387 */ /* 0x0003e20000100800 */
[----:B0-----:R-:W-:-:S03]  /*22fc0*/  IMAD.X R6, R10, 0x1, R16, P5 ;  /* 0x000000010a067824 */ /* 0x001fc600028e0610 */
[----:B------:R-:W5:Y:S04]  /*22fd0*/  LDL.LU R10, [R1+0x618] ;  /* 0x00061800010a7983 */ /* 0x000f680000300800 */
[----:B------:R0:W-:Y:S04]  /*22fe0*/  STL [R1+0x20cc], R6 ;  /* 0x0020cc0601007387 */ /* 0x0001e80000100800 */
[----:B------:R-:W5:Y:S01]  /*22ff0*/  LDL.LU R58, [R1+0x6f8] ;  /* 0x0006f800013a7983 */ /* 0x000f620000300800 */
[----:B--2---:R-:W-:-:S05]  /*23000*/  IADD3 R4, P5, PT, R21, R23, RZ ;  /* 0x0000001715047210 */ /* 0x004fca0007fbe0ff */
[----:B------:R2:W-:Y:S01]  /*23010*/  STL [R1+0x2108], R4 ;  /* 0x0021080401007387 */ /* 0x0005e20000100800 */
[----:B-1----:R-:W-:Y:S01]  /*23020*/  IMAD.X R7, R9, 0x1, R15, P4 ;  /* 0x0000000109077824 */ /* 0x002fe200020e060f */
[----:B0-----:R-:W-:Y:S01]  /*23030*/  IADD3 R6, P4, PT, R21, R3, RZ ;  /* 0x0000000315067210 */ /* 0x001fe20007f9e0ff */
[----:B--2---:R-:W-:-:S03]  /*23040*/  IMAD.X R4, R9, 0x1, R16, P0 ;  /* 0x0000000109047824 */ /* 0x004fc600000e0610 */
[----:B------:R0:W-:Y:S04]  /*23050*/  STL [R1+0x20d4], R7 ;  /* 0x0020d40701007387 */ /* 0x0001e80000100800 */
[----:B0-----:R-:W2:Y:S04]  /*23060*/  LDL.LU R7, [R1+0x61c] ;  /* 0x00061c0001077983 */ /* 0x001ea80000300800 */
[----:B------:R0:W-:Y:S04]  /*23070*/  STL [R1+0x2110], R6 ;  /* 0x0021100601007387 */ /* 0x0001e80000100800 */
[----:B------:R-:W2:Y:S04]  /*23080*/  LDL.LU R59, [R1+0x6fc] ;  /* 0x0006fc00013b7983 */ /* 0x000ea80000300800 */
[----:B------:R1:W-:Y:S04]  /*23090*/  STL [R1+0x20dc], R4 ;  /* 0x0020dc0401007387 */ /* 0x0003e80000100800 */
[----:B------:R-:W2:Y:S01]  /*230a0*/  LDL.LU R22, [R1+0x624] ;  /* 0x0006240001167983 */ /* 0x000ea20000300800 */
[----:B0-----:R-:W-:-:S05]  /*230b0*/  IADD3 R6, P0, PT, R5, R23, RZ ;  /* 0x0000001705067210 */ /* 0x001fca0007f1e0ff */
[----:B------:R0:W-:Y:S01]  /*230c0*/  STL [R1+0x2118], R6 ;  /* 0x0021180601007387 */ /* 0x0001e20000100800 */
[----:B-1----:R-:W-:-:S03]  /*230d0*/  IMAD.X R4, R17, 0x1, R15, P6 ;  /* 0x0000000111047824 */ /* 0x002fc600030e060f */
[----:B------:R-:W2:Y:S01]  /*230e0*/  LDL.LU R60, [R1+0x700] ;  /* 0x00070000013c7983 */ /* 0x000ea20000300800 */
[----:B------:R-:W-:-:S03]  /*230f0*/  IADD3 R5, P6, PT, R5, R3, RZ ;  /* 0x0000000305057210 */ /* 0x000fc60007fde0ff */
[----:B------:R1:W-:Y:S04]  /*23100*/  STL [R1+0x20e4], R4 ;  /* 0x0020e40401007387 */ /* 0x0003e80000100800 */
[----:B0-----:R-:W2:Y:S01]  /*23110*/  LDL.LU R6, [R1+0x62c] ;  /* 0x00062c0001067983 */ /* 0x001ea20000300800 */
[----:B-1----:R-:W-:-:S03]  /*23120*/  IMAD.X R4, R17, 0x1, R16, P3 ;  /* 0x0000000111047824 */ /* 0x002fc600018e0610 */
[----:B------:R3:W-:Y:S04]  /*23130*/  STL [R1+0x2120], R5 ;  /* 0x0021200501007387 */ /* 0x0007e80000100800 */
[----:B------:R-:W2:Y:S04]  /*23140*/  LDL.LU R61, [R1+0x704] ;  /* 0x00070400013d7983 */ /* 0x000ea80000300800 */
[----:B------:R4:W-:Y:S04]  /*23150*/  STL [R1+0x20ec], R4 ;  /* 0x0020ec0401007387 */ /* 0x0009e80000100800 */
[----:B------:R-:W2:Y:S01]  /*23160*/  LDL.LU R21, [R1+0x630] ;  /* 0x0006300001157983 */ /* 0x000ea20000300800 */
[----:B---3--:R-:W-:-:S05]  /*23170*/  IADD3 R5, P3, PT, R25, R23, RZ ;  /* 0x0000001719057210 */ /* 0x008fca0007f7e0ff */
[----:B------:R0:W-:Y:S04]  /*23180*/  STL [R1+0x2128], R5 ;  /* 0x0021280501007387 */ /* 0x0001e80000100800 */
[----:B------:R-:W3:Y:S01]  /*23190*/  LDL.LU R9, [R1+0x708] ;  /* 0x0007080001097983 */ /* 0x000ee20000300800 */
[----:B----4-:R-:W-:-:S05]  /*231a0*/  IMAD.X R4, R2, 0x1, R15, P1 ;  /* 0x0000000102047824 */ /* 0x010fca00008e060f */
[----:B------:R1:W-:Y:S01]  /*231b0*/  STL [R1+0x20f4], R4 ;  /* 0x0020f40401007387 */ /* 0x0003e20000100800 */
[----:B------:R-:W-:-:S03]  /*231c0*/  IMAD.X R2, R2, 0x1, R16, P2 ;  /* 0x0000000102027824 */ /* 0x000fc600010e0610 */
[----:B0-----:R-:W4:Y:S01]  /*231d0*/  LDL.LU R5, [R1+0x638] ;  /* 0x0006380001057983 */ /* 0x001f220000300800 */
[----:B-1----:R-:W-:-:S05]  /*231e0*/  IADD3 R4, P1, PT, R25, R3, RZ ;  /* 0x0000000319047210 */ /* 0x002fca0007f3e0ff */
[----:B------:R-:W-:Y:S04]  /*231f0*/  STL [R1+0x2130], R4 ;  /* 0x0021300401007387 */ /* 0x000fe80000100800 */
[----:B------:R-:W4:Y:S04]  /*23200*/  LDL.LU R17, [R1+0x70c] ;  /* 0x00070c0001117983 */ /* 0x000f280000300800 */
[----:B------:R5:W-:Y:S04]  /*23210*/  STL [R1+0x20fc], R2 ;  /* 0x0020fc0201007387 */ /* 0x000be80000100800 */
[----:B------:R-:W4:Y:S01]  /*23220*/  LDL.LU R25, [R1+0x63c] ;  /* 0x00063c0001197983 */ /* 0x000f220000300800 */
[----:B-----5:R-:W-:Y:S01]  /*23230*/  IADD3 R2, P2, PT, R8, R23, RZ ;  /* 0x0000001708027210 */ /* 0x020fe20007f5e0ff */
[----:B------:R-:W-:-:S04]  /*23240*/  IMAD.X R4, R13, 0x1, R15, P5 ;  /* 0x000000010d047824 */ /* 0x000fc800028e060f */
[----:B------:R0:W-:Y:S01]  /*23250*/  STL [R1+0x2138], R2 ;  /* 0x0021380201007387 */ /* 0x0001e20000100800 */
[----:B------:R-:W-:-:S03]  /*23260*/  IADD3 R11, P5, PT, R8, R3, RZ ;  /* 0x00000003080b7210 */ /* 0x000fc60007fbe0ff */
[----:B0-----:R-:W5:Y:S04]  /*23270*/  LDL.LU R2, [R1+0x710] ;  /* 0x0007100001027983 */ /* 0x001f680000300800 */
[----:B------:R0:W-:Y:S04]  /*23280*/  STL [R1+0x2104], R4 ;  /* 0x0021040401007387 */ /* 0x0001e80000100800 */
[----:B------:R-:W5:Y:S04]  /*23290*/  LDL.LU R8, [R1+0x644] ;  /* 0x0006440001087983 */ /* 0x000f680000300800 */
[----:B------:R-:W-:Y:S01]  /*232a0*/  STL [R1+0x2140], R11 ;  /* 0x0021400b01007387 */ /* 0x000fe20000100800 */
[----:B0-----:R-:W-:-:S03]  /*232b0*/  IMAD.X R4, R13, 0x1, R16, P4 ;  /* 0x000000010d047824 */ /* 0x001fc600020e0610 */
[----:B------:R-:W5:Y:S04]  /*232c0*/  LDL.LU R13, [R1+0x714] ;  /* 0x00071400010d7983 */ /* 0x000f680000300800 */
[----:B------:R0:W-:Y:S01]  /*232d0*/  STL [R1+0x210c], R4 ;  /* 0x00210c0401007387 */ /* 0x0001e20000100800 */
[----:B------:R-:W-:-:S05]  /*232e0*/  IADD3 R12, P4, PT, R10, R23, RZ ;  /* 0x000000170a0c7210 */ /* 0x000fca0007f9e0ff */
[----:B------:R-:W-:Y:S01]  /*232f0*/  STL [R1+0x2148], R12 ;  /* 0x0021480c01007387 */ /* 0x000fe20000100800 */
[----:B0-----:R-:W-:Y:S01]  /*23300*/  IMAD.X R4, R58, 0x1, R15, P0 ;  /* 0x000000013a047824 */ /* 0x001fe200000e060f */
[----:B------:R-:W-:Y:S02]  /*23310*/  IADD3 R11, P0, PT, R10, R3, RZ ;  /* 0x000000030a0b7210 */ /* 0x000fe40007f1e0ff */
[----:B------:R-:W5:Y:S04]  /*23320*/  LDL.LU R10, [R1+0x718] ;  /* 0x00071800010a7983 */ /* 0x000f680000300800 */
[----:B------:R0:W-:Y:S04]  /*23330*/  STL [R1+0x2114], R4 ;  /* 0x0021140401007387 */ /* 0x0001e80000100800 */
[----:B------:R2:W-:Y:S01]  /*23340*/  STL [R1+0x2150], R11 ;  /* 0x0021500b01007387 */ /* 0x0005e20000100800 */
[----:B0-----:R-:W-:-:S05]  /*23350*/  IMAD.X R4, R58, 0x1, R16, P6 ;  /* 0x000000013a047824 */ /* 0x001fca00030e0610 */
[----:B------:R0:W-:Y:S01]  /*23360*/  STL [R1+0x211c], R4 ;  /* 0x00211c0401007387 */ /* 0x0001e20000100800 */
[----:B--2---:R-:W-:Y:S01]  /*23370*/  IADD3 R11, P6, PT, R7, R23, RZ ;  /* 0x00000017070b7210 */ /* 0x004fe20007fde0ff */
[----:B------:R-:W-:Y:S01]  /*23380*/  IMAD.X R12, R59, 0x1, R15, P3 ;  /* 0x000000013b0c7824 */ /* 0x000fe200018e060f */
[----:B0-----:R-:W-:-:S03]  /*23390*/  IADD3 R4, P3, PT, R7, R3, RZ ;  /* 0x0000000307047210 */ /* 0x001fc60007f7e0ff */
[----:B------:R0:W-:Y:S04]  /*233a0*/  STL [R1+0x2158], R11 ;  /* 0x0021580b01007387 */ /* 0x0001e80000100800 */
[----:B------:R-:W-:Y:S04]  /*233b0*/  STL [R1+0x2124], R12 ;  /* 0x0021240c01007387 */ /* 0x000fe80000100800 */
[----:B------:R1:W-:Y:S01]  /*233c0*/  STL [R1+0x2160], R4 ;  /* 0x0021600401007387 */ /* 0x0003e20000100800 */
[----:B0-----:R-:W-:Y:S01]  /*233d0*/  IMAD.X R11, R59, 0x1, R16, P1 ;  /* 0x000000013b0b7824 */ /* 0x001fe200008e0610 */
[----:B------:R-:W-:-:S04]  /*233e0*/  IADD3 R7, P1, PT, R22, R23, RZ ;  /* 0x0000001716077210 */ /* 0x000fc80007f3e0ff */
        /* <DEDUP_REMOVED lines=16> */
[----:B------:R0:W-:Y:S04]  /*234f0*/  STL [R1+0x214c], R4 ;  /* 0x00214c0401007387 */ /* 0x0001e80000100800 */
[----:B------:R1:W-:Y:S01]  /*23500*/  STL [R1+0x2184], R6 ;  /* 0x0021840601007387 */ /* 0x0003e20000100800 */
[----:B------:R-:W-:Y:S01]  /*23510*/  SHF.R.S32.HI R0, RZ, 0x1f, R0 ;  /* 0x0000001fff007819 */ /* 0x000fe20000011400 */
[----:B---3--:R-:W-:Y:S01]  /*23520*/  IMAD.X R7, R9, 0x1, R15, P6 ;  /* 0x0000000109077824 */ /* 0x008fe200030e060f */
[----:B0-----:R-:W-:Y:S01]  /*23530*/  IADD3 R4, P6, PT, R21, R3, RZ ;  /* 0x0000000315047210 */ /* 0x001fe20007fde0ff */
[----:B-1----:R-:W-:-:S03]  /*23540*/  IMAD.X R6, R9, 0x1, R16, P3 ;  /* 0x0000000109067824 */ /* 0x002fc600018e0610 */
[----:B------:R4:W-:Y:S04]  /*23550*/  STL [R1+0x2154], R7 ;  /* 0x0021540701007387 */ /* 0x0009e80000100800 */
[----:B------:R0:W-:Y:S01]  /*23560*/  STL [R1+0x2188], R4 ;  /* 0x0021880401007387 */ /* 0x0001e20000100800 */
[----:B----4-:R-:W-:-:S03]  /*23570*/  IADD3 R7, P3, PT, R5, R23, RZ ;  /* 0x0000001705077210 */ /* 0x010fc60007f7e0ff */
[----:B------:R1:W-:Y:S04]  /*23580*/  STL [R1+0x215c], R6 ;  /* 0x00215c0601007387 */ /* 0x0003e80000100800 */
[----:B------:R-:W-:Y:S01]  /*23590*/  STL [R1+0x218c], R7 ;  /* 0x00218c0701007387 */ /* 0x000fe20000100800 */
[----:B0-----:R-:W-:Y:S01]  /*235a0*/  IMAD.X R4, R17, 0x1, R15, P1 ;  /* 0x0000000111047824 */ /* 0x001fe200008e060f */
[----:B-1----:R-:W-:Y:S01]  /*235b0*/  IADD3 R6, P1, PT, R5, R3, RZ ;  /* 0x0000000305067210 */ /* 0x002fe20007f3e0ff */
[----:B------:R-:W-:-:S03]  /*235c0*/  IMAD.X R5, R17, 0x1, R16, P2 ;  /* 0x0000000111057824 */ /* 0x000fc600010e0610 */
[----:B------:R0:W-:Y:S04]  /*235d0*/  STL [R1+0x2164], R4 ;  /* 0x0021640401007387 */ /* 0x0001e80000100800 */
[----:B------:R5:W-:Y:S01]  /*235e0*/  STL [R1+0x2190], R6 ;  /* 0x0021900601007387 */ /* 0x000be20000100800 */
[----:B0-----:R-:W-:-:S03]  /*235f0*/  IADD3 R4, P2, PT, R25, R23, RZ ;  /* 0x0000001719047210 */ /* 0x001fc60007f5e0ff */
[----:B------:R0:W-:Y:S04]  /*23600*/  STL [R1+0x216c], R5 ;  /* 0x00216c0501007387 */ /* 0x0001e80000100800 */
[----:B------:R1:W-:Y:S01]  /*23610*/  STL [R1+0x2194], R4 ;  /* 0x0021940401007387 */ /* 0x0003e20000100800 */
[C---:B-----5:R-:W-:Y:S01]  /*23620*/  IMAD.X R6, R2.reuse, 0x1, R15, P5 ;  /* 0x0000000102067824 */ /* 0x060fe200028e060f */
[----:B0-----:R-:W-:Y:S01]  /*23630*/  IADD3 R5, P5, PT, R25, R3, RZ ;  /* 0x0000000319057210 */ /* 0x001fe20007fbe0ff */
[----:B-1----:R-:W-:-:S03]  /*23640*/  IMAD.X R4, R2, 0x1, R16, P4 ;  /* 0x0000000102047824 */ /* 0x002fc600020e0610 */
[----:B------:R-:W-:Y:S01]  /*23650*/  STL [R1+0x2174], R6 ;  /* 0x0021740601007387 */ /* 0x000fe20000100800 */
[----:B------:R-:W-:-:S03]  /*23660*/  IADD3 R2, P4, PT, R8, R23, RZ ;  /* 0x0000001708027210 */ /* 0x000fc60007f9e0ff */
[----:B------:R0:W-:Y:S04]  /*23670*/  STL [R1+0x2198], R5 ;  /* 0x0021980501007387 */ /* 0x0001e80000100800 */
[----:B------:R1:W-:Y:S01]  /*23680*/  STL [R1+0x217c], R4 ;  /* 0x00217c0401007387 */ /* 0x0003e20000100800 */
[----:B0-----:R-:W-:-:S03]  /*23690*/  IMAD.X R5, R13, 0x1, R15, P0 ;  /* 0x000000010d057824 */ /* 0x001fc600000e060f */
[----:B------:R0:W-:Y:S01]  /*236a0*/  STL [R1+0x1480], R2 ;  /* 0x0014800201007387 */ /* 0x0001e20000100800 */
[----:B-1----:R-:W-:Y:S01]  /*236b0*/  IADD3 R4, P0, PT, R8, R3, RZ ;  /* 0x0000000308047210 */ /* 0x002fe20007f1e0ff */
[----:B------:R-:W-:Y:S02]  /*236c0*/  IMAD.X R3, R13, 0x1, R16, P6 ;  /* 0x000000010d037824 */ /* 0x000fe400030e0610 */
[----:B------:R-:W-:Y:S04]  /*236d0*/  STL [R1+0x147c], R5 ;  /* 0x00147c0501007387 */ /* 0x000fe80000100800 */
[----:B------:R1:W-:Y:S01]  /*236e0*/  STL [R1+0x1478], R4 ;  /* 0x0014780401007387 */ /* 0x0003e20000100800 */
[----:B0-----:R-:W-:-:S03]  /*236f0*/  SHF.R.S32.HI R2, RZ, 0x1f, R8 ;  /* 0x0000001fff027819 */ /* 0x001fc60000011408 */
[----:B------:R0:W-:Y:S01]  /*23700*/  STL [R1+0x1464], R3 ;  /* 0x0014640301007387 */ /* 0x0001e20000100800 */
[C-C-:B-1----:R-:W-:Y:S02]  /*23710*/  IMAD.X R4, R10.reuse, 0x1, R15.reuse, P3 ;  /* 0x000000010a047824 */ /* 0x142fe400018e060f */
[--C-:B------:R-:W-:Y:S02]  /*23720*/  IMAD.X R5, R10, 0x1, R16.reuse, P1 ;  /* 0x000000010a057824 */ /* 0x100fe400008e0610 */
[C---:B0-----:R-:W-:Y:S01]  /*23730*/  IMAD.X R3, R0.reuse, 0x1, R15, P2 ;  /* 0x0000000100037824 */ /* 0x041fe200010e060f */
[----:B------:R0:W-:Y:S04]  /*23740*/  STL [R1+0x1468], R4 ;  /* 0x0014680401007387 */ /* 0x0001e80000100800 */
[----:B------:R-:W-:Y:S01]  /*23750*/  STL [R1+0x146c], R5 ;  /* 0x00146c0501007387 */ /* 0x000fe20000100800 */
[----:B0-----:R-:W-:-:S03]  /*23760*/  IMAD.X R4, R0, 0x1, R16, P5 ;  /* 0x0000000100047824 */ /* 0x001fc600028e0610 */
[----:B------:R-:W2:Y:S04]  /*23770*/  LDL.LU R0, [R1+0x2548] ;  /* 0x0025480001007983 */ /* 0x000ea80000300800 */
[----:B------:R0:W-:Y:S04]  /*23780*/  STL [R1+0x1470], R3 ;  /* 0x0014700301007387 */ /* 0x0001e80000100800 */
[----:B------:R-:W-:Y:S01]  /*23790*/  STL [R1+0x1474], R4 ;  /* 0x0014740401007387 */ /* 0x000fe20000100800 */
[C---:B0-----:R-:W-:Y:S02]  /*237a0*/  IMAD.X R3, R2.reuse, 0x1, R15, P4 ;  /* 0x0000000102037824 */ /* 0x041fe400020e060f */
[----:B------:R-:W-:-:S03]  /*237b0*/  IMAD.X R2, R2, 0x1, R16, P0 ;  /* 0x0000000102027824 */ /* 0x000fc600000e0610 */
[----:B------:R0:W-:Y:S04]  /*237c0*/  STL [R1+0x1460], R3 ;  /* 0x0014600301007387 */ /* 0x0001e80000100800 */
[----:B------:R1:W-:Y:S04]  /*237d0*/  STL [R1+0x106c], R2 ;  /* 0x00106c0201007387 */ /* 0x0003e80000100800 */
        /* <DEDUP_REMOVED lines=497> */
[----:B------:R-:W0:Y:S04]  /*256f0*/  LDL R25, [R1+0xeac] ;  /* 0x000eac0001197983 */ /* 0x000e280000100800 */
[----:B------:R-:W1:Y:S04]  /*25700*/  LDL R8, [R1+0xea4] ;  /* 0x000ea40001087983 */ /* 0x000e680000100800 */
[----:B------:R-:W-:Y:S04]  /*25710*/  STL [R1+0xab0], RZ ;  /* 0x000ab0ff01007387 */ /* 0x000fe80000100800 */
[----:B------:R-:W-:Y:S04]  /*25720*/  STL [R1+0xab4], RZ ;  /* 0x000ab4ff01007387 */ /* 0x000fe80000100800 */
[----:B------:R-:W-:Y:S04]  /*25730*/  STL [R1+0xab8], RZ ;  /* 0x000ab8ff01007387 */ /* 0x000fe80000100800 */
[----:B------:R-:W-:Y:S04]  /*25740*/  STL [R1+0xabc], RZ ;  /* 0x000abcff01007387 */ /* 0x000fe80000100800 */
[----:B------:R-:W3:Y:S04]  /*25750*/  LDL R13, [R1+0xea8] ;  /* 0x000ea800010d7983 */ /* 0x000ee80000100800 */
[----:B------:R-:W-:Y:S04]  /*25760*/  STL [R1+0xaa0], RZ ;  /* 0x000aa0ff01007387 */ /* 0x000fe80000100800 */
[----:B------:R-:W-:Y:S04]  /*25770*/  STL [R1+0xaa4], RZ ;  /* 0x000aa4ff01007387 */ /* 0x000fe80000100800 */
[----:B------:R-:W-:Y:S04]  /*25780*/  STL [R1+0xaa8], RZ ;  /* 0x000aa8ff01007387 */ /* 0x000fe80000100800 */
[----:B------:R-:W-:Y:S04]  /*25790*/  STL [R1+0xaac], RZ ;  /* 0x000aacff01007387 */ /* 0x000fe80000100800 */
[----:B------:R-:W4:Y:S01]  /*257a0*/  LDL R10, [R1+0xea0] ;  /* 0x000ea000010a7983 */ /* 0x000f220000100800 */
[----:B------:R-:W-:-:S03]  /*257b0*/  UIMAD UR26, UR76, 0x3f, URZ ;  /* 0x0000003f4c1a78a4 */ /* 0x000fc6000f8e02ff */
[----:B------:R-:W-:Y:S01]  /*257c0*/  STL [R1+0xa80], RZ ;  /* 0x000a80ff01007387 */ /* 0x000fe20000100800 */
[----:B------:R-:W-:-:S03]  /*257d0*/  UIMAD UR22, UR76, 0x3e, URZ ;  /* 0x0000003e4c1678a4 */ /* 0x000fc6000f8e02ff */
[----:B------:R-:W-:Y:S04]  /*257e0*/  STL [R1+0xa84], RZ ;  /* 0x000a84ff01007387 */ /* 0x000fe80000100800 */
[----:B------:R-:W-:Y:S04]  /*257f0*/  STL [R1+0xa88], RZ ;  /* 0x000a88ff01007387 */ /* 0x000fe80000100800 */
[----:B------:R-:W-:Y:S04]  /*25800*/  STL [R1+0xa8c], RZ ;  /* 0x000a8cff01007387 */ /* 0x000fe80000100800 */
[----:B------:R-:W-:Y:S04]  /*25810*/  STL [R1+0xa50], RZ ;  /* 0x000a50ff01007387 */ /* 0x000fe80000100800 */
[----:B------:R-:W-:Y:S01]  /*25820*/  STL [R1+0xa54], RZ ;  /* 0x000a54ff01007387 */ /* 0x000fe20000100800 */
[----:B------:R-:W-:-:S03]  /*25830*/  UIMAD UR18, UR76, 0x3d, URZ ;  /* 0x0000003d4c1278a4 */ /* 0x000fc6000f8e02ff */
[----:B------:R-:W-:Y:S04]  /*25840*/  STL [R1+0xa58], RZ ;  /* 0x000a58ff01007387 */ /* 0x000fe80000100800 */
[----:B------:R-:W-:Y:S01]  /*25850*/  STL [R1+0xa5c], RZ ;  /* 0x000a5cff01007387 */ /* 0x000fe20000100800 */
[----:B------:R-:W-:Y:S02]  /*25860*/  UIMAD UR14, UR76, 0x3c, URZ ;  /* 0x0000003c4c0e78a4 */ /* 0x000fe4000f8e02ff */
[----:B------:R-:W-:Y:S02]  /*25870*/  USHF.R.S32.HI UR38, URZ, 0x1f, UR26 ;  /* 0x0000001fff267899 */ /* 0x000fe4000801141a */
[----:B------:R-:W-:Y:S02]  /*25880*/  UIMAD UR36, UR76, 0x3b, URZ ;  /* 0x0000003b4c2478a4 */ /* 0x000fe4000f8e02ff */
[----:B------:R-:W-:-:S02]  /*25890*/  USHF.R.S32.HI UR37, URZ, 0x1f, UR22 ;  /* 0x0000001fff257899 */ /* 0x000fc40008011416 */
[----:B------:R-:W-:Y:S02]  /*258a0*/  UIMAD UR32, UR76, 0x3a, URZ ;  /* 0x0000003a4c2078a4 */ /* 0x000fe4000f8e02ff */
[----:B------:R-:W-:Y:S02]  /*258b0*/  USHF.R.S32.HI UR34, URZ, 0x1f, UR18 ;  /* 0x0000001fff227899 */ /* 0x000fe40008011412 */
[----:B------:R-:W-:Y:S02]  /*258c0*/  USHF.R.S32.HI UR30, URZ, 0x1f, UR5 ;  /* 0x0000001fff1e7899 */ /* 0x000fe40008011405 */
[----:B------:R-:W-:Y:S02]  /*258d0*/  UIMAD UR28, UR76, 0x39, URZ ;  /* 0x000000394c1c78a4 */ /* 0x000fe4000f8e02ff */
[----:B------:R-:W-:Y:S02]  /*258e0*/  ULEA.HI UR5, UR30, UR5, URZ, 0x6 ;  /* 0x000000051e057291 */ /* 0x000fe4000f8f30ff */
[----:B------:R-:W-:-:S02]  /*258f0*/  USHF.R.S32.HI UR30, URZ, 0x1f, UR14 ;  /* 0x0000001fff1e7899 */ /* 0x000fc4000801140e */
[----:B------:R-:W-:Y:S02]  /*25900*/  UIMAD UR24, UR76, 0x38, URZ ;  /* 0x000000384c1878a4 */ /* 0x000fe4000f8e02ff */
[----:B------:R-:W-:Y:S02]  /*25910*/  UIMAD UR20, UR76, 0x37, URZ ;  /* 0x000000374c1478a4 */ /* 0x000fe4000f8e02ff */
[----:B------:R-:W-:Y:S02]  /*25920*/  UIMAD UR16, UR76, 0x36, URZ ;  /* 0x000000364c1078a4 */ /* 0x000fe4000f8e02ff */
[----:B------:R-:W-:Y:S02]  /*25930*/  UIMAD UR12, UR76, 0x35, URZ ;  /* 0x000000354c0c78a4 */ /* 0x000fe4000f8e02ff */
[----:B------:R-:W-:Y:S02]  /*25940*/  UIMAD UR10, UR76, 0x34, URZ ;  /* 0x000000344c0a78a4 */ /* 0x000fe4000f8e02ff */
[----:B------:R-:W-:-:S02]  /*25950*/  USHF.R.S32.HI UR77, URZ, 0x1f, UR20 ;  /* 0x0000001fff4d7899 */ /* 0x000fc40008011414 */
[----:B------:R-:W-:Y:S02]  /*25960*/  UIMAD UR7, UR76, 0x33, URZ ;  /* 0x000000334c0778a4 */ /* 0x000fe4000f8e02ff */
[----:B------:R-:W-:Y:S02]  /*25970*/  UIMAD UR6, UR76, 0x32, URZ ;  /* 0x000000324c0678a4 */ /* 0x000fe4000f8e02ff */
[----:B------:R-:W-:Y:S02]  /*25980*/  UIMAD UR35, UR76, 0x31, URZ ;  /* 0x000000314c2378a4 */ /* 0x000fe4000f8e02ff */
[----:B------:R-:W-:Y:S02]  /*25990*/  UIMAD UR33, UR76, 0x30, URZ ;  /* 0x000000304c2178a4 */ /* 0x000fe4000f8e02ff */
[----:B------:R-:W-:Y:S02]  /*259a0*/  UIMAD UR31, UR76, 0x2f, URZ ;  /* 0x0000002f4c1f78a4 */ /* 0x000fe4000f8e02ff */
[----:B------:R-:W-:Y:S01]  /*259b0*/  UIMAD UR29, UR76, 0x2e, URZ ;  /* 0x0000002e4c1d78a4 */ /* 0x000fe2000f8e02ff */
[----:B0-----:R-:W-:-:S02]  /*259c0*/  IADD3 R3, P2, PT, R25, UR26, RZ ;  /* 0x0000001a19037c10 */ /* 0x001fc4000ff5e0ff */
[----:B-1----:R-:W-:-:S03]  /*259d0*/  IADD3 R2, P1, PT, R8, UR26, RZ ;  /* 0x0000001a08027c10 */ /* 0x002fc6000ff3e0ff */
[----:B------:R0:W-:Y:S04]  /*259e0*/  STL [R1+0x1074], R3 ;  /* 0x0010740301007387 */ /* 0x0001e80000100800 */
[----:B------:R1:W-:Y:S01]  /*259f0*/  STL [R1+0x107c], R2 ;  /* 0x00107c0201007387 */ /* 0x0003e20000100800 */
[----:B0-----:R-:W-:Y:S02]  /*25a00*/  IADD3 R3, P0, PT, R25, UR22, RZ ;  /* 0x0000001619037c10 */ /* 0x001fe4000ff1e0ff */
[----:B-1----:R-:W-:-:S03]  /*25a10*/  IADD3 R2, P3, PT, R8, UR22, RZ ;  /* 0x0000001608027c10 */ /* 0x002fc6000ff7e0ff */
[----:B------:R0:W-:Y:S04]  /*25a20*/  STL [R1+0x1084], R3 ;  /* 0x0010840301007387 */ /* 0x0001e80000100800 */
[----:B------:R1:W-:Y:S01]  /*25a30*/  STL [R1+0x108c], R2 ;  /* 0x00108c0201007387 */ /* 0x0003e20000100800 */
[----:B0-----:R-:W-:Y:S02]  /*25a40*/  IADD3 R3, P4, PT, R25, UR18, RZ ;  /* 0x0000001219037c10 */ /* 0x001fe4000ff9e0ff */
[----:B-1----:R-:W-:-:S03]  /*25a50*/  IADD3 R2, P5, PT, R8, UR18, RZ ;  /* 0x0000001208027c10 */ /* 0x002fc6000ffbe0ff */
[----:B------:R-:W-:Y:S01]  /*25a60*/  STL [R1+0x1094], R3 ;  /* 0x0010940301007387 */ /* 0x000fe20000100800 */
[----:B------:R-:W-:-:S03]  /*25a70*/  IADD3 R4, P6, PT, R25, UR14, RZ ;  /* 0x0000000e19047c10 */ /* 0x000fc6000ffde0ff */
[----:B------:R3:W-:Y:S04]  /*25a80*/  STL [R1+0x109c], R2 ;  /* 0x00109c0201007387 */ /* 0x0007e80000100800 */
[----:B------:R-:W-:Y:S01]  /*25a90*/  STL [R1+0x10a4], R4 ;  /* 0x0010a40401007387 */ /* 0x000fe20000100800 */
[----:B---3--:R-:W-:Y:S02]  /*25aa0*/  IADD3.X R2, PT, PT, R13, UR38, RZ, P2, !PT ;  /* 0x000000260d027c10 */ /* 0x008fe400097fe4ff */
[----:B------:R-:W-:-:S03]  /*25ab0*/  IADD3 R3, P2, PT, R8, UR14, RZ ;  /* 0x0000000e08037c10 */ /* 0x000fc6000ff5e0ff */
[----:B------:R4:W-:Y:S04]  /*25ac0*/  STL [R1+0x1070], R2 ;  /* 0x0010700201007387 */ /* 0x0009e80000100800 */
[----:B------:R-:W-:Y:S01]  /*25ad0*/  STL [R1+0x10ac], R3 ;  /* 0x0010ac0301007387 */ /* 0x000fe20000100800 */
[----:B----4-:R-:W-:Y:S02]  /*25ae0*/  IADD3.X R2, PT, PT, R10, UR38, RZ, P1, !PT ;  /* 0x000000260a027c10 */ /* 0x010fe40008ffe4ff */
[----:B------:R-:W-:-:S03]  /*25af0*/  IADD3 R4, P1, PT, R25, UR36, RZ ;  /* 0x0000002419047c10 */ /* 0x000fc6000ff3e0ff */
[----:B------:R0:W-:Y:S04]  /*25b00*/  STL [R1+0x1078], R2 ;  /* 0x0010780201007387 */ /* 0x0001e80000100800 */
[----:B------:R-:W-:Y:S01]  /*25b10*/  STL [R1+0x10b4], R4 ;  /* 0x0010b40401007387 */ /* 0x000fe20000100800 */
[----:B0-----:R-:W-:Y:S02]  /*25b20*/  IADD3.X R2, PT, PT, R13, UR37, RZ, P0, !PT ;  /* 0x000000250d027c10 */ /* 0x001fe400087fe4ff */
        /* <DEDUP_REMOVED lines=13> */
[----:B------:R0:W-:Y:S01]  /*25c00*/  STL [R1+0x1098], R2 ;  /* 0x0010980201007387 */ /* 0x0001e20000100800 */
[----:B------:R-:W-:-:S03]  /*25c10*/  USHF.R.S32.HI UR26, URZ, 0x1f, UR36 ;  /* 0x0000001fff1a7899 */ /* 0x000fc60008011424 */
        /* <DEDUP_REMOVED lines=97> */
[----:B------:R-:W-:-:S03]  /*26230*/  UIMAD UR27, UR76, 0x2d, URZ ;  /* 0x0000002d4c1b78a4 */ /* 0x000fc6000f8e02ff */
[----:B------:R-:W-:Y:S01]  /*26240*/  STL [R1+0x1184], R4 ;  /* 0x0011840401007387 */ /* 0x000fe20000100800 */
[----:B0-----:R-:W-:Y:S01]  /*26250*/  IADD3.X R2, PT, PT, R13, UR30, RZ, P2, !PT ;  /* 0x0000001e0d027c10 */ /* 0x001fe200097fe4ff */
[----:B------:R-:W-:Y:S01]  /*26260*/  USHF.R.S32.HI UR28, URZ, 0x1f, UR33 ;  /* 0x0000001fff1c7899 */ /* 0x000fe20008011421 */
        /* <DEDUP_REMOVED lines=110> */
[----:B------:R0:W-:Y:S01]  /*26950*/  STL [R1+0x1200], R2 ;  /* 0x0012000201007387 */ /* 0x0001e20000100800 */
[----:B------:R-:W-:-:S03]  /*26960*/  USHF.R.S32.HI UR6, URZ, 0x1f, UR9 ;  /* 0x0000001fff067899 */ /* 0x000fc60008011409 */
[----:B------:R1:W-:Y:S01]  /*26970*/  STL [R1+0x123c], R3 ;  /* 0x00123c0301007387 */ /* 0x0003e20000100800 */
[----:B0-----:R-:W-:Y:S02]  /*26980*/  IADD3.X R2, PT, PT, R10, UR77, RZ, P0, !PT ;  /* 0x0000004d0a027c10 */ /* 0x001fe400087fe4ff */
[----:B-1----:R-:W-:-:S03]  /*26990*/  IADD3.X R3, PT, PT, R13, UR7, RZ, P3, !PT ;  /* 0x000000070d037c10 */ /* 0x002fc60009ffe4ff */
[----:B------:R0:W-:Y:S04]  /*269a0*/  STL [R1+0x1208], R2 ;  /* 0x0012080201007387 */ /* 0x0001e80000100800 */
[----:B------:R1:W-:Y:S01]  /*269b0*/  STL [R1+0x1210], R3 ;  /* 0x0012100301007387 */ /* 0x0003e20000100800 */
[----:B0-----:R-:W-:Y:S02]  /*269c0*/  IADD3.X R2, PT, PT, R10, UR7, RZ, P4, !PT ;  /* 0x000000070a027c10 */ /* 0x001fe4000a7fe4ff */
[----:B-1----:R-:W-:-:S03]  /*269d0*/  IADD3.X R3, PT, PT, R13, UR6, RZ, P5, !PT ;  /* 0x000000060d037c10 */ /* 0x002fc6000affe4ff */
[----:B------:R0:W-:Y:S04]  /*269e0*/  STL [R1+0x1218], R2 ;  /* 0x0012180201007387 */ /* 0x0001e80000100800 */
[----:B------:R-:W-:Y:S01]  /*269f0*/  STL [R1+0x1220], R3 ;  /* 0x0012200301007387 */ /* 0x000fe20000100800 */
[----:B0-----:R-:W-:-:S05]  /*26a00*/  IADD3.X R2, PT, PT, R10, UR6, RZ, P6, !PT ;  /* 0x000000060a027c10 */ /* 0x001fca000b7fe4ff */
[----:B------:R0:W-:Y:S01]  /*26a10*/  STL [R1+0x1228], R2 ;  /* 0x0012280201007387 */ /* 0x0001e20000100800 */
[----:B------:R-:W-:Y:S02]  /*26a20*/  UIMAD UR75, UR76, 0x22, URZ ;  /* 0x000000224c4b78a4 */ /* 0x000fe4000f8e02ff */
[----:B------:R-:W-:Y:S02]  /*26a30*/  UIMAD UR74, UR76, 0x21, URZ ;  /* 0x000000214c4a78a4 */ /* 0x000fe4000f8e02ff */
[----:B------:R-:W-:Y:S02]  /*26a40*/  USHF.L.U32 UR73, UR76, 0x5, URZ ;  /* 0x000000054c497899 */ /* 0x000fe400080006ff */
[----:B------:R-:W-:Y:S02]  /*26a50*/  UIMAD UR72, UR76, 0x1f, URZ ;  /* 0x0000001f4c4878a4 */ /* 0x000fe4000f8e02ff */
[----:B------:R-:W-:Y:S02]  /*26a60*/  UIMAD UR71, UR76, 0x1e, URZ ;  /* 0x0000001e4c4778a4 */ /* 0x000fe4000f8e02ff */
[----:B------:R-:W-:-:S02]  /*26a70*/  UIMAD UR70, UR76, 0x1d, URZ ;  /* 0x0000001d4c4678a4 */ /* 0x000fc4000f8e02ff */
[----:B------:R-:W-:Y:S02]  /*26a80*/  UIMAD UR69, UR76, 0x1c, URZ ;  /* 0x0000001c4c4578a4 */ /* 0x000fe4000f8e02ff */
[----:B------:R-:W-:Y:S02]  /*26a90*/  UIMAD UR68, UR76, 0x1b, URZ ;  /* 0x0000001b4c4478a4 */ /* 0x000fe4000f8e02ff */
[----:B------:R-:W-:Y:S02]  /*26aa0*/  UIMAD UR67, UR76, 0x1a, URZ ;  /* 0x0000001a4c4378a4 */ /* 0x000fe4000f8e02ff */
        /* <DEDUP_REMOVED lines=9> */
[----:B------:R-:W-:Y:S02]  /*26b40*/  USHF.L.U32 UR57, UR76, 0x4, URZ ;  /* 0x000000044c397899 */ /* 0x000fe400080006ff */
[----:B------:R-:W-:Y:S02]  /*26b50*/  UIMAD UR56, UR76, 0xf, URZ ;  /* 0x0000000f4c3878a4 */ /* 0x000fe4000f8e02ff */
[----:B------:R-:W-:Y:S02]  /*26b60*/  UIMAD UR55, UR76, 0xe, URZ ;  /* 0x0000000e4c3778a4 */ /* 0x000fe4000f8e02ff */
[----:B------:R-:W-:Y:S02]  /*26b70*/  UIMAD UR54, UR76, 0xd, URZ ;  /* 0x0000000d4c3678a4 */ /* 0x000fe4000f8e02ff */
[----:B------:R-:W-:Y:S02]  /*26b80*/  UIMAD UR51, UR76, 0xc, URZ ;  /* 0x0000000c4c3378a4 */ /* 0x000fe4000f8e02ff */
[----:B------:R-:W-:-:S02]  /*26b90*/  UIMAD UR50, UR76, 0xb, URZ ;  /* 0x0000000b4c3278a4 */ /* 0x000fc4000f8e02ff */
[----:B------:R-:W-:Y:S02]  /*26ba0*/  UIMAD UR49, UR76, 0xa, URZ ;  /* 0x0000000a4c3178a4 */ /* 0x000fe4000f8e02ff */
[----:B------:R-:W-:Y:S02]  /*26bb0*/  UIMAD UR48, UR76, 0x9, URZ ;  /* 0x000000094c3078a4 */ /* 0x000fe4000f8e02ff */
[----:B------:R-:W-:Y:S02]  /*26bc0*/  USHF.L.U32 UR47, UR76, 0x3, URZ ;  /* 0x000000034c2f7899 */ /* 0x000fe400080006ff */
[----:B------:R-:W-:Y:S02]  /*26bd0*/  UIMAD UR46, UR76, 0x7, URZ ;  /* 0x000000074c2e78a4 */ /* 0x000fe4000f8e02ff */
[----:B------:R-:W-:Y:S02]  /*26be0*/  UIMAD UR45, UR76, 0x6, URZ ;  /* 0x000000064c2d78a4 */ /* 0x000fe4000f8e02ff */
[----:B------:R-:W-:-:S02]  /*26bf0*/  UIMAD UR44, UR76, 0x5, URZ ;  /* 0x000000054c2c78a4 */ /* 0x000fc4000f8e02ff */
[----:B------:R-:W-:Y:S02]  /*26c00*/  USHF.L.U32 UR43, UR76, 0x2, URZ ;  /* 0x000000024c2b7899 */ /* 0x000fe400080006ff */
[----:B------:R-:W-:Y:S02]  /*26c10*/  UIMAD UR42, UR76, 0x3, URZ ;  /* 0x000000034c2a78a4 */ /* 0x000fe4000f8e02ff */
[----:B------:R-:W-:Y:S02]  /*26c20*/  USHF.R.S32.HI UR38, URZ, 0x1f, UR8 ;  /* 0x0000001fff267899 */ /* 0x000fe40008011408 */
[----:B------:R-:W-:Y:S02]  /*26c30*/  USHF.L.U32 UR41, UR76, 0x1, URZ ;  /* 0x000000014c297899 */ /* 0x000fe400080006ff */
[----:B------:R-:W-:Y:S02]  /*26c40*/  USHF.R.S32.HI UR40, URZ, 0x1f, UR76 ;  /* 0x0000001fff287899 */ /* 0x000fe4000801144c */
[----:B------:R-:W-:-:S02]  /*26c50*/  USHF.L.U32 UR39, UR76, 0x6, URZ ;  /* 0x000000064c277899 */ /* 0x000fc400080006ff */
[----:B------:R-:W-:Y:S02]  /*26c60*/  USHF.R.S32.HI UR37, URZ, 0x1f, UR75 ;  /* 0x0000001fff257899 */ /* 0x000fe4000801144b */
[----:B------:R-:W-:Y:S02]  /*26c70*/  USHF.R.S32.HI UR36, URZ, 0x1f, UR74 ;  /* 0x0000001fff247899 */ /* 0x000fe4000801144a */
[----:B------:R-:W-:Y:S02]  /*26c80*/  USHF.R.S32.HI UR35, URZ, 0x1f, UR73 ;  /* 0x0000001fff237899 */ /* 0x000fe40008011449 */
[----:B------:R-:W-:Y:S02]  /*26c90*/  USHF.R.S32.HI UR34, URZ, 0x1f, UR72 ;  /* 0x0000001fff227899 */ /* 0x000fe40008011448 */
[----:B------:R-:W-:Y:S02]  /*26ca0*/  USHF.R.S32.HI UR33, URZ, 0x1f, UR71 ;  /* 0x0000001fff217899 */ /* 0x000fe40008011447 */
[----:B------:R-:W-:-:S02]  /*26cb0*/  USHF.R.S32.HI UR32, URZ, 0x1f, UR70 ;  /* 0x0000001fff207899 */ /* 0x000fc40008011446 */
        /* <DEDUP_REMOVED lines=25> */
[----:B------:R-:W-:Y:S01]  /*26e50*/  USHF.R.S32.HI UR6, URZ, 0x1f, UR42 ;  /* 0x0000001fff067899 */ /* 0x000fe2000801142a */
[----:B0-----:R-:W-:Y:S01]  /*26e60*/  IADD3 R2, P0, PT, R25, UR75, RZ ;  /* 0x0000004b19027c10 */ /* 0x001fe2000ff1e0ff */
[----:B------:R-:W-:Y:S01]  /*26e70*/  USHF.R.S32.HI UR77, URZ, 0x1f, UR41 ;  /* 0x0000001fff4d7899 */ /* 0x000fe20008011429 */
[----:B------:R-:W-:Y:S01]  /*26e80*/  IADD3 R3, P4, PT, R8, UR75, RZ ;  /* 0x0000004b08037c10 */ /* 0x000fe2000ff9e0ff */
[----:B------:R-:W-:Y:S01]  /*26e90*/  USHF.R.S32.HI UR5, URZ, 0x6, UR5 ;  /* 0x00000006ff057899 */ /* 0x000fe20008011405 */
[----:B--2---:R-:W-:Y:S01]  /*26ea0*/  LOP3.LUT R4, R0, 0x20, RZ, 0x3c, !PT ;  /* 0x0000002000047812 */ /* 0x004fe200078e3cff */
[----:B------:R0:W-:Y:S01]  /*26eb0*/  STL [R1+0x1244], R2 ;  /* 0x0012440201007387 */ /* 0x0001e20000100800 */
[----:B------:R-:W-:Y:S01]  /*26ec0*/  IADD3 R4, P6, PT, R8, UR74, RZ ;  /* 0x0000004a08047c10 */ /* 0x000fe2000ffde0ff */
[----:B------:R-:W-:-:S02]  /*26ed0*/  USHF.R.S32.HI UR75, URZ, 0x1f, UR39 ;  /* 0x0000001fff4b7899 */ /* 0x000fc40008011427 */
[----:B------:R1:W-:Y:S01]  /*26ee0*/  STL [R1+0x124c], R3 ;  /* 0x00124c0301007387 */ /* 0x0003e20000100800 */
[C---:B0-----:R-:W-:Y:S02]  /*26ef0*/  LOP3.LUT R2, R0.reuse, 0x10, RZ, 0x3c, !PT ;  /* 0x0000001000027812 */ /* 0x041fe400078e3cff */
[C---:B------:R-:W-:Y:S02]  /*26f00*/  IADD3 R2, P3, PT, R25.reuse, UR74, RZ ;  /* 0x0000004a19027c10 */ /* 0x040fe4000ff7e0ff */
[----:B-1----:R-:W-:Y:S02]  /*26f10*/  LOP3.LUT R3, R0, 0x30, RZ, 0x3c, !PT ;  /* 0x0000003000037812 */ /* 0x002fe400078e3cff */
[----:B------:R-:W-:Y:S01]  /*26f20*/  IADD3 R3, P5, PT, R25, UR73, RZ ;  /* 0x0000004919037c10 */ /* 0x000fe2000ffbe0ff */
[----:B------:R0:W-:Y:S04]  /*26f30*/  STL [R1+0x1254], R2 ;  /* 0x0012540201007387 */ /* 0x0001e80000100800 */
[----:B------:R1:W-:Y:S04]  /*26f40*/  STL [R1+0x125c], R4 ;  /* 0x00125c0401007387 */ /* 0x0003e80000100800 */
[----:B------:R2:W-:Y:S01]  /*26f50*/  STL [R1+0x1264], R3 ;  /* 0x0012640301007387 */ /* 0x0005e20000100800 */
[----:B0-----:R-:W-:-:S02]  /*26f60*/  IADD3.X R2, PT, PT, R13, UR38, RZ, P2, !PT ;  /* 0x000000260d027c10 */ /* 0x001fc400097fe4ff */
[----:B-1----:R-:W-:-:S03]  /*26f70*/  IADD3 R4, P2, PT, R8, UR73, RZ ;  /* 0x0000004908047c10 */ /* 0x002fc6000ff5e0ff */
[----:B------:R0:W-:Y:S01]  /*26f80*/  STL [R1+0x1230], R2 ;  /* 0x0012300201007387 */ /* 0x0001e20000100800 */
[----:B--2---:R-:W-:-:S03]  /*26f90*/  IADD3.X R3, PT, PT, R10, UR38, RZ, P1, !PT ;  /* 0x000000260a037c10 */ /* 0x004fc60008ffe4ff */
[----:B------:R1:W-:Y:S04]  /*26fa0*/  STL [R1+0x126c], R4 ;  /* 0x00126c0401007387 */ /* 0x0003e80000100800 */
[----:B------:R2:W-:Y:S01]  /*26fb0*/  STL [R1+0x1238], R3 ;  /* 0x0012380301007387 */ /* 0x0005e20000100800 */
[----:B0-----:R-:W-:Y:S02]  /*26fc0*/  IADD3 R2, P1, PT, R25, UR72, RZ ;  /* 0x0000004819027c10 */ /* 0x001fe4000ff3e0ff */
[----:B-1----:R-:W-:-:S03]  /*26fd0*/  IADD3.X R4, PT, PT, R13, UR37, RZ, P0, !PT ;  /* 0x000000250d047c10 */ /* 0x002fc600087fe4ff */
[----:B------:R0:W-:Y:S01]  /*26fe0*/  STL [R1+0x1274], R2 ;  /* 0x0012740201007387 */ /* 0x0001e20000100800 */
[----:B--2---:R-:W-:-:S03]  /*26ff0*/  IADD3 R3, P0, PT, R8, UR72, RZ ;  /* 0x0000004808037c10 */ /* 0x004fc6000ff1e0ff */
[----:B------:R1:W-:Y:S04]  /*27000*/  STL [R1+0x1240], R4 ;  /* 0x0012400401007387 */ /* 0x0003e80000100800 */
[----:B------:R2:W-:Y:S01]  /*27010*/  STL [R1+0x127c], R3 ;  /* 0x00127c0301007387 */ /* 0x0005e20000100800 */
[----:B0-----:R-:W-:Y:S02]  /*27020*/  IADD3.X R2, PT, PT, R10, UR37, RZ, P4, !PT ;  /* 0x000000250a027c10 */ /* 0x001fe4000a7fe4ff */
        /* <DEDUP_REMOVED lines=240> */
[----:B-1----:R-:W-:-:S03]  /*27f30*/  IADD3.X R4, PT, PT, R13, UR6, RZ, P1, !PT ;  /* 0x000000060d047c10 */ /* 0x002fc60008ffe4ff */
[----:B------:R0:W-:Y:S01]  /*27f40*/  STL [R1+0x1428], R2 ;  /* 0x0014280201007387 */ /* 0x0001e20000100800 */
[----:B--2---:R-:W-:-:S03]  /*27f50*/  IADD3.X R3, PT, PT, R10, UR6, RZ, P0, !PT ;  /* 0x000000060a037c10 */ /* 0x004fc600087fe4ff */
[----:B------:R1:W-:Y:S04]  /*27f60*/  STL [R1+0x1430], R4 ;  /* 0x0014300401007387 */ /* 0x0003e80000100800 */
[----:B------:R2:W-:Y:S01]  /*27f70*/  STL [R1+0x1438], R3 ;  /* 0x0014380301007387 */ /* 0x0005e20000100800 */
[----:B0-----:R-:W-:Y:S02]  /*27f80*/  IADD3.X R2, PT, PT, R13, UR77, RZ, P4, !PT ;  /* 0x0000004d0d027c10 */ /* 0x001fe4000a7fe4ff */
[----:B-1----:R-:W-:-:S03]  /*27f90*/  IADD3.X R4, PT, PT, R10, UR77, RZ, P3, !PT ;  /* 0x0000004d0a047c10 */ /* 0x002fc60009ffe4ff */
[----:B------:R0:W-:Y:S01]  /*27fa0*/  STL [R1+0x1440], R2 ;  /* 0x0014400201007387 */ /* 0x0001e20000100800 */
[----:B--2---:R-:W-:-:S03]  /*27fb0*/  IADD3.X R3, PT, PT, R13, UR40, RZ, P6, !PT ;  /* 0x000000280d037c10 */ /* 0x004fc6000b7fe4ff */
[----:B------:R1:W-:Y:S01]  /*27fc0*/  STL [R1+0x1448], R4 ;  /* 0x0014480401007387 */ /* 0x0003e20000100800 */
[----:B0-----:R-:W-:-:S05]  /*27fd0*/  IADD3.X R2, PT, PT, R10, UR40, RZ, P5, !PT ;  /* 0x000000280a027c10 */ /* 0x001fca000affe4ff */
[----:B------:R1:W-:Y:S04]  /*27fe0*/  STL [R1+0x1458], R2 ;  /* 0x0014580201007387 */ /* 0x0003e80000100800 */
[----:B------:R1:W-:Y:S02]  /*27ff0*/  STL [R1+0x1450], R3 ;  /* 0x0014500301007387 */ /* 0x0003e40000100800 */
.L_x_1:
[----:B------:R0:W-:Y:S01]  /*28000*/  STL [R1+0x3a4c], R21 ;  /* 0x003a4c1501007387 */ /* 0x0001e20000100800 */
[----:B-1----:R-:W1:Y:S03]  /*28010*/  LDC R2, c[0x0][0x3a0] ;  /* 0x0000e800ff027b82 */ /* 0x002e660000000800 */
[----:B--2---:R-:W2:Y:S04]  /*28020*/  LDL R5, [R1+0xea0] ;  /* 0x000ea00001057983 */ /* 0x004ea80000100800 */
[----:B------:R-:W2:Y:S04]  /*28030*/  LDL R4, [R1+0xea4] ;  /* 0x000ea40001047983 */ /* 0x000ea80000100800 */
[----:B0-----:R-:W1:Y:S04]  /*28040*/  LDL R21, [R1+0x1020] ;  /* 0x0010200001157983 */ /* 0x001e680000100800 */
[----:B------:R0:W-:Y:S02]  /*28050*/  STL [R1+0x3a48], R7 ;  /* 0x003a480701007387 */ /* 0x0001e40000100800 */
[----:B0-----:R-:W-:-:S02]  /*28060*/  PRMT R7, RZ, 0x7610, R7 ;  /* 0x00007610ff077816 */ /* 0x001fc40000000007 */
[----:B------:R-:W-:Y:S04]  /*28070*/  STL [R1+0x3a44], R24 ;  /* 0x003a441801007387 */ /* 0x000fe80000100800 */
        /* <DEDUP_REMOVED lines=45> */
[----:B-----5:R-:W-:Y:S01]  /*28350*/  STL [R1+0x3278], R0 ;  /* 0x0032780001007387 */ /* 0x020fe20000100800 */
[----:B-1----:R-:W-:-:S05]  /*28360*/  IMAD R2, R21, -0x40, R2 ;  /* 0xffffffc015027824 */ /* 0x002fca00078e0202 */
[----:B------:R-:W-:-:S13]  /*28370*/  ISETP.GT.AND P0, PT, R2, RZ, PT ;  /* 0x000000ff0200720c */ /* 0x000fda0003f04270 */
[----:B--2---:R-:W2:Y:S04]  /*28380*/  @P0 LDG.E.U8 R7, desc[UR52][R4.64] ;  /* 0x0000003404070981 */ /* 0x004ea8000c1e1100 */
        /* <DEDUP_REMOVED lines=216> */
[----:B------:R-:W3:Y:S04]  /*29110*/  LDL.LU R21, [R1+0x3a4c] ;  /* 0x003a4c0001157983 */ /* 0x000ee80000300800 */
[----:B--2---:R0:W-:Y:S04]  /*29120*/  STL [R1+0x884], R7 ;  /* 0x0008840701007387 */ /* 0x0041e80000100800 */
[----:B0-----:R-:W2:Y:S04]  /*29130*/  LDL.LU R7, [R1+0x3a48] ;  /* 0x003a480001077983 */ /* 0x001ea80000300800 */
[----:B------:R-:W4:Y:S04]  /*29140*/  LDL R4, [R1+0xea8] ;  /* 0x000ea80001047983 */ /* 0x000f280000100800 */
[----:B------:R-:W4:Y:S01]  /*29150*/  LDL R5, [R1+0xeac] ;  /* 0x000eac0001057983 */ /* 0x000f220000100800 */
[----:B------:R-:W-:-:S02]  /*29160*/  PRMT R24, RZ, 0x7610, R24 ;  /* 0x00007610ff187816 */ /* 0x000fc40000000018 */
[----:B----4-:R-:W-:-:S04]  /*29170*/  @P0 LOP3.LUT R5, R5, R4, RZ, 0x3c, !PT ;  /* 0x0000000405050212 */ /* 0x010fc800078e3cff */
[----:B------:R-:W-:-:S04]  /*29180*/  @P0 LOP3.LUT R4, R5, R4, RZ, 0x3c, !PT ;  /* 0x0000000405040212 */ /* 0x000fc800078e3cff */
[----:B------:R-:W-:-:S05]  /*29190*/  @P0 LOP3.LUT R5, R5, R4, RZ, 0x3c, !PT ;  /* 0x0000000405050212 */ /* 0x000fca00078e3cff */
[----:B------:R-:W4:Y:S01]  /*291a0*/  @P0 LDG.E.U8 R24, desc[UR52][R4.64] ;  /* 0x0000003404180981 */ /* 0x000f22000c1e1100 */
[----:B------:R-:W-:-:S03]  /*291b0*/  ISETP.GT.AND P1, PT, R2, 0x1, PT ;  /* 0x000000010200780c */ /* 0x000fc60003f24270 */
[----:B----4-:R0:W-:Y:S04]  /*291c0*/  STL [R1+0x880], R24 ;  /* 0x0008801801007387 */ /* 0x0101e80000100800 */
[----:B0-----:R-:W4:Y:S04]  /*291d0*/  LDL.LU R24, [R1+0x3a44] ;  /* 0x003a440001187983 */ /* 0x001f280000300800 */
[----:B------:R-:W2:Y:S04]  /*291e0*/  LDL R4, [R1+0x1458] ;  /* 0x0014580001047983 */ /* 0x000ea80000100800 */
[----:B------:R-:W2:Y:S01]  /*291f0*/  LDL R5, [R1+0x145c] ;  /* 0x00145c0001057983 */ /* 0x000ea20000100800 */
[----:B------:R-:W-:-:S02]  /*29200*/  PRMT R23, RZ, 0x7610, R23 ;  /* 0x00007610ff177816 */ /* 0x000fc40000000017 */
[----:B--2---:R-:W-:-:S04]  /*29210*/  @P1 LOP3.LUT R5, R5, R4, RZ, 0x3c, !PT ;  /* 0x0000000405051212 */ /* 0x004fc800078e3cff */
[----:B------:R-:W-:-:S04]  /*29220*/  @P1 LOP3.LUT R4, R5, R4, RZ, 0x3c, !PT ;  /* 0x0000000405041212 */ /* 0x000fc800078e3cff */
[----:B------:R-:W-:-:S05]  /*29230*/  @P1 LOP3.LUT R5, R5, R4, RZ, 0x3c, !PT ;  /* 0x0000000405051212 */ /* 0x000fca00078e3cff */
[----:B------:R-:W2:Y:S04]  /*29240*/  @P1 LDG.E.U8 R23, desc[UR52][R4.64] ;  /* 0x0000003404171981 */ /* 0x000ea8000c1e1100 */
[----:B--2---:R0:W-:Y:S04]  /*29250*/  STL [R1+0x87c], R23 ;  /* 0x00087c1701007387 */ /* 0x0041e80000100800 */
[----:B0-----:R-:W2:Y:S04]  /*29260*/  LDL.LU R23, [R1+0x3a40] ;  /* 0x003a400001177983 */ /* 0x001ea80000300800 */
[----:B------:R-:W2:Y:S04]  /*29270*/  LDL R4, [R1+0x1450] ;  /* 0x0014500001047983 */ /* 0x000ea80000100800 */
[----:B------:R-:W2:Y:S01]  /*29280*/  LDL R5, [R1+0x1454] ;  /* 0x0014540001057983 */ /* 0x000ea20000100800 */
[----:B------:R-:W-:-:S02]  /*29290*/  PRMT R20, RZ, 0x7610, R20 ;  /* 0x00007610ff147816 */ /* 0x000fc40000000014 */
[----:B--2---:R-:W-:-:S04]  /*292a0*/  @P1 LOP3.LUT R5, R5, R4, RZ, 0x3c, !PT ;  /* 0x0000000405051212 */ /* 0x004fc800078e3cff */
[----:B------:R-:W-:-:S04]  /*292b0*/  @P1 LOP3.LUT R4, R5, R4, RZ, 0x3c, !PT ;  /* 0x0000000405041212 */ /* 0x000fc800078e3cff */
[----:B------:R-:W-:-:S05]  /*292c0*/  @P1 LOP3.LUT R5, R5, R4, RZ, 0x3c, !PT ;  /* 0x0000000405051212 */ /* 0x000fca00078e3cff */
[----:B------:R-:W2:Y:S01]  /*292d0*/  @P1 LDG.E.U8 R20, desc[UR52][R4.64] ;  /* 0x0000003404141981 */ /* 0x000ea2000c1e1100 */
[----:B------:R-:W-:-:S03]  /*292e0*/  ISETP.GT.AND P2, PT, R2, 0x2, PT ;  /* 0x000000020200780c */ /* 0x000fc60003f44270 */
        /* <DEDUP_REMOVED lines=351> */
[----:B------:R-:W3:Y:S04]  /*2a8e0*/  LDL R4, [R1+0x1320] ;  /* 0x0013200001047983 */ /* 0x000ee80000100800 */
[----:B------:R-:W3:Y:S01]  /*2a8f0*/  LDL R5, [R1+0x1324] ;  /* 0x0013240001057983 */ /* 0x000ee20000100800 */
[----:B------:R-:W-:-:S03]  /*2a900*/  PRMT R25, RZ, 0x7610, R25 ;  /* 0x00007610ff197816 */ /* 0x000fc60000000019 */
[----:B--2---:R0:W-:Y:S01]  /*2a910*/  STL [R1+0x84], R28 ;  /* 0x0000841c01007387 */ /* 0x0041e20000100800 */
[----:B------:R-:W-:Y:S02]  /*2a920*/  ISETP.GT.AND P0, PT, R2, 0x15, PT ;  /* 0x000000150200780c */ /* 0x000fe40003f04270 */
[----:B------:R-:W-:Y:S01]  /*2a930*/  PRMT R44, RZ, 0x7610, R44 ;  /* 0x00007610ff2c7816 */ /* 0x000fe2000000002c */
[----:B0-----:R-:W2:Y:S01]  /*2a940*/  LDL R28, [R1+0x1304] ;  /* 0x00130400011c7983 */ /* 0x001ea20000100800 */
[----:B---3--:R-:W-:-:S04]  /*2a950*/  @P2 LOP3.LUT R5, R5, R4, RZ, 0x3c, !PT ;  /* 0x0000000405052212 */ /* 0x008fc800078e3cff */
[----:B------:R-:W-:-:S04]  /*2a960*/  @P2 LOP3.LUT R4, R5, R4, RZ, 0x3c, !PT ;  /* 0x0000000405042212 */ /* 0x000fc800078e3cff */
[----:B------:R-:W-:-:S05]  /*2a970*/  @P2 LOP3.LUT R5, R5, R4, RZ, 0x3c, !PT ;  /* 0x0000000405052212 */ /* 0x000fca00078e3cff */
[----:B------:R0:W3:Y:S04]  /*2a980*/  @P2 LDG.E.U8 R25, desc[UR52][R4.64] ;  /* 0x0000003404192981 */ /* 0x0000e8000c1e1100 */
[----:B------:R-:W0:Y:S04]  /*2a990*/  LDL R4, [R1+0x1318] ;  /* 0x0013180001047983 */ /* 0x000e280000100800 */
[----:B------:R-:W0:Y:S02]  /*2a9a0*/  LDL R5, [R1+0x131c] ;  /* 0x00131c0001057983 */ /* 0x000e240000100800 */
[----:B0-----:R-:W-:-:S04]  /*2a9b0*/  @P0 LOP3.LUT R5, R5, R4, RZ, 0x3c, !PT ;  /* 0x0000000405050212 */ /* 0x001fc800078e3cff */
[----:B------:R-:W-:-:S04]  /*2a9c0*/  @P0 LOP3.LUT R4, R5, R4, RZ, 0x3c, !PT ;  /* 0x0000000405040212 */ /* 0x000fc800078e3cff */
[----:B------:R-:W-:-:S05]  /*2a9d0*/  @P0 LOP3.LUT R5, R5, R4, RZ, 0x3c, !PT ;  /* 0x0000000405050212 */ /* 0x000fca00078e3cff */
[----:B------:R-:W2:Y:S04]  /*2a9e0*/  @P0 LDG.E.U8 R44, desc[UR52][R4.64] ;  /* 0x00000034042c0981 */ /* 0x000ea8000c1e1100 */
[----:B---3--:R0:W-:Y:S04]  /*2a9f0*/  STL [R1+0x80], R25 ;  /* 0x0000801901007387 */ /* 0x0081e80000100800 */
[----:B0-----:R-:W3:Y:S04]  /*2aa00*/  LDL R25, [R1+0x12fc] ;  /* 0x0012fc0001197983 */ /* 0x001ee80000100800 */
        /* <DEDUP_REMOVED lines=19> */
[----:B------:R-:W-:-:S03]  /*2ab40*/  PRMT R50, RZ, 0x7610, R50 ;  /* 0x00007610ff327816 */ /* 0x000fc60000000032 */
[----:B--2---:R0:W-:Y:S04]  /*2ab50*/  STL [R1+0x74], R48 ;  /* 0x0000743001007387 */ /* 0x0041e80000100800 */
[----:B0-----:R-:W2:Y:S04]  /*2ab60*/  LDL.LU R48, [R1+0x39a0] ;  /* 0x0039a00001307983 */ /* 0x001ea80000300800 */
[----:B------:R-:W2:Y:S01]  /*2ab70*/  LDL R5, [R1+0x1300] ;  /* 0x0013000001057983 */ /* 0x000ea20000100800 */
[----:B------:R-:W-:-:S03]  /*2ab80*/  @P1 IMAD.MOV.U32 R4, RZ, RZ, R28 ;  /* 0x000000ffff041224 */ /* 0x000fc600078e001c */
[----:B------:R-:W3:Y:S04]  /*2ab90*/  LDL R28, [R1+0x12e4] ;  /* 0x0012e400011c7983 */ /* 0x000ee80000100800 */
[----:B--2---:R-:W2:Y:S01]  /*2aba0*/  @P1 LDG.E.U8 R50, desc[UR52][R4.64] ;  /* 0x0000003404321981 */ /* 0x004ea2000c1e1100 */
[C---:B------:R-:W-:Y:S02]  /*2abb0*/  ISETP.GT.AND P2, PT, R2.reuse, 0x17, PT ;  /* 0x000000170200780c */ /* 0x040fe40003f44270 */
[----:B------:R-:W-:Y:S01]  /*2abc0*/  PRMT R8, RZ, 0x7610, R8 ;  /* 0x00007610ff087816 */ /* 0x000fe20000000008 */
[----:B--2---:R0:W-:Y:S04]  /*2abd0*/  STL [R1+0x70], R50 ;  /* 0x0000703201007387 */ /* 0x0041e80000100800 */
[----:B0-----:R-:W2:Y:S04]  /*2abe0*/  LDL.LU R50, [R1+0x399c] ;  /* 0x00399c0001327983 */ /* 0x001ea80000300800 */
[----:B------:R-:W2:Y:S02]  /*2abf0*/  LDL R5, [R1+0x12f8] ;  /* 0x0012f80001057983 */ /* 0x000ea40000100800 */
[----:B---3--:R-:W-:Y:S01]  /*2ac00*/  @P2 IMAD.MOV.U32 R4, RZ, RZ, R25 ;  /* 0x000000ffff042224 */ /* 0x008fe200078e0019 */
[----:B------:R-:W-:Y:S01]  /*2ac10*/  PRMT R10, RZ, 0x7610, R10 ;  /* 0x00007610ff0a7816 */ /* 0x000fe2000000000a */
[----:B------:R-:W3:Y:S04]  /*2ac20*/  LDL R25, [R1+0x12d8] ;  /* 0x0012d80001197983 */ /* 0x000ee80000100800 */
[----:B--2---:R-:W2:Y:S04]  /*2ac30*/  @P2 LDG.E.U8 R8, desc[UR52][R4.64] ;  /* 0x0000003404082981 */ /* 0x004ea8000c1e1100 */
[----:B------:R-:W3:Y:S04]  /*2ac40*/  LDL R4, [R1+0x12f0] ;  /* 0x0012f00001047983 */ /* 0x000ee80000100800 */
[----:B------:R-:W3:Y:S04]  /*2ac50*/  LDL R5, [R1+0x12f4] ;  /* 0x0012f40001057983 */ /* 0x000ee80000100800 */
[----:B--2---:R0:W-:Y:S01]  /*2ac60*/  STL [R1+0x6c], R8 ;  /* 0x00006c0801007387 */ /* 0x0041e20000100800 */
[----:B------:R-:W-:-:S02]  /*2ac70*/  ISETP.GT.AND P0, PT, R2, 0x18, PT ;  /* 0x000000180200780c */ /* 0x000fc40003f04270 */
        /* <DEDUP_REMOVED lines=16> */
[----:B------:R-:W2:Y:S01]  /*2ad80*/  LDL R5, [R1+0x12e0] ;  /* 0x0012e00001057983 */ /* 0x000ea20000100800 */
[----:B------:R-:W-:Y:S01]  /*2ad90*/  ISETP.GT.AND P1, PT, R2, 0x19, PT ;  /* 0x000000190200780c */ /* 0x000fe20003f24270 */
[----:B------:R-:W-:Y:S01]  /*2ada0*/  @P0 IMAD.MOV.U32 R4, RZ, RZ, R28 ;  /* 0x000000ffff040224 */ /* 0x000fe200078e001c */
[----:B------:R-:W-:Y:S01]  /*2adb0*/  PRMT R22, RZ, 0x7610, R22 ;  /* 0x00007610ff167816 */ /* 0x000fe20000000016 */
[----:B------:R-:W3:Y:S01]  /*2adc0*/  LDL R28, [R1+0x12c0] ;  /* 0x0012c000011c7983 */ /* 0x000ee20000100800 */
[----:B------:R-:W-:-:S04]  /*2add0*/  PRMT R53, RZ, 0x7610, R53 ;  /* 0x00007610ff357816 */ /* 0x000fc80000000035 */
[----:B--2---:R0:W2:Y:S05]  /*2ade0*/  @P0 LDG.E.U8 R22, desc[UR52][R4.64] ;  /* 0x0000003404160981 */ /* 0x0040aa000c1e1100 */
[----:B0-----:R-:W-:Y:S02]  /*2adf0*/  @P1 IMAD.MOV.U32 R4, RZ, RZ, R8 ;  /* 0x000000ffff041224 */ /* 0x001fe400078e0008 */
[----:B------:R-:W-:-:S05]  /*2ae00*/  @P1 IMAD.MOV.U32 R5, RZ, RZ, R25 ;  /* 0x000000ffff051224 */ /* 0x000fca00078e0019 */
[----:B------:R-:W3:Y:S04]  /*2ae10*/  @P1 LDG.E.U8 R53, desc[UR52][R4.64] ;  /* 0x0000003404351981 */ /* 0x000ee8000c1e1100 */
[----:B--2---:R0:W-:Y:S04]  /*2ae20*/  STL [R1+0x60], R22 ;  /* 0x0000601601007387 */ /* 0x0041e80000100800 */
[----:B------:R-:W2:Y:S04]  /*2ae30*/  LDL R25, [R1+0x12b8] ;  /* 0x0012b80001197983 */ /* 0x000ea80000100800 */
[----:B------:R-:W2:Y:S04]  /*2ae40*/  LDL R8, [R1+0x12bc] ;  /* 0x0012bc0001087983 */ /* 0x000ea80000100800 */
[----:B0-----:R-:W2:Y:S04]  /*2ae50*/  LDL R22, [R1+0x12c4] ;  /* 0x0012c40001167983 */ /* 0x001ea80000100800 */
[----:B---3--:R0:W-:Y:S04]  /*2ae60*/  STL [R1+0x5c], R53 ;  /* 0x00005c3501007387 */ /* 0x0081e80000100800 */
[----:B0-----:R-:W3:Y:S04]  /*2ae70*/  LDL.LU R53, [R1+0x3994] ;  /* 0x0039940001357983 */ /* 0x001ee80000300800 */
[----:B------:R-:W2:Y:S01]  /*2ae80*/  LDL R5, [R1+0x12d0] ;  /* 0x0012d00001057983 */ /* 0x000ea20000100800 */
[----:B------:R-:W-:Y:S01]  /*2ae90*/  PRMT R6, RZ, 0x7610, R6 ;  /* 0x00007610ff067816 */ /* 0x000fe20000000006 */
[----:B------:R-:W-:Y:S01]  /*2aea0*/  @P1 IMAD.MOV.U32 R4, RZ, RZ, R10 ;  /* 0x000000ffff041224 */ /* 0x000fe200078e000a */
[----:B------:R-:W-:Y:S01]  /*2aeb0*/  ISETP.GT.AND P2, PT, R2, 0x1a, PT ;  /* 0x0000001a0200780c */ /* 0x000fe20003f44270 */
[----:B------:R-:W3:Y:S04]  /*2aec0*/  LDL R10, [R1+0x12b0] ;  /* 0x0012b000010a7983 */ /* 0x000ee80000100800 */
[----:B--2---:R0:W2:Y:S04]  /*2aed0*/  @P1 LDG.E.U8 R6, desc[UR52][R4.64] ;  /* 0x0000003404061981 */ /* 0x0040a8000c1e1100 */
[----:B------:R-:W0:Y:S04]  /*2aee0*/  LDL R4, [R1+0x12c8] ;  /* 0x0012c80001047983 */ /* 0x000e280000100800 */
[----:B------:R-:W0:Y:S01]  /*2aef0*/  LDL R5, [R1+0x12cc] ;  /* 0x0012cc0001057983 */ /* 0x000e220000100800 */
[----:B------:R-:W-:-:S02]  /*2af00*/  PRMT R54, RZ, 0x7610, R54 ;  /* 0x00007610ff367816 */ /* 0x000fc40000000036 */
[----:B0-----:R-:W-:-:S04]  /*2af10*/  @P2 LOP3.LUT R5, R5, R4, RZ, 0x3c, !PT ;  /* 0x0000000405052212 */ /* 0x001fc800078e3cff */
[----:B------:R-:W-:-:S04]  /*2af20*/  @P2 LOP3.LUT R4, R5, R4, RZ, 0x3c, !PT ;  /* 0x0000000405042212 */ /* 0x000fc800078e3cff */
[----:B------:R-:W-:-:S05]  /*2af30*/  @P2 LOP3.LUT R5, R5, R4, RZ, 0x3c, !PT ;  /* 0x0000000405052212 */ /* 0x000fca00078e3cff */
[----:B------:R0:W3:Y:S01]  /*2af40*/  @P2 LDG.E.U8 R54, desc[UR52][R4.64] ;  /* 0x0000003404362981 */ /* 0x0000e2000c1e1100 */
[----:B------:R-:W-:-:S03]  /*2af50*/  ISETP.GT.AND P0, PT, R2, 0x1b, PT ;  /* 0x0000001b0200780c */ /* 0x000fc60003f04270 */
[----:B--2---:R1:W-:Y:S01]  /*2af60*/  STL [R1+0x58], R6 ;  /* 0x0000580601007387 */ /* 0x0043e20000100800 */
[----:B------:R-:W-:-:S03]  /*2af70*/  PRMT R29, RZ, 0x7610, R29 ;  /* 0x00007610ff1d7816 */ /* 0x000fc6000000001d */
[----:B-1----:R-:W2:Y:S01]  /*2af80*/  LDL R6, [R1+0x12b4] ;  /* 0x0012b40001067983 */ /* 0x002ea20000100800 */
[----:B0-----:R-:W-:Y:S02]  /*2af90*/  @P2 IMAD.MOV.U32 R4, RZ, RZ, R22 ;  /* 0x000000ffff042224 */ /* 0x001fe400078e0016 */
[----:B------:R-:W-:-:S05]  /*2afa0*/  @P2 IMAD.MOV.U32 R5, RZ, RZ, R28 ;  /* 0x000000ffff052224 */ /* 0x000fca00078e001c */
[----:B------:R0:W2:Y:S02]  /*2afb0*/  @P2 LDG.E.U8 R29, desc[UR52][R4.64] ;  /* 0x00000034041d2981 */ /* 0x0000a4000c1e1100 */
[----:B0-----:R-:W-:Y:S02]  /*2afc0*/  @P0 IMAD.MOV.U32 R4, RZ, RZ, R8 ;  /* 0x000000ffff040224 */ /* 0x001fe400078e0008 */
[----:B------:R-:W-:Y:S01]  /*2afd0*/  @P0 IMAD.MOV.U32 R5, RZ, RZ, R25 ;  /* 0x000000ffff050224 */ /* 0x000fe200078e0019 */
[----:B---3--:R0:W-:Y:S04]  /*2afe0*/  STL [R1+0x54], R54 ;  /* 0x0000543601007387 */ /* 0x0081e80000100800 */
[----:B0-----:R-:W3:Y:S04]  /*2aff0*/  LDL.LU R54, [R1+0x3990] ;  /* 0x0039900001367983 */ /* 0x001ee80000300800 */
[----:B------:R-:W3:Y:S04]  /*2b000*/  LDL R28, [R1+0x12a8] ;  /* 0x0012a800011c7983 */ /* 0x000ee80000100800 */
[----:B------:R-:W4:Y:S04]  /*2b010*/  LDL R22, [R1+0x12ac] ;  /* 0x0012ac0001167983 */ /* 0x000f280000100800 */
[----:B------:R-:W4:Y:S04]  /*2b020*/  LDL R25, [R1+0x12a0] ;  /* 0x0012a00001197983 */ /* 0x000f280000100800 */
[----:B------:R-:W4:Y:S01]  /*2b030*/  LDL R8, [R1+0x12a4] ;  /* 0x0012a40001087983 */ /* 0x000f220000100800 */
[----:B------:R-:W-:-:S02]  /*2b040*/  ISETP.GT.AND P1, PT, R2, 0x1c, PT ;  /* 0x0000001c0200780c */ /* 0x000fc40003f24270 */
[----:B------:R-:W-:Y:S02]  /*2b050*/  PRMT R12, RZ, 0x7610, R12 ;  /* 0x00007610ff0c7816 */ /* 0x000fe4000000000c */
[----:B------:R-:W-:-:S04]  /*2b060*/  PRMT R11, RZ, 0x7610, R11 ;  /* 0x00007610ff0b7816 */ /* 0x000fc8000000000b */
[----:B------:R2:W4:Y:S01]  /*2b070*/  @P0 LDG.E.U8 R12, desc[UR52][R4.64] ;  /* 0x00000034040c0981 */ /* 0x000522000c1e1100 */
[----:B------:R-:W-:Y:S01]  /*2b080*/  PRMT R21, RZ, 0x7610, R21 ;  /* 0x00007610ff157816 */ /* 0x000fe20000000015 */
[----:B--2---:R-:W-:Y:S02]  /*2b090*/  @P0 IMAD.MOV.U32 R4, RZ, RZ, R6 ;  /* 0x000000ffff040224 */ /* 0x004fe400078e0006 */
[----:B------:R-:W-:Y:S01]  /*2b0a0*/  @P0 IMAD.MOV.U32 R5, RZ, RZ, R10 ;  /* 0x000000ffff050224 */ /* 0x000fe200078e000a */
[----:B------:R-:W-:Y:S01]  /*2b0b0*/  PRMT R7, RZ, 0x7610, R7 ;  /* 0x00007610ff077816 */ /* 0x000fe20000000007 */
[----:B------:R-:W2:Y:S04]  /*2b0c0*/  LDL R10, [R1+0x1298] ;  /* 0x00129800010a7983 */ /* 0x000ea80000100800 */
[----:B------:R3:W2:Y:S04]  /*2b0d0*/  @P0 LDG.E.U8 R11, desc[UR52][R4.64] ;  /* 0x00000034040b0981 */ /* 0x0006a8000c1e1100 */
[----:B------:R-:W2:Y:S01]  /*2b0e0*/  LDL R6, [R1+0x129c] ;  /* 0x00129c0001067983 */ /* 0x000ea20000100800 */
[----:B---3--:R-:W-:-:S02]  /*2b0f0*/  @P1 IMAD.MOV.U32 R5, RZ, RZ, R28 ;  /* 0x000000ffff051224 */ /* 0x008fc400078e001c */
[----:B----4-:R-:W-:-:S05]  /*2b100*/  @P1 IMAD.MOV.U32 R4, RZ, RZ, R22 ;  /* 0x000000ffff041224 */ /* 0x010fca00078e0016 */
[----:B------:R0:W3:Y:S02]  /*2b110*/  @P1 LDG.E.U8 R21, desc[UR52][R4.64] ;  /* 0x0000003404151981 */ /* 0x0000e4000c1e1100 */
[----:B0-----:R-:W-:Y:S02]  /*2b120*/  @P1 IMAD.MOV.U32 R4, RZ, RZ, R8 ;  /* 0x000000ffff041224 */ /* 0x001fe400078e0008 */
[----:B------:R-:W-:-:S05]  /*2b130*/  @P1 IMAD.MOV.U32 R5, RZ, RZ, R25 ;  /* 0x000000ffff051224 */ /* 0x000fca00078e0019 */
[----:B------:R0:W4:Y:S04]  /*2b140*/  @P1 LDG.E.U8 R7, desc[UR52][R4.64] ;  /* 0x0000003404071981 */ /* 0x000128000c1e1100 */
[----:B------:R1:W-:Y:S01]  /*2b150*/  STL [R1+0x4c], R12 ;  /* 0x00004c0c01007387 */ /* 0x0003e20000100800 */
[----:B------:R-:W-:-:S03]  /*2b160*/  ISETP.GT.AND P2, PT, R2, 0x1d, PT ;  /* 0x0000001d0200780c */ /* 0x000fc60003f44270 */
[----:B-1----:R-:W4:Y:S04]  /*2b170*/  LDL R12, [R1+0x1290] ;  /* 0x00129000010c7983 */ /* 0x002f280000100800 */
[----:B--2---:R1:W-:Y:S04]  /*2b180*/  STL [R1+0x48], R11 ;  /* 0x0000480b01007387 */ /* 0x0043e80000100800 */
[----:B------:R-:W2:Y:S04]  /*2b190*/  LDL R22, [R1+0x1288] ;  /* 0x0012880001167983 */ /* 0x000ea80000100800 */
[----:B-1----:R-:W2:Y:S01]  /*2b1a0*/  LDL R11, [R1+0x1294] ;  /* 0x00129400010b7983 */ /* 0x002ea20000100800 */
[----:B0-----:R-:W-:-:S02]  /*2b1b0*/  @P2 IMAD.MOV.U32 R4, RZ, RZ, R6 ;  /* 0x000000ffff042224 */ /* 0x001fc400078e0006 */
[----:B------:R-:W-:Y:S01]  /*2b1c0*/  @P2 IMAD.MOV.U32 R5, RZ, RZ, R10 ;  /* 0x000000ffff052224 */ /* 0x000fe200078e000a */
[----:B---3--:R0:W-:Y:S04]  /*2b1d0*/  STL [R1+0x44], R21 ;  /* 0x0000441501007387 */ /* 0x0081e80000100800 */
[----:B------:R-:W3:Y:S04]  /*2b1e0*/  LDL R8, [R1+0x1280] ;  /* 0x0012800001087983 */ /* 0x000ee80000100800 */
[----:B0-----:R-:W3:Y:S04]  /*2b1f0*/  LDL R21, [R1+0x128c] ;  /* 0x00128c0001157983 */ /* 0x001ee80000100800 */
[----:B----4-:R0:W-:Y:S04]  /*2b200*/  STL [R1+0x40], R7 ;  /* 0x0000400701007387 */ /* 0x0101e80000100800 */
[----:B0-----:R-:W4:Y:S04]  /*2b210*/  LDL R7, [R1+0x1284] ;  /* 0x0012840001077983 */ /* 0x001f280000100800 */
[----:B------:R-:W-:Y:S04]  /*2b220*/  STL [R1+0x50], R29 ;  /* 0x0000501d01007387 */ /* 0x000fe80000100800 */
[----:B------:R-:W4:Y:S04]  /*2b230*/  LDL R10, [R1+0x1278] ;  /* 0x00127800010a7983 */ /* 0x000f280000100800 */
[----:B------:R-:W4:Y:S01]  /*2b240*/  LDL R6, [R1+0x127c] ;  /* 0x00127c0001067983 */ /* 0x000f220000100800 */
[----:B------:R-:W-:-:S02]  /*2b250*/  ISETP.GT.AND P0, PT, R2, 0x1e, PT ;  /* 0x0000001e0200780c */ /* 0x000fc40003f04270 */
[----:B------:R-:W-:Y:S02]  /*2b260*/  PRMT R24, RZ, 0x7610, R24 ;  /* 0x00007610ff187816 */ /* 0x000fe40000000018 */
[----:B------:R-:W-:-:S04]  /*2b270*/  PRMT R23, RZ, 0x7610, R23 ;  /* 0x00007610ff177816 */ /* 0x000fc80000000017 */
[----:B------:R2:W4:Y:S01]  /*2b280*/  @P2 LDG.E.U8 R24, desc[UR52][R4.64] ;  /* 0x0000003404182981 */ /* 0x000522000c1e1100 */
[----:B------:R-:W-:Y:S02]  /*2b290*/  ISETP.GT.AND P1, PT, R2, 0x1f, PT ;  /* 0x0000001f0200780c */ /* 0x000fe40003f24270 */
[----:B------:R-:W-:Y:S01]  /*2b2a0*/  PRMT R20, RZ, 0x7610, R20 ;  /* 0x00007610ff147816 */ /* 0x000fe20000000014 */
[----:B--2---:R-:W-:Y:S02]  /*2b2b0*/  @P2 IMAD.MOV.U32 R4, RZ, RZ, R11 ;  /* 0x000000ffff042224 */ /* 0x004fe400078e000b */
[----:B------:R-:W-:Y:S01]  /*2b2c0*/  @P2 IMAD.MOV.U32 R5, RZ, RZ, R12 ;  /* 0x000000ffff052224 */ /* 0x000fe200078e000c */
[----:B------:R-:W-:Y:S01]  /*2b2d0*/  PRMT R17, RZ, 0x7610, R17 ;  /* 0x00007610ff117816 */ /* 0x000fe20000000011 */
[----:B------:R-:W2:Y:S04]  /*2b2e0*/  LDL R12, [R1+0x1270] ;  /* 0x00127000010c7983 */ /* 0x000ea80000100800 */
[----:B------:R0:W2:Y:S04]  /*2b2f0*/  @P2 LDG.E.U8 R23, desc[UR52][R4.64] ;  /* 0x0000003404172981 */ /* 0x0000a8000c1e1100 */
[----:B------:R-:W2:Y:S01]  /*2b300*/  LDL R11, [R1+0x1274] ;  /* 0x00127400010b7983 */ /* 0x000ea20000100800 */
[----:B0-----:R-:W-:Y:S01]  /*2b310*/  @P0 IMAD.MOV.U32 R5, RZ, RZ, R22 ;  /* 0x000000ffff050224 */ /* 0x001fe200078e0016 */
[----:B------:R-:W-:Y:S01]  /*2b320*/  PRMT R16, RZ, 0x7610, R16 ;  /* 0x00007610ff107816 */ /* 0x000fe20000000010 */
[----:B---3--:R-:W-:-:S05]  /*2b330*/  @P0 IMAD.MOV.U32 R4, RZ, RZ, R21 ;  /* 0x000000ffff040224 */ /* 0x008fca00078e0015 */
[----:B------:R0:W3:Y:S02]  /*2b340*/  @P0 LDG.E.U8 R20, desc[UR52][R4.64] ;  /* 0x0000003404140981 */ /* 0x0000e4000c1e1100 */
[----:B0-----:R-:W-:Y:S02]  /*2b350*/  @P0 IMAD.MOV.U32 R5, RZ, RZ, R8 ;  /* 0x000000ffff050224 */ /* 0x001fe400078e0008 */
[----:B----4-:R-:W-:Y:S01]  /*2b360*/  @P0 IMAD.MOV.U32 R4, RZ, RZ, R7 ;  /* 0x000000ffff040224 */ /* 0x010fe200078e0007 */
[----:B------:R-:W-:Y:S01]  /*2b370*/  PRMT R0, RZ, 0x7610, R0 ;  /* 0x00007610ff007816 */ /* 0x000fe20000000000 */
[----:B------:R-:W4:Y:S04]  /*2b380*/  LDL R8, [R1+0x1268] ;  /* 0x0012680001087983 */ /* 0x000f280000100800 */
[----:B------:R0:W3:Y:S04]  /*2b390*/  @P0 LDG.E.U8 R17, desc[UR52][R4.64] ;  /* 0x0000003404110981 */ /* 0x0000e8000c1e1100 */
[----:B------:R-:W4:Y:S01]  /*2b3a0*/  LDL R7, [R1+0x126c] ;  /* 0x00126c0001077983 */ /* 0x000f220000100800 */
[----:B0-----:R-:W-:-:S02]  /*2b3b0*/  @P1 IMAD.MOV.U32 R4, RZ, RZ, R6 ;  /* 0x000000ffff041224 */ /* 0x001fc400078e0006 */
[----:B------:R-:W-:Y:S01]  /*2b3c0*/  @P1 IMAD.MOV.U32 R5, RZ, RZ, R10 ;  /* 0x000000ffff051224 */ /* 0x000fe200078e000a */
[----:B------:R-:W4:Y:S04]  /*2b3d0*/  LDL R6, [R1+0x1264] ;  /* 0x0012640001067983 */ /* 0x000f280000100800 */
[----:B------:R2:W4:Y:S04]  /*2b3e0*/  @P1 LDG.E.U8 R16, desc[UR52][R4.64] ;  /* 0x0000003404101981 */ /* 0x000528000c1e1100 */
[----:B------:R-:W4:Y:S01]  /*2b3f0*/  LDL R10, [R1+0x1260] ;  /* 0x00126000010a7983 */ /* 0x000f220000100800 */
[----:B--2---:R-:W-:-:S02]  /*2b400*/  @P1 IMAD.MOV.U32 R5, RZ, RZ, R12 ;  /* 0x000000ffff051224 */ /* 0x004fc400078e000c */
[----:B------:R-:W-:-:S05]  /*2b410*/  @P1 IMAD.MOV.U32 R4, RZ, RZ, R11 ;  /* 0x000000ffff041224 */ /* 0x000fca00078e000b */
[----:B------:R0:W2:Y:S04]  /*2b420*/  @P1 LDG.E.U8 R0, desc[UR52][R4.64] ;  /* 0x0000003404001981 */ /* 0x0000a8000c1e1100 */
[----:B---3--:R1:W-:Y:S04]  /*2b430*/  STL [R1+0x30], R17 ;  /* 0x0000301101007387 */ /* 0x0083e80000100800 */
[----:B-1----:R-:W3:Y:S04]  /*2b440*/  LDL R17, [R1+0x1258] ;  /* 0x0012580001117983 */ /* 0x002ee80000100800 */
[----:B----4-:R1:W-:Y:S04]  /*2b450*/  STL [R1+0x2c], R16 ;  /* 0x00002c1001007387 */ /* 0x0103e80000100800 */
[----:B------:R-:W4:Y:S04]  /*2b460*/  LDL R12, [R1+0x1250] ;  /* 0x00125000010c7983 */ /* 0x000f280000100800 */
[----:B------:R-:W4:Y:S04]  /*2b470*/  LDL R11, [R1+0x1254] ;  /* 0x00125400010b7983 */ /* 0x000f280000100800 */
[----:B-1----:R-:W4:Y:S01]  /*2b480*/  LDL R16, [R1+0x125c] ;  /* 0x00125c0001107983 */ /* 0x002f220000100800 */
[----:B------:R-:W-:-:S02]  /*2b490*/  ISETP.GT.AND P2, PT, R2, 0x20, PT ;  /* 0x000000200200780c */ /* 0x000fc40003f44270 */
[----:B------:R-:W-:Y:S02]  /*2b4a0*/  ISETP.GT.AND P0, PT, R2, 0x21, PT ;  /* 0x000000210200780c */ /* 0x000fe40003f04270 */
[----:B------:R-:W-:Y:S02]  /*2b4b0*/  PRMT R19, RZ, 0x7610, R19 ;  /* 0x00007610ff137816 */ /* 0x000fe40000000013 */
[----:B------:R-:W-:-:S07]  /*2b4c0*/  PRMT R18, RZ, 0x7610, R18 ;  /* 0x00007610ff127816 */ /* 0x000fce0000000012 */
[----:B0-----:R-:W-:Y:S02]  /*2b4d0*/  @P2 IMAD.MOV.U32 R4, RZ, RZ, R7 ;  /* 0x000000ffff042224 */ /* 0x001fe400078e0007 */
[----:B------:R-:W-:Y:S01]  /*2b4e0*/  @P2 IMAD.MOV.U32 R5, RZ, RZ, R8 ;  /* 0x000000ffff052224 */ /* 0x000fe200078e0008 */
[----:B--2---:R0:W-:Y:S04]  /*2b4f0*/  STL [R1+0x3938], R0 ;  /* 0x0039380001007387 */ /* 0x0041e80000100800 */
[----:B------:R1:W2:Y:S04]  /*2b500*/  @P2 LDG.E.U8 R19, desc[UR52][R4.64] ;  /* 0x0000003404132981 */ /* 0x0002a8000c1e1100 */
[----:B------:R-:W-:Y:S04]  /*2b510*/  STL [R1+0x3c], R24 ;  /* 0x00003c1801007387 */ /* 0x000fe80000100800 */
[----:B------:R-:W2:Y:S01]  /*2b520*/  LDL R8, [R1+0x1248] ;  /* 0x0012480001087983 */ /* 0x000ea20000100800 */
[----:B-1----:R-:W-:-:S02]  /*2b530*/  @P2 IMAD.MOV.U32 R4, RZ, RZ, R6 ;  /* 0x000000ffff042224 */ /* 0x002fc400078e0006 */
[----:B------:R-:W-:Y:S01]  /*2b540*/  @P2 IMAD.MOV.U32 R5, RZ, RZ, R10 ;  /* 0x000000ffff052224 */ /* 0x000fe200078e000a */
[----:B------:R-:W2:Y:S01]  /*2b550*/  LDL R7, [R1+0x124c] ;  /* 0x00124c0001077983 */ /* 0x000ea20000100800 */
[----:B------:R-:W-:-:S03]  /*2b560*/  PRMT R13, RZ, 0x7610, R13 ;  /* 0x00007610ff0d7816 */ /* 0x000fc6000000000d */
[----:B------:R-:W-:Y:S04]  /*2b570*/  STL [R1+0x38], R23 ;  /* 0x0000381701007387 */ /* 0x000fe80000100800 */
[----:B------:R-:W2:Y:S04]  /*2b580*/  LDL R10, [R1+0x1240] ;  /* 0x00124000010a7983 */ /* 0x000ea80000100800 */
[----:B------:R3:W2:Y:S04]  /*2b590*/  @P2 LDG.E.U8 R18, desc[UR52][R4.64] ;  /* 0x0000003404122981 */ /* 0x0006a8000c1e1100 */
[----:B------:R-:W-:Y:S04]  /*2b5a0*/  STL [R1+0x34], R20 ;  /* 0x0000341401007387 */ /* 0x000fe80000100800 */
[----:B------:R-:W2:Y:S01]  /*2b5b0*/  LDL R6, [R1+0x1244] ;  /* 0x0012440001067983 */ /* 0x000ea20000100800 */
[----:B------:R-:W-:Y:S01]  /*2b5c0*/  PRMT R9, RZ, 0x7610, R9 ;  /* 0x00007610ff097816 */ /* 0x000fe20000000009 */
[----:B---3--:R-:W-:-:S02]  /*2b5d0*/  @P0 IMAD.MOV.U32 R5, RZ, RZ, R17 ;  /* 0x000000ffff050224 */ /* 0x008fc400078e0011 */
[----:B----4-:R-:W-:-:S05]  /*2b5e0*/  @P0 IMAD.MOV.U32 R4, RZ, RZ, R16 ;  /* 0x000000ffff040224 */ /* 0x010fca00078e0010 */
[----:B------:R1:W3:Y:S02]  /*2b5f0*/  @P0 LDG.E.U8 R13, desc[UR52][R4.64] ;  /* 0x00000034040d0981 */ /* 0x0002e4000c1e1100 */
[----:B-1----:R-:W-:Y:S02]  /*2b600*/  @P0 IMAD.MOV.U32 R4, RZ, RZ, R11 ;  /* 0x000000ffff040224 */ /* 0x002fe400078e000b */
[----:B------:R-:W-:-:S05]  /*2b610*/  @P0 IMAD.MOV.U32 R5, RZ, RZ, R12 ;  /* 0x000000ffff050224 */ /* 0x000fca00078e000c */
[----:B------:R2:W4:Y:S01]  /*2b620*/  @P0 LDG.E.U8 R9, desc[UR52][R4.64] ;  /* 0x0000003404090981 */ /* 0x000522000c1e1100 */
[----:B------:R-:W-:Y:S02]  /*2b630*/  ISETP.GT.AND P1, PT, R2, 0x22, PT ;  /* 0x000000220200780c */ /* 0x000fe40003f24270 */
[----:B------:R-:W-:Y:S02]  /*2b640*/  PRMT R15, RZ, 0x7610, R15 ;  /* 0x00007610ff0f7816 */ /* 0x000fe4000000000f */
[----:B0-----:R-:W-:-:S09]  /*2b650*/  PRMT R0, RZ, 0x7610, R0 ;  /* 0x00007610ff007816 */ /* 0x001fd20000000000 */
[----:B--2---:R-:W-:Y:S02]  /*2b660*/  @P1 IMAD.MOV.U32 R4, RZ, RZ, R7 ;  /* 0x000000ffff041224 */ /* 0x004fe400078e0007 */
[----:B------:R-:W-:-:S05]  /*2b670*/  @P1 IMAD.MOV.U32 R5, RZ, RZ, R8 ;  /* 0x000000ffff051224 */ /* 0x000fca00078e0008 */
[----:B------:R0:W2:Y:S02]  /*2b680*/  @P1 LDG.E.U8 R15, desc[UR52][R4.64] ;  /* 0x00000034040f1981 */ /* 0x0000a4000c1e1100 */
[----:B0-----:R-:W-:Y:S02]  /*2b690*/  @P1 IMAD.MOV.U32 R5, RZ, RZ, R10 ;  /* 0x000000ffff051224 */ /* 0x001fe400078e000a */
[----:B------:R-:W-:-:S05]  /*2b6a0*/  @P1 IMAD.MOV.U32 R4, RZ, RZ, R6 ;  /* 0x000000ffff041224 */ /* 0x000fca00078e0006 */
[----:B------:R-:W2:Y:S04]  /*2b6b0*/  @P1 LDG.E.U8 R0, desc[UR52][R4.64] ;  /* 0x0000003404001981 */ /* 0x000ea8000c1e1100 */
[----:B---3--:R0:W-:Y:S04]  /*2b6c0*/  STL [R1+0x10], R13 ;  /* 0x0000100d01007387 */ /* 0x0081e80000100800 */
[----:B------:R-:W3:Y:S04]  /*2b6d0*/  LDL R12, [R1+0x123c] ;  /* 0x00123c00010c7983 */ /* 0x000ee80000100800 */
[----:B0-----:R-:W3:Y:S04]  /*2b6e0*/  LDL R13, [R1+0x1238] ;  /* 0x00123800010d7983 */ /* 0x001ee80000100800 */
[----:B----4-:R0:W-:Y:S04]  /*2b6f0*/  STL [R1+0xc], R9 ;  /* 0x00000c0901007387 */ /* 0x0101e80000100800 */
[----:B------:R-:W4:Y:S04]  /*2b700*/  LDL R8, [R1+0x1234] ;  /* 0x0012340001087983 */ /* 0x000f280000100800 */
[----:B------:R-:W4:Y:S04]  /*2b710*/  LDL R11, [R1+0x1228] ;  /* 0x00122800010b7983 */ /* 0x000f280000100800 */
[----:B0-----:R-:W4:Y:S04]  /*2b720*/  LDL R9, [R1+0x1230] ;  /* 0x0012300001097983 */ /* 0x001f280000100800 */
[----:B------:R-:W4:Y:S01]  /*2b730*/  LDL R7, [R1+0x122c] ;  /* 0x00122c0001077983 */ /* 0x000f220000100800 */
[----:B------:R-:W-:-:S03]  /*2b740*/  ISETP.GT.AND P2, PT, R2, 0x23, PT ;  /* 0x000000230200780c */ /* 0x000fc60003f44270 */
[----:B------:R-:W4:Y:S01]  /*2b750*/  LDL R10, [R1+0x1220] ;  /* 0x00122000010a7983 */ /* 0x000f220000100800 */
[----:B------:R-:W-:-:S03]  /*2b760*/  PRMT R14, RZ, 0x7610, R14 ;  /* 0x00007610ff0e7816 */ /* 0x000fc6000000000e */
[----:B------:R-:W4:Y:S01]  /*2b770*/  LDL R6, [R1+0x1224] ;  /* 0x0012240001067983 */ /* 0x000f220000100800 */
[----:B------:R-:W-:Y:S02]  /*2b780*/  ISETP.GT.AND P0, PT, R2, 0x24, PT ;  /* 0x000000240200780c */ /* 0x000fe40003f04270 */
[----:B------:R-:W-:Y:S01]  /*2b790*/  PRMT R61, RZ, 0x7610, R61 ;  /* 0x00007610ff3d7816 */ /* 0x000fe2000000003d */
[----:B--2---:R-:W-:Y:S04]  /*2b7a0*/  STL [R1+0x397c], R0 ;  /* 0x00397c0001007387 */ /* 0x004fe80000100800 */
[----:B------:R-:W-:Y:S01]  /*2b7b0*/  STL [R1+0x18], R19 ;  /* 0x0000181301007387 */ /* 0x000fe20000100800 */
[----:B------:R-:W-:Y:S01]  /*2b7c0*/  PRMT R60, RZ, 0x7610, R60 ;  /* 0x00007610ff3c7816 */ /* 0x000fe2000000003c */
[----:B---3--:R-:W-:-:S02]  /*2b7d0*/  @P2 IMAD.MOV.U32 R4, RZ, RZ, R12 ;  /* 0x000000ffff042224 */ /* 0x008fc400078e000c */
[----:B------:R-:W2:Y:S01]  /*2b7e0*/  LDL R12, [R1+0x121c] ;  /* 0x00121c00010c7983 */ /* 0x000ea20000100800 */
[----:B------:R-:W-:-:S03]  /*2b7f0*/  @P2 IMAD.MOV.U32 R5, RZ, RZ, R13 ;  /* 0x000000ffff052224 */ /* 0x000fc600078e000d */
[----:B------:R-:W3:Y:S04]  /*2b800*/  LDL R13, [R1+0x1218] ;  /* 0x00121800010d7983 */ /* 0x000ee80000100800 */
[----:B------:R4:W3:Y:S04]  /*2b810*/  @P2 LDG.E.U8 R14, desc[UR52][R4.64] ;  /* 0x00000034040e2981 */ /* 0x0008e8000c1e1100 */
[----:B------:R-:W-:Y:S01]  /*2b820*/  STL [R1+0x14], R18 ;  /* 0x0000141201007387 */ /* 0x000fe20000100800 */
[----:B----4-:R-:W-:-:S03]  /*2b830*/  @P2 IMAD.MOV.U32 R4, RZ, RZ, R8 ;  /* 0x000000ffff042224 */ /* 0x010fc600078e0008 */
[----:B------:R-:W4:Y:S01]  /*2b840*/  LDL R8, [R1+0x1214] ;  /* 0x0012140001087983 */ /* 0x000f220000100800 */
[----:B------:R-:W-:-:S03]  /*2b850*/  @P2 IMAD.MOV.U32 R5, RZ, RZ, R9 ;  /* 0x000000ffff052224 */ /* 0x000fc600078e0009 */
[----:B------:R-:W4:Y:S04]  /*2b860*/  LDL R9, [R1+0x1210] ;  /* 0x0012100001097983 */ /* 0x000f280000100800 */
[----:B------:R0:W4:Y:S02]  /*2b870*/  @P2 LDG.E.U8 R61, desc[UR52][R4.64] ;  /* 0x00000034043d2981 */ /* 0x000124000c1e1100 */
[----:B0-----:R-:W-:Y:S02]  /*2b880*/  @P0 IMAD.MOV.U32 R4, RZ, RZ, R7 ;  /* 0x000000ffff040224 */ /* 0x001fe400078e0007 */
[----:B------:R-:W-:-:S05]  /*2b890*/  @P0 IMAD.MOV.U32 R5, RZ, RZ, R11 ;  /* 0x000000ffff050224 */ /* 0x000fca00078e000b */
[----:B------:R0:W4:Y:S01]  /*2b8a0*/  @P0 LDG.E.U8 R60, desc[UR52][R4.64] ;  /* 0x00000034043c0981 */ /* 0x000122000c1e1100 */
[----:B------:R-:W-:Y:S02]  /*2b8b0*/  ISETP.GT.AND P1, PT, R2, 0x25, PT ;  /* 0x000000250200780c */ /* 0x000fe40003f24270 */
[----:B------:R-:W-:Y:S02]  /*2b8c0*/  PRMT R59, RZ, 0x7610, R59 ;  /* 0x00007610ff3b7816 */ /* 0x000fe4000000003b */
[----:B------:R-:W-:Y:S01]  /*2b8d0*/  PRMT R58, RZ, 0x7610, R58 ;  /* 0x00007610ff3a7816 */ /* 0x000fe2000000003a */
[----:B0-----:R-:W-:Y:S02]  /*2b8e0*/  @P0 IMAD.MOV.U32 R4, RZ, RZ, R6 ;  /* 0x000000ffff040224 */ /* 0x001fe400078e0006 */
[----:B------:R-:W-:-:S05]  /*2b8f0*/  @P0 IMAD.MOV.U32 R5, RZ, RZ, R10 ;  /* 0x000000ffff050224 */ /* 0x000fca00078e000a */
[----:B------:R2:W4:Y:S01]  /*2b900*/  @P0 LDG.E.U8 R59, desc[UR52][R4.64] ;  /* 0x00000034043b0981 */ /* 0x000522000c1e1100 */
[----:B------:R-:W-:Y:S01]  /*2b910*/  PRMT R57, RZ, 0x7610, R57 ;  /* 0x00007610ff397816 */ /* 0x000fe20000000039 */
[----:B--2---:R-:W-:Y:S02]  /*2b920*/  @P1 IMAD.MOV.U32 R4, RZ, RZ, R12 ;  /* 0x000000ffff041224 */ /* 0x004fe400078e000c */
[----:B---3--:R-:W-:-:S05]  /*2b930*/  @P1 IMAD.MOV.U32 R5, RZ, RZ, R13 ;  /* 0x000000ffff051224 */ /* 0x008fca00078e000d */
[----:B------:R4:W2:Y:S02]  /*2b940*/  @P1 LDG.E.U8 R58, desc[UR52][R4.64] ;  /* 0x00000034043a1981 */ /* 0x0008a4000c1e1100 */
[----:B----4-:R-:W-:Y:S02]  /*2b950*/  @P1 IMAD.MOV.U32 R4, RZ, RZ, R8 ;  /* 0x000000ffff041224 */ /* 0x010fe400078e0008 */
[----:B------:R-:W-:Y:S01]  /*2b960*/  @P1 IMAD.MOV.U32 R5, RZ, RZ, R9 ;  /* 0x000000ffff051224 */ /* 0x000fe200078e0009 */
[----:B------:R-:W-:Y:S04]  /*2b970*/  STL [R1+0x3980], R61 ;  /* 0x0039803d01007387 */ /* 0x000fe80000100800 */
[----:B------:R0:W-:Y:S04]  /*2b980*/  STL [R1], R14 ;  /* 0x0000000e01007387 */ /* 0x0001e80000100800 */
[----:B------:R-:W3:Y:S04]  /*2b990*/  LDL R11, [R1+0x120c] ;  /* 0x00120c00010b7983 */ /* 0x000ee80000100800 */
[----:B------:R3:W4:Y:S04]  /*2b9a0*/  @P1 LDG.E.U8 R57, desc[UR52][R4.64] ;  /* 0x0000003404391981 */ /* 0x000728000c1e1100 */
[----:B0-----:R-:W4:Y:S04]  /*2b9b0*/  LDL R14, [R1+0x1208] ;  /* 0x00120800010e7983 */ /* 0x001f280000100800 */
[----:B------:R-:W4:Y:S04]  /*2b9c0*/  LDL R7, [R1+0x1204] ;  /* 0x0012040001077983 */ /* 0x000f280000100800 */
[----:B------:R-:W-:Y:S04]  /*2b9d0*/  STL [R1+0x3970], R60 ;  /* 0x0039703c01007387 */ /* 0x000fe80000100800 */
[----:B------:R-:W4:Y:S04]  /*2b9e0*/  LDL R10, [R1+0x1200] ;  /* 0x00120000010a7983 */ /* 0x000f280000100800 */
[----:B------:R0:W-:Y:S04]  /*2b9f0*/  STL [R1+0x8], R15 ;  /* 0x0000080f01007387 */ /* 0x0001e80000100800 */
[----:B------:R-:W4:Y:S04]  /*2ba00*/  LDL R6, [R1+0x11f8] ;  /* 0x0011f80001067983 */ /* 0x000f280000100800 */
[----:B------:R-:W4:Y:S01]  /*2ba10*/  LDL R0, [R1+0x11fc] ;  /* 0x0011fc0001007983 */ /* 0x000f220000100800 */
[----:B------:R-:W-:-:S03]  /*2ba20*/  ISETP.GT.AND P2, PT, R2, 0x26, PT ;  /* 0x000000260200780c */ /* 0x000fc60003f44270 */
[----:B------:R-:W-:Y:S04]  /*2ba30*/  STL [R1+0x3974], R59 ;  /* 0x0039743b01007387 */ /* 0x000fe80000100800 */
[----:B------:R-:W4:Y:S04]  /*2ba40*/  LDL R13, [R1+0x11f0] ;  /* 0x0011f000010d7983 */ /* 0x000f280000100800 */
[----:B------:R-:W4:Y:S01]  /*2ba50*/  LDL R12, [R1+0x11f4] ;  /* 0x0011f400010c7983 */ /* 0x000f220000100800 */
[----:B------:R-:W-:Y:S02]  /*2ba60*/  PRMT R56, RZ, 0x7610, R56 ;  /* 0x00007610ff387816 */ /* 0x000fe40000000038 */
[----:B------:R-:W-:Y:S01]  /*2ba70*/  PRMT R55, RZ, 0x7610, R55 ;  /* 0x00007610ff377816 */ /* 0x000fe20000000037 */
[----:B--2---:R-:W-:Y:S04]  /*2ba80*/  STL [R1+0x3978], R58 ;  /* 0x0039783a01007387 */ /* 0x004fe80000100800 */
[----:B------:R-:W2:Y:S04]  /*2ba90*/  LDL R9, [R1+0x11e8] ;  /* 0x0011e80001097983 */ /* 0x000ea80000100800 */
[----:B------:R-:W2:Y:S01]  /*2baa0*/  LDL R8, [R1+0x11ec] ;  /* 0x0011ec0001087983 */ /* 0x000ea20000100800 */
[----:B---3--:R-:W-:-:S03]  /*2bab0*/  @P2 IMAD.MOV.U32 R4, RZ, RZ, R11 ;  /* 0x000000ffff042224 */ /* 0x008fc600078e000b */
[----:B----4-:R-:W-:Y:S01]  /*2bac0*/  STL [R1+0x3984], R57 ;  /* 0x0039843901007387 */ /* 0x010fe20000100800 */
[----:B------:R-:W-:-:S03]  /*2bad0*/  @P2 IMAD.MOV.U32 R5, RZ, RZ, R14 ;  /* 0x000000ffff052224 */ /* 0x000fc600078e000e */
[----:B------:R-:W3:Y:S04]  /*2bae0*/  LDL R11, [R1+0x11e4] ;  /* 0x0011e400010b7983 */ /* 0x000ee80000100800 */
[----:B------:R-:W4:Y:S04]  /*2baf0*/  LDL R14, [R1+0x11e0] ;  /* 0x0011e000010e7983 */ /* 0x000f280000100800 */
[----:B------:R1:W4:Y:S02]  /*2bb00*/  @P2 LDG.E.U8 R56, desc[UR52][R4.64] ;  /* 0x0000003404382981 */ /* 0x000324000c1e1100 */
[----:B-1----:R-:W-:-:S02]  /*2bb10*/  @P2 IMAD.MOV.U32 R4, RZ, RZ, R7 ;  /* 0x000000ffff042224 */ /* 0x002fc400078e0007 */
[----:B------:R-:W-:-:S05]  /*2bb20*/  @P2 IMAD.MOV.U32 R5, RZ, RZ, R10 ;  /* 0x000000ffff052224 */ /* 0x000fca00078e000a */
[----:B------:R1:W4:Y:S01]  /*2bb30*/  @P2 LDG.E.U8 R55, desc[UR52][R4.64] ;  /* 0x0000003404372981 */ /* 0x000322000c1e1100 */
[C---:B------:R-:W-:Y:S02]  /*2bb40*/  ISETP.GT.AND P0, PT, R2.reuse, 0x27, PT ;  /* 0x000000270200780c */ /* 0x040fe40003f04270 */
[----:B------:R-:W-:Y:S02]  /*2bb50*/  PRMT R51, RZ, 0x7610, R51 ;  /* 0x00007610ff337816 */ /* 0x000fe40000000033 */
[----:B------:R-:W-:-:S09]  /*2bb60*/  ISETP.GT.AND P1, PT, R2, 0x28, PT ;  /* 0x000000280200780c */ /* 0x000fd20003f24270 */
[----:B-1----:R-:W-:Y:S02]  /*2bb70*/  @P0 IMAD.MOV.U32 R4, RZ, RZ, R0 ;  /* 0x000000ffff040224 */ /* 0x002fe400078e0000 */
[----:B------:R-:W-:-:S05]  /*2bb80*/  @P0 IMAD.MOV.U32 R5, RZ, RZ, R6 ;  /* 0x000000ffff050224 */ /* 0x000fca00078e0006 */
[----:B------:R1:W4:Y:S01]  /*2bb90*/  @P0 LDG.E.U8 R51, desc[UR52][R4.64] ;  /* 0x0000003404330981 */ /* 0x000322000c1e1100 */
[----:B------:R-:W-:Y:S02]  /*2bba0*/  PRMT R49, RZ, 0x7610, R49 ;  /* 0x00007610ff317816 */ /* 0x000fe40000000031 */
[----:B------:R-:W-:Y:S01]  /*2bbb0*/  PRMT R47, RZ, 0x7610, R47 ;  /* 0x00007610ff2f7816 */ /* 0x000fe2000000002f */
[----:B-1----:R-:W-:Y:S02]  /*2bbc0*/  @P0 IMAD.MOV.U32 R4, RZ, RZ, R12 ;  /* 0x000000ffff040224 */ /* 0x002fe400078e000c */
[----:B------:R-:W-:-:S05]  /*2bbd0*/  @P0 IMAD.MOV.U32 R5, RZ, RZ, R13 ;  /* 0x000000ffff050224 */ /* 0x000fca00078e000d */
[----:B------:R2:W4:Y:S01]  /*2bbe0*/  @P0 LDG.E.U8 R49, desc[UR52][R4.64] ;  /* 0x0000003404310981 */ /* 0x000522000c1e1100 */
[----:B------:R-:W-:Y:S01]  /*2bbf0*/  PRMT R45, RZ, 0x7610, R45 ;  /* 0x00007610ff2d7816 */ /* 0x000fe2000000002d */
[----:B--2---:R-:W-:Y:S02]  /*2bc00*/  @P1 IMAD.MOV.U32 R5, RZ, RZ, R9 ;  /* 0x000000ffff051224 */ /* 0x004fe400078e0009 */
[----:B------:R-:W-:-:S05]  /*2bc10*/  @P1 IMAD.MOV.U32 R4, RZ, RZ, R8 ;  /* 0x000000ffff041224 */ /* 0x000fca00078e0008 */
[----:B------:R3:W2:Y:S02]  /*2bc20*/  @P1 LDG.E.U8 R47, desc[UR52][R4.64] ;  /* 0x00000034042f1981 */ /* 0x0006a4000c1e1100 */
[----:B---3--:R-:W-:Y:S02]  /*2bc30*/  @P1 IMAD.MOV.U32 R4, RZ, RZ, R11 ;  /* 0x000000ffff041224 */ /* 0x008fe400078e000b */
[----:B----4-:R-:W-:Y:S01]  /*2bc40*/  @P1 IMAD.MOV.U32 R5, RZ, RZ, R14 ;  /* 0x000000ffff051224 */ /* 0x010fe200078e000e */
[----:B------:R-:W-:Y:S04]  /*2bc50*/  STL [R1+0x393c], R56 ;  /* 0x00393c3801007387 */ /* 0x000fe80000100800 */
[----:B------:R-:W3:Y:S04]  /*2bc60*/  LDL R10, [R1+0x11d8] ;  /* 0x0011d800010a7983 */ /* 0x000ee80000100800 */
[----:B------:R3:W4:Y:S04]  /*2bc70*/  @P1 LDG.E.U8 R45, desc[UR52][R4.64] ;  /* 0x00000034042d1981 */ /* 0x000728000c1e1100 */
[----:B------:R-:W4:Y:S04]  /*2bc80*/  LDL R7, [R1+0x11dc] ;  /* 0x0011dc0001077983 */ /* 0x000f280000100800 */
[----:B------:R-:W-:Y:S04]  /*2bc90*/  STL [R1+0x3940], R55 ;  /* 0x0039403701007387 */ /* 0x000fe80000100800 */
[----:B------:R-:W4:Y:S04]  /*2bca0*/  LDL R6, [R1+0x11d0] ;  /* 0x0011d00001067983 */ /* 0x000f280000100800 */
[----:B------:R-:W4:Y:S01]  /*2bcb0*/  LDL R0, [R1+0x11d4] ;  /* 0x0011d40001007983 */ /* 0x000f220000100800 */
[----:B------:R-:W-:-:S03]  /*2bcc0*/  ISETP.GT.AND P2, PT, R2, 0x29, PT ;  /* 0x000000290200780c */ /* 0x000fc60003f44270 */
[----:B------:R-:W-:Y:S04]  /*2bcd0*/  STL [R1+0x3944], R51 ;  /* 0x0039443301007387 */ /* 0x000fe80000100800 */
[----:B------:R-:W4:Y:S04]  /*2bce0*/  LDL R18, [R1+0x11c8] ;  /* 0x0011c80001127983 */ /* 0x000f280000100800 */
[----:B------:R-:W4:Y:S04]  /*2bcf0*/  LDL R17, [R1+0x11cc] ;  /* 0x0011cc0001117983 */ /* 0x000f280000100800 */
[----:B------:R-:W4:Y:S04]  /*2bd00*/  LDL R13, [R1+0x11c0] ;  /* 0x0011c000010d7983 */ /* 0x000f280000100800 */
[----:B------:R-:W4:Y:S04]  /*2bd10*/  LDL R12, [R1+0x11c4] ;  /* 0x0011c400010c7983 */ /* 0x000f280000100800 */
[----:B------:R-:W-:Y:S04]  /*2bd20*/  STL [R1+0x3948], R49 ;  /* 0x0039483101007387 */ /* 0x000fe80000100800 */
[----:B------:R-:W4:Y:S04]  /*2bd30*/  LDL R9, [R1+0x11b8] ;  /* 0x0011b80001097983 */ /* 0x000f280000100800 */
[----:B------:R-:W4:Y:S01]  /*2bd40*/  LDL R8, [R1+0x11bc] ;  /* 0x0011bc0001087983 */ /* 0x000f220000100800 */
[----:B------:R-:W-:-:S03]  /*2bd50*/  PRMT R43, RZ, 0x7610, R43 ;  /* 0x00007610ff2b7816 */ /* 0x000fc6000000002b */
[----:B--2---:R-:W-:Y:S04]  /*2bd60*/  STL [R1+0x3988], R47 ;  /* 0x0039882f01007387 */ /* 0x004fe80000100800 */
[----:B0-----:R-:W2:Y:S04]  /*2bd70*/  LDL R15, [R1+0x11b0] ;  /* 0x0011b000010f7983 */ /* 0x001ea80000100800 */
[----:B------:R-:W2:Y:S01]  /*2bd80*/  LDL R14, [R1+0x11b4] ;  /* 0x0011b400010e7983 */ /* 0x000ea20000100800 */
[----:B---3--:R-:W-:-:S03]  /*2bd90*/  @P2 IMAD.MOV.U32 R5, RZ, RZ, R10 ;  /* 0x000000ffff052224 */ /* 0x008fc600078e000a */
[----:B----4-:R0:W-:Y:S01]  /*2bda0*/  STL [R1+0x398c], R45 ;  /* 0x00398c2d01007387 */ /* 0x0101e20000100800 */
[----:B------:R-:W-:-:S03]  /*2bdb0*/  @P2 IMAD.MOV.U32 R4, RZ, RZ, R7 ;  /* 0x000000ffff042224 */ /* 0x000fc600078e0007 */
[----:B------:R-:W3:Y:S04]  /*2bdc0*/  LDL R11, [R1+0x11a8] ;  /* 0x0011a800010b7983 */ /* 0x000ee80000100800 */
[----:B------:R-:W4:Y:S04]  /*2bdd0*/  LDL R10, [R1+0x11ac] ;  /* 0x0011ac00010a7983 */ /* 0x000f280000100800 */
[----:B------:R1:W4:Y:S04]  /*2bde0*/  @P2 LDG.E.U8 R43, desc[UR52][R4.64] ;  /* 0x00000034042b2981 */ /* 0x000328000c1e1100 */
[----:B------:R-:W4:Y:S04]  /*2bdf0*/  LDL R7, [R1+0x11a4] ;  /* 0x0011a40001077983 */ /* 0x000f280000100800 */
[----:B------:R-:W4:Y:S01]  /*2be00*/  LDL R16, [R1+0x11a0] ;  /* 0x0011a00001107983 */ /* 0x000f220000100800 */
[----:B-1----:R-:W-:-:S02]  /*2be10*/  @P2 IMAD.MOV.U32 R5, RZ, RZ, R6 ;  /* 0x000000ffff052224 */ /* 0x002fc400078e0006 */
[----:B------:R-:W-:Y:S01]  /*2be20*/  @P2 IMAD.MOV.U32 R4, RZ, RZ, R0 ;  /* 0x000000ffff042224 */ /* 0x000fe200078e0000 */
[----:B------:R-:W4:Y:S04]  /*2be30*/  LDL R6, [R1+0x1198] ;  /* 0x0011980001067983 */ /* 0x000f280000100800 */
[----:B------:R-:W4:Y:S01]  /*2be40*/  LDL R0, [R1+0x119c] ;  /* 0x00119c0001007983 */ /* 0x000f220000100800 */
[C---:B------:R-:W-:Y:S02]  /*2be50*/  ISETP.GT.AND P0, PT, R2.reuse, 0x2a, PT ;  /* 0x0000002a0200780c */ /* 0x040fe40003f04270 */
[----:B------:R-:W-:Y:S01]  /*2be60*/  PRMT R41, RZ, 0x7610, R41 ;  /* 0x00007610ff297816 */ /* 0x000fe20000000029 */
[----:B------:R-:W4:Y:S01]  /*2be70*/  LDL R19, [R1+0x10d8] ;  /* 0x0010d80001137983 */ /* 0x000f220000100800 */
[----:B------:R-:W-:-:S02]  /*2be80*/  ISETP.GT.AND P1, PT, R2, 0x2b, PT ;  /* 0x0000002b0200780c */ /* 0x000fc40003f24270 */
[----:B------:R-:W-:Y:S01]  /*2be90*/  PRMT R39, RZ, 0x7610, R39 ;  /* 0x00007610ff277816 */ /* 0x000fe20000000027 */
[----:B------:R-:W4:Y:S04]  /*2bea0*/  LDL R20, [R1+0x1190] ;  /* 0x0011900001147983 */ /* 0x000f280000100800 */
[----:B------:R1:W4:Y:S01]  /*2beb0*/  @P2 LDG.E.U8 R41, desc[UR52][R4.64] ;  /* 0x0000003404292981 */ /* 0x000322000c1e1100 */
[----:B------:R-:W-:Y:S02]  /*2bec0*/  PRMT R37, RZ, 0x7610, R37 ;  /* 0x00007610ff257816 */ /* 0x000fe40000000025 */
[----:B------:R-:W-:Y:S01]  /*2bed0*/  PRMT R35, RZ, 0x7610, R35 ;  /* 0x00007610ff237816 */ /* 0x000fe20000000023 */
[----:B------:R-:W4:Y:S01]  /*2bee0*/  LDL R23, [R1+0x1140] ;  /* 0x0011400001177983 */ /* 0x000f220000100800 */
[----:B------:R-:W-:-:S02]  /*2bef0*/  PRMT R33, RZ, 0x7610, R33 ;  /* 0x00007610ff217816 */ /* 0x000fc40000000021 */
[----:B------:R-:W-:Y:S01]  /*2bf00*/  PRMT R31, RZ, 0x7610, R31 ;  /* 0x00007610ff1f7816 */ /* 0x000fe2000000001f */
[----:B------:R-:W4:Y:S01]  /*2bf10*/  LDL R22, [R1+0x1144] ;  /* 0x0011440001167983 */ /* 0x000f220000100800 */
[----:B-1----:R-:W-:Y:S02]  /*2bf20*/  @P0 IMAD.MOV.U32 R4, RZ, RZ, R17 ;  /* 0x000000ffff040224 */ /* 0x002fe400078e0011 */
[----:B------:R-:W-:Y:S01]  /*2bf30*/  @P0 IMAD.MOV.U32 R5, RZ, RZ, R18 ;  /* 0x000000ffff050224 */ /* 0x000fe200078e0012 */
[----:B------:R-:W-:Y:S01]  /*2bf40*/  ISETP.GT.AND P2, PT, R2, 0x2c, PT ;  /* 0x0000002c0200780c */ /* 0x000fe20003f44270 */
[----:B------:R-:W4:Y:S04]  /*2bf50*/  LDL R18, [R1+0x10dc] ;  /* 0x0010dc0001127983 */ /* 0x000f280000100800 */
[----:B------:R1:W4:Y:S01]  /*2bf60*/  @P0 LDG.E.U8 R39, desc[UR52][R4.64] ;  /* 0x0000003404270981 */ /* 0x000322000c1e1100 */
[----:B------:R-:W-:-:S02]  /*2bf70*/  PRMT R27, RZ, 0x7610, R27 ;  /* 0x00007610ff1b7816 */ /* 0x000fc4000000001b */
[----:B------:R-:W-:Y:S01]  /*2bf80*/  PRMT R3, RZ, 0x7610, R3 ;  /* 0x00007610ff037816 */ /* 0x000fe20000000003 */
[----:B------:R-:W4:Y:S01]  /*2bf90*/  LDL R17, [R1+0x1194] ;  /* 0x0011940001117983 */ /* 0x000f220000100800 */
[C---:B------:R-:W-:Y:S02]  /*2bfa0*/  ISETP.GT.AND P3, PT, R2.reuse, 0x38, PT ;  /* 0x000000380200780c */ /* 0x040fe40003f64270 */
[C---:B------:R-:W-:Y:S01]  /*2bfb0*/  ISETP.GT.AND P4, PT, R2.reuse, 0x39, PT ;  /* 0x000000390200780c */ /* 0x040fe20003f84270 */
[----:B------:R-:W4:Y:S01]  /*2bfc0*/  LDL R21, [R1+0x1134] ;  /* 0x0011340001157983 */ /* 0x000f220000100800 */
[----:B-1----:R-:W-:Y:S02]  /*2bfd0*/  @P0 IMAD.MOV.U32 R4, RZ, RZ, R12 ;  /* 0x000000ffff040224 */ /* 0x002fe400078e000c */
[----:B------:R-:W-:Y:S01]  /*2bfe0*/  @P0 IMAD.MOV.U32 R5, RZ, RZ, R13 ;  /* 0x000000ffff050224 */ /* 0x000fe200078e000d */
[----:B------:R-:W4:Y:S04]  /*2bff0*/  LDL R12, [R1+0x116c] ;  /* 0x00116c00010c7983 */ /* 0x000f280000100800 */
[----:B------:R1:W4:Y:S01]  /*2c000*/  @P0 LDG.E.U8 R37, desc[UR52][R4.64] ;  /* 0x0000003404250981 */ /* 0x000322000c1e1100 */
[----:B------:R-:W-:-:S03]  /*2c010*/  ISETP.GT.AND P0, PT, R2, 0x2d, PT ;  /* 0x0000002d0200780c */ /* 0x000fc60003f04270 */
[----:B------:R-:W4:Y:S04]  /*2c020*/  LDL R13, [R1+0x1168] ;  /* 0x00116800010d7983 */ /* 0x000f280000100800 */
[----:B------:R-:W4:Y:S01]  /*2c030*/  LDL R24, [R1+0x1130] ;  /* 0x0011300001187983 */ /* 0x000f220000100800 */
[----:B-1----:R-:W-:Y:S02]  /*2c040*/  @P1 IMAD.MOV.U32 R4, RZ, RZ, R8 ;  /* 0x000000ffff041224 */ /* 0x002fe400078e0008 */
[----:B------:R-:W-:Y:S01]  /*2c050*/  @P1 IMAD.MOV.U32 R5, RZ, RZ, R9 ;  /* 0x000000ffff051224 */ /* 0x000fe200078e0009 */
[----:B------:R-:W4:Y:S04]  /*2c060*/  LDL R8, [R1+0x1164] ;  /* 0x0011640001087983 */ /* 0x000f280000100800 */
[----:B------:R2:W4:Y:S04]  /*2c070*/  @P1 LDG.E.U8 R35, desc[UR52][R4.64] ;  /* 0x0000003404231981 */ /* 0x000528000c1e1100 */
[----:B------:R-:W4:Y:S04]  /*2c080*/  LDL R9, [R1+0x1160] ;  /* 0x0011600001097983 */ /* 0x000f280000100800 */
[----:B0-----:R-:W4:Y:S04]  /*2c090*/  LDL R45, [R1+0x10c0] ;  /* 0x0010c000012d7983 */ /* 0x001f280000100800 */
[----:B------:R-:W4:Y:S04]  /*2c0a0*/  LDL R29, [R1+0x10c4] ;  /* 0x0010c400011d7983 */ /* 0x000f280000100800 */
[----:B------:R-:W4:Y:S04]  /*2c0b0*/  LDL R25, [R1+0x10b4] ;  /* 0x0010b40001197983 */ /* 0x000f280000100800 */
[----:B------:R-:W4:Y:S04]  /*2c0c0*/  LDL R28, [R1+0x10b0] ;  /* 0x0010b000011c7983 */ /* 0x000f280000100800 */
[----:B------:R-:W4:Y:S04]  /*2c0d0*/  LDL R47, [R1+0x1128] ;  /* 0x00112800012f7983 */ /* 0x000f280000100800 */
[----:B------:R-:W4:Y:S04]  /*2c0e0*/  LDL R56, [R1+0x1118] ;  /* 0x0011180001387983 */ /* 0x000f280000100800 */
[----:B------:R-:W4:Y:S04]  /*2c0f0*/  LDL R55, [R1+0x111c] ;  /* 0x00111c0001377983 */ /* 0x000f280000100800 */
[----:B------:R-:W4:Y:S01]  /*2c100*/  LDL R57, [R1+0x1110] ;  /* 0x0011100001397983 */ /* 0x000f220000100800 */
[----:B--2---:R-:W-:-:S03]  /*2c110*/  @P1 IMAD.MOV.U32 R5, RZ, RZ, R15 ;  /* 0x000000ffff051224 */ /* 0x004fc600078e000f */
[----:B------:R-:W2:Y:S01]  /*2c120*/  LDL R15, [R1+0x1158] ;  /* 0x00115800010f7983 */ /* 0x000ea20000100800 */
[----:B------:R-:W-:-:S03]  /*2c130*/  @P1 IMAD.MOV.U32 R4, RZ, RZ, R14 ;  /* 0x000000ffff041224 */ /* 0x000fc600078e000e */
[----:B------:R-:W2:Y:S04]  /*2c140*/  LDL R14, [R1+0x115c] ;  /* 0x00115c00010e7983 */ /* 0x000ea80000100800 */
[----:B------:R3:W2:Y:S02]  /*2c150*/  @P1 LDG.E.U8 R33, desc[UR52][R4.64] ;  /* 0x0000003404211981 */ /* 0x0006a4000c1e1100 */
[----:B---3--:R-:W-:Y:S02]  /*2c160*/  @P2 IMAD.MOV.U32 R5, RZ, RZ, R11 ;  /* 0x000000ffff052224 */ /* 0x008fe400078e000b */
[----:B------:R-:W3:Y:S01]  /*2c170*/  LDL R11, [R1+0x1150] ;  /* 0x00115000010b7983 */ /* 0x000ee20000100800 */
[----:B----4-:R-:W-:-:S03]  /*2c180*/  @P2 IMAD.MOV.U32 R4, RZ, RZ, R10 ;  /* 0x000000ffff042224 */ /* 0x010fc600078e000a */
[----:B------:R-:W3:Y:S04]  /*2c190*/  LDL R10, [R1+0x1154] ;  /* 0x00115400010a7983 */ /* 0x000ee80000100800 */
[----:B------:R0:W4:Y:S02]  /*2c1a0*/  @P2 LDG.E.U8 R31, desc[UR52][R4.64] ;  /* 0x00000034041f2981 */ /* 0x000124000c1e1100 */
[----:B0-----:R-:W-:Y:S02]  /*2c1b0*/  @P2 IMAD.MOV.U32 R4, RZ, RZ, R7 ;  /* 0x000000ffff042224 */ /* 0x001fe400078e0007 */
[----:B------:R-:W-:Y:S02]  /*2c1c0*/  @P2 IMAD.MOV.U32 R5, RZ, RZ, R16 ;  /* 0x000000ffff052224 */ /* 0x000fe400078e0010 */
[----:B------:R-:W-:Y:S01]  /*2c1d0*/  @P0 IMAD.MOV.U32 R7, RZ, RZ, R6 ;  /* 0x000000ffff070224 */ /* 0x000fe200078e0006 */
[----:B------:R-:W4:Y:S01]  /*2c1e0*/  LDL R16, [R1+0x10e8] ;  /* 0x0010e80001107983 */ /* 0x000f220000100800 */
[----:B------:R-:W-:-:S03]  /*2c1f0*/  @P0 IMAD.MOV.U32 R6, RZ, RZ, R0 ;  /* 0x000000ffff060224 */ /* 0x000fc600078e0000 */
[----:B------:R-:W4:Y:S01]  /*2c200*/  LDL R0, [R1+0x10ec] ;  /* 0x0010ec0001007983 */ /* 0x000f220000100800 */
[----:B------:R-:W-:-:S03]  /*2c210*/  ISETP.GT.AND P1, PT, R2, 0x30, PT ;  /* 0x000000300200780c */ /* 0x000fc60003f24270 */
[----:B------:R0:W4:Y:S01]  /*2c220*/  @P2 LDG.E.U8 R27, desc[UR52][R4.64] ;  /* 0x00000034041b2981 */ /* 0x000122000c1e1100 */
[----:B------:R-:W-:-:S03]  /*2c230*/  ISETP.GT.AND P2, PT, R2, 0x31, PT ;  /* 0x000000310200780c */ /* 0x000fc60003f44270 */
[----:B------:R1:W4:Y:S01]  /*2c240*/  @P0 LDG.E.U8 R3, desc[UR52][R6.64] ;  /* 0x0000003406030981 */ /* 0x000322000c1e1100 */
[----:B0-----:R-:W-:Y:S02]  /*2c250*/  PRMT R4, RZ, 0x7610, R4 ;  /* 0x00007610ff047816 */ /* 0x001fe40000000004 */
[----:B------:R-:W-:-:S03]  /*2c260*/  PRMT R5, RZ, 0x7610, R5 ;  /* 0x00007610ff057816 */ /* 0x000fc60000000005 */
[----:B-1----:R-:W-:Y:S02]  /*2c270*/  @P1 IMAD.MOV.U32 R6, RZ, RZ, R12 ;  /* 0x000000ffff061224 */ /* 0x002fe400078e000c */
[----:B------:R-:W4:Y:S01]  /*2c280*/  LDL R12, [R1+0x10e4] ;  /* 0x0010e400010c7983 */ /* 0x000f220000100800 */
[----:B------:R-:W-:-:S03]  /*2c290*/  @P1 IMAD.MOV.U32 R7, RZ, RZ, R13 ;  /* 0x000000ffff071224 */ /* 0x000fc600078e000d */
[----:B------:R-:W4:Y:S04]  /*2c2a0*/  LDL R13, [R1+0x10e0] ;  /* 0x0010e000010d7983 */ /* 0x000f280000100800 */
[----:B------:R0:W4:Y:S02]  /*2c2b0*/  @P1 LDG.E.U8 R4, desc[UR52][R6.64] ;  /* 0x0000003406041981 */ /* 0x000124000c1e1100 */
[----:B0-----:R-:W-:Y:S02]  /*2c2c0*/  PRMT R7, RZ, 0x7610, R7 ;  /* 0x00007610ff077816 */ /* 0x001fe40000000007 */
[----:B------:R2:W4:Y:S02]  /*2c2d0*/  @P1 LDG.E.U8 R5, desc[UR52][R8.64] ;  /* 0x0000003408051981 */ /* 0x000524000c1e1100 */
[----:B--2---:R-:W-:-:S02]  /*2c2e0*/  @P2 IMAD.MOV.U32 R9, RZ, RZ, R15 ;  /* 0x000000ffff092224 */ /* 0x004fc400078e000f */
[----:B------:R-:W2:Y:S01]  /*2c2f0*/  LDL R15, [R1+0x10d0] ;  /* 0x0010d000010f7983 */ /* 0x000ea20000100800 */
[----:B------:R-:W-:-:S03]  /*2c300*/  @P2 IMAD.MOV.U32 R8, RZ, RZ, R14 ;  /* 0x000000ffff082224 */ /* 0x000fc600078e000e */
[----:B------:R-:W2:Y:S04]  /*2c310*/  LDL R14, [R1+0x10d4] ;  /* 0x0010d400010e7983 */ /* 0x000ea80000100800 */
[----:B---3--:R4:W3:Y:S02]  /*2c320*/  @P2 LDG.E.U8 R7, desc[UR52][R10.64] ;  /* 0x000000340a072981 */ /* 0x0088e4000c1e1100 */
[----:B----4-:R-:W-:Y:S02]  /*2c330*/  @P3 IMAD.MOV.U32 R11, RZ, RZ, R16 ;  /* 0x000000ffff0b3224 */ /* 0x010fe400078e0010 */
[----:B------:R-:W4:Y:S01]  /*2c340*/  LDL R16, [R1+0x1148] ;  /* 0x0011480001107983 */ /* 0x000f220000100800 */
[----:B------:R-:W-:-:S03]  /*2c350*/  @P3 IMAD.MOV.U32 R10, RZ, RZ, R0 ;  /* 0x000000ffff0a3224 */ /* 0x000fc600078e0000 */
[----:B------:R-:W3:Y:S01]  /*2c360*/  LDL R0, [R1+0x114c] ;  /* 0x00114c0001007983 */ /* 0x000ee20000100800 */
[----:B------:R-:W-:Y:S02]  /*2c370*/  PRMT R6, RZ, 0x7610, R6 ;  /* 0x00007610ff067816 */ /* 0x000fe40000000006 */
[----:B------:R-:W-:-:S04]  /*2c380*/  ISETP.GT.AND P1, PT, R2, 0x32, PT ;  /* 0x000000320200780c */ /* 0x000fc80003f24270 */
[----:B------:R0:W3:Y:S02]  /*2c390*/  @P2 LDG.E.U8 R6, desc[UR52][R8.64] ;  /* 0x0000003408062981 */ /* 0x0000e4000c1e1100 */
[----:B0-----:R-:W-:Y:S02]  /*2c3a0*/  PRMT R8, RZ, 0x7610, R8 ;  /* 0x00007610ff087816 */ /* 0x001fe40000000008 */
[----:B------:R-:W-:-:S04]  /*2c3b0*/  PRMT R9, RZ, 0x7610, R9 ;  /* 0x00007610ff097816 */ /* 0x000fc80000000009 */
[----:B------:R0:W3:Y:S02]  /*2c3c0*/  @P3 LDG.E.U8 R8, desc[UR52][R10.64] ;  /* 0x000000340a083981 */ /* 0x0000e4000c1e1100 */
[----:B0-----:R-:W-:Y:S02]  /*2c3d0*/  PRMT R11, RZ, 0x7610, R11 ;  /* 0x00007610ff0b7816 */ /* 0x001fe4000000000b */
[----:B------:R0:W3:Y:S02]  /*2c3e0*/  @P3 LDG.E.U8 R9, desc[UR52][R12.64] ;  /* 0x000000340c093981 */ /* 0x0000e4000c1e1100 */
[----:B0-----:R-:W-:Y:S02]  /*2c3f0*/  @P4 IMAD.MOV.U32 R12, RZ, RZ, R18 ;  /* 0x000000ffff0c4224 */ /* 0x001fe400078e0012 */
[----:B------:R-:W-:Y:S01]  /*2c400*/  @P4 IMAD.MOV.U32 R13, RZ, RZ, R19 ;  /* 0x000000ffff0d4224 */ /* 0x000fe200078e0013 */
[----:B------:R-:W3:Y:S04]  /*2c410*/  LDL R18, [R1+0x113c] ;  /* 0x00113c0001127983 */ /* 0x000ee80000100800 */
[----:B------:R-:W3:Y:S04]  /*2c420*/  LDL R19, [R1+0x1138] ;  /* 0x0011380001137983 */ /* 0x000ee80000100800 */
[----:B--2---:R0:W2:Y:S02]  /*2c430*/  @P4 LDG.E.U8 R11, desc[UR52][R14.64] ;  /* 0x000000340e0b4981 */ /* 0x0040a4000c1e1100 */
[----:B0-----:R-:W-:-:S02]  /*2c440*/  @P0 IMAD.MOV.U32 R14, RZ, RZ, R17 ;  /* 0x000000ffff0e0224 */ /* 0x001fc400078e0011 */
[----:B------:R-:W-:Y:S02]  /*2c450*/  @P0 IMAD.MOV.U32 R15, RZ, RZ, R20 ;  /* 0x000000ffff0f0224 */ /* 0x000fe400078e0014 */
[----:B------:R-:W2:Y:S01]  /*2c460*/  LDL R20, [R1+0x10c8] ;  /* 0x0010c80001147983 */ /* 0x000ea20000100800 */
[----:B----4-:R-:W-:Y:S02]  /*2c470*/  @P1 IMAD.MOV.U32 R17, RZ, RZ, R16 ;  /* 0x000000ffff111224 */ /* 0x010fe400078e0010 */
[----:B---3--:R-:W-:Y:S02]  /*2c480*/  @P1 IMAD.MOV.U32 R16, RZ, RZ, R0 ;  /* 0x000000ffff101224 */ /* 0x008fe400078e0000 */
[----:B------:R-:W3:Y:S01]  /*2c490*/  LDL R0, [R1+0x10cc] ;  /* 0x0010cc0001007983 */ /* 0x000ee20000100800 */
[----:B------:R-:W-:Y:S02]  /*2c4a0*/  PRMT R10, RZ, 0x7610, R10 ;  /* 0x00007610ff0a7816 */ /* 0x000fe4000000000a */
[----:B------:R-:W-:-:S04]  /*2c4b0*/  ISETP.GT.AND P2, PT, R2, 0x33, PT ;  /* 0x000000330200780c */ /* 0x000fc80003f44270 */
[----:B------:R0:W4:Y:S01]  /*2c4c0*/  @P4 LDG.E.U8 R10, desc[UR52][R12.64] ;  /* 0x000000340c0a4981 */ /* 0x000122000c1e1100 */
[----:B------:R-:W-:Y:S02]  /*2c4d0*/  ISETP.GT.AND P3, PT, R2, 0x3a, PT ;  /* 0x0000003a0200780c */ /* 0x000fe40003f64270 */
[----:B0-----:R-:W-:Y:S02]  /*2c4e0*/  PRMT R12, RZ, 0x7610, R12 ;  /* 0x00007610ff0c7816 */ /* 0x001fe4000000000c */
[----:B------:R-:W-:-:S04]  /*2c4f0*/  PRMT R13, RZ, 0x7610, R13 ;  /* 0x00007610ff0d7816 */ /* 0x000fc8000000000d */
[----:B------:R0:W4:Y:S04]  /*2c500*/  @P0 LDG.E.U8 R12, desc[UR52][R14.64] ;  /* 0x000000340e0c0981 */ /* 0x000128000c1e1100 */
[----:B------:R1:W4:Y:S01]  /*2c510*/  @P1 LDG.E.U8 R13, desc[UR52][R16.64] ;  /* 0x00000034100d1981 */ /* 0x000322000c1e1100 */
[----:B0-----:R-:W-:Y:S01]  /*2c520*/  PRMT R15, RZ, 0x7610, R15 ;  /* 0x00007610ff0f7816 */ /* 0x001fe2000000000f */
[----:B-1----:R-:W-:Y:S02]  /*2c530*/  @P1 IMAD.MOV.U32 R16, RZ, RZ, R22 ;  /* 0x000000ffff101224 */ /* 0x002fe400078e0016 */
[----:B------:R-:W-:Y:S01]  /*2c540*/  @P1 IMAD.MOV.U32 R17, RZ, RZ, R23 ;  /* 0x000000ffff111224 */ /* 0x000fe200078e0017 */
[----:B------:R-:W4:Y:S04]  /*2c550*/  LDL R22, [R1+0x10bc] ;  /* 0x0010bc0001167983 */ /* 0x000f280000100800 */
[----:B------:R-:W4:Y:S04]  /*2c560*/  LDL R23, [R1+0x10b8] ;  /* 0x0010b80001177983 */ /* 0x000f280000100800 */
[----:B------:R0:W4:Y:S02]  /*2c570*/  @P2 LDG.E.U8 R15, desc[UR52][R18.64] ;  /* 0x00000034120f2981 */ /* 0x000124000c1e1100 */
[----:B0-----:R-:W-:-:S02]  /*2c580*/  @P2 IMAD.MOV.U32 R18, RZ, RZ, R21 ;  /* 0x000000ffff122224 */ /* 0x001fc400078e0015 */
[----:B------:R-:W-:Y:S02]  /*2c590*/  @P2 IMAD.MOV.U32 R19, RZ, RZ, R24 ;  /* 0x000000ffff132224 */ /* 0x000fe400078e0018 */
[----:B------:R-:W4:Y:S01]  /*2c5a0*/  LDL R24, [R1+0x1188] ;  /* 0x0011880001187983 */ /* 0x000f220000100800 */
[----:B--2---:R-:W-:Y:S02]  /*2c5b0*/  @P3 IMAD.MOV.U32 R21, RZ, RZ, R20 ;  /* 0x000000ffff153224 */ /* 0x004fe400078e0014 */
[----:B---3--:R-:W-:Y:S02]  /*2c5c0*/  @P3 IMAD.MOV.U32 R20, RZ, RZ, R0 ;  /* 0x000000ffff143224 */ /* 0x008fe400078e0000 */
[----:B------:R-:W2:Y:S01]  /*2c5d0*/  LDL R0, [R1+0x118c] ;  /* 0x00118c0001007983 */ /* 0x000ea20000100800 */
[----:B------:R-:W-:Y:S02]  /*2c5e0*/  PRMT R14, RZ, 0x7610, R14 ;  /* 0x00007610ff0e7816 */ /* 0x000fe4000000000e */
[----:B------:R-:W-:-:S04]  /*2c5f0*/  ISETP.GT.AND P4, PT, R2, 0x3b, PT ;  /* 0x0000003b0200780c */ /* 0x000fc80003f84270 */
[----:B------:R0:W3:Y:S01]  /*2c600*/  @P1 LDG.E.U8 R14, desc[UR52][R16.64] ;  /* 0x00000034100e1981 */ /* 0x0000e2000c1e1100 */
[----:B------:R-:W-:Y:S02]  /*2c610*/  ISETP.GT.AND P0, PT, R2, 0x2e, PT ;  /* 0x0000002e0200780c */ /* 0x000fe40003f04270 */
[----:B0-----:R-:W-:Y:S02]  /*2c620*/  PRMT R16, RZ, 0x7610, R16 ;  /* 0x00007610ff107816 */ /* 0x001fe40000000010 */
[----:B------:R-:W-:-:S04]  /*2c630*/  PRMT R17, RZ, 0x7610, R17 ;  /* 0x00007610ff117816 */ /* 0x000fc80000000011 */
[----:B------:R0:W3:Y:S04]  /*2c640*/  @P2 LDG.E.U8 R16, desc[UR52][R18.64] ;  /* 0x0000003412102981 */ /* 0x0000e8000c1e1100 */
[----:B------:R1:W3:Y:S01]  /*2c650*/  @P3 LDG.E.U8 R17, desc[UR52][R20.64] ;  /* 0x0000003414113981 */ /* 0x0002e2000c1e1100 */
[----:B0-----:R-:W-:Y:S02]  /*2c660*/  PRMT R19, RZ, 0x7610, R19 ;  /* 0x00007610ff137816 */ /* 0x001fe40000000013 */
[----:B------:R-:W-:Y:S01]  /*2c670*/  PRMT R18, RZ, 0x7610, R18 ;  /* 0x00007610ff127816 */ /* 0x000fe20000000012 */
[----:B-1----:R-:W-:Y:S02]  /*2c680*/  @P3 IMAD.MOV.U32 R20, RZ, RZ, R29 ;  /* 0x000000ffff143224 */ /* 0x002fe400078e001d */
[----:B------:R-:W-:Y:S01]  /*2c690*/  @P3 IMAD.MOV.U32 R21, RZ, RZ, R45 ;  /* 0x000000ffff153224 */ /* 0x000fe200078e002d */
[----:B------:R-:W-:Y:S01]  /*2c6a0*/  ISETP.GT.AND P1, PT, R2, 0x34, PT ;  /* 0x000000340200780c */ /* 0x000fe20003f24270 */
[----:B------:R-:W3:Y:S04]  /*2c6b0*/  LDL R45, [R1+0x112c] ;  /* 0x00112c00012d7983 */ /* 0x000ee80000100800 */
[----:B----4-:R0:W4:Y:S04]  /*2c6c0*/  @P4 LDG.E.U8 R19, desc[UR52][R22.64] ;  /* 0x0000003416134981 */ /* 0x010128000c1e1100 */
[----:B------:R1:W3:Y:S04]  /*2c6d0*/  @P3 LDG.E.U8 R18, desc[UR52][R20.64] ;  /* 0x0000003414123981 */ /* 0x0002e8000c1e1100 */
[----:B------:R-:W3:Y:S01]  /*2c6e0*/  LDL R29, [R1+0x1120] ;  /* 0x00112000011d7983 */ /* 0x000ee20000100800 */
[----:B0-----:R-:W-:Y:S01]  /*2c6f0*/  @P4 IMAD.MOV.U32 R22, RZ, RZ, R25 ;  /* 0x000000ffff164224 */ /* 0x001fe200078e0019 */
[----:B-1----:R-:W-:Y:S01]  /*2c700*/  PRMT R21, RZ, 0x7610, R21 ;  /* 0x00007610ff157816 */ /* 0x002fe20000000015 */
[----:B------:R-:W-:-:S02]  /*2c710*/  @P0 IMAD.MOV.U32 R25, RZ, RZ, R24 ;  /* 0x000000ffff190224 */ /* 0x000fc400078e0018 */
[----:B--2---:R-:W-:Y:S02]  /*2c720*/  @P0 IMAD.MOV.U32 R24, RZ, RZ, R0 ;  /* 0x000000ffff180224 */ /* 0x004fe400078e0000 */
[----:B------:R-:W-:Y:S01]  /*2c730*/  @P4 IMAD.MOV.U32 R23, RZ, RZ, R28 ;  /* 0x000000ffff174224 */ /* 0x000fe200078e001c */
[----:B------:R-:W2:Y:S04]  /*2c740*/  LDL R0, [R1+0x1114] ;  /* 0x0011140001007983 */ /* 0x000ea80000100800 */
[----:B------:R0:W2:Y:S04]  /*2c750*/  @P0 LDG.E.U8 R21, desc[UR52][R24.64] ;  /* 0x0000003418150981 */ /* 0x0000a8000c1e1100 */
[----:B------:R-:W3:Y:S01]  /*2c760*/  LDL R28, [R1+0x1124] ;  /* 0x00112400011c7983 */ /* 0x000ee20000100800 */
[----:B0-----:R-:W-:Y:S01]  /*2c770*/  @P1 IMAD.MOV.U32 R25, RZ, RZ, R47 ;  /* 0x000000ffff191224 */ /* 0x001fe200078e002f */
[----:B------:R-:W-:-:S02]  /*2c780*/  PRMT R20, RZ, 0x7610, R20 ;  /* 0x00007610ff147816 */ /* 0x000fc40000000014 */
[----:B------:R-:W-:-:S04]  /*2c790*/  ISETP.GT.AND P2, PT, R2, 0x35, PT ;  /* 0x000000350200780c */ /* 0x000fc80003f44270 */
[----:B------:R0:W4:Y:S04]  /*2c7a0*/  @P4 LDG.E.U8 R20, desc[UR52][R22.64] ;  /* 0x0000003416144981 */ /* 0x000128000c1e1100 */
[----:B--2---:R1:W-:Y:S04]  /*2c7b0*/  STL [R1+0x394c], R21 ;  /* 0x00394c1501007387 */ /* 0x0043e80000100800 */
[----:B------:R-:W2:Y:S04]  /*2c7c0*/  LDL R49, [R1+0x10a8] ;  /* 0x0010a80001317983 */ /* 0x000ea80000100800 */
[----:B------:R-:W4:Y:S01]  /*2c7d0*/  LDL R47, [R1+0x10ac] ;  /* 0x0010ac00012f7983 */ /* 0x000f220000100800 */
[----:B0-----:R-:W-:Y:S01]  /*2c7e0*/  PRMT R22, RZ, 0x7610, R22 ;  /* 0x00007610ff167816 */ /* 0x001fe20000000016 */
[----:B---3--:R-:W-:Y:S01]  /*2c7f0*/  @P1 IMAD.MOV.U32 R24, RZ, RZ, R45 ;  /* 0x000000ffff181224 */ /* 0x008fe200078e002d */
[----:B------:R-:W-:Y:S01]  /*2c800*/  PRMT R23, RZ, 0x7610, R23 ;  /* 0x00007610ff177816 */ /* 0x000fe20000000017 */
[----:B------:R-:W3:Y:S04]  /*2c810*/  LDL R51, [R1+0x10a0] ;  /* 0x0010a00001337983 */ /* 0x000ee80000100800 */
[----:B------:R-:W3:Y:S01]  /*2c820*/  LDL R45, [R1+0x10a4] ;  /* 0x0010a400012d7983 */ /* 0x000ee20000100800 */
[----:B------:R-:W-:-:S03]  /*2c830*/  ISETP.GT.AND P3, PT, R2, 0x3c, PT ;  /* 0x0000003c0200780c */ /* 0x000fc60003f64270 */
[----:B------:R0:W3:Y:S04]  /*2c840*/  @P1 LDG.E.U8 R22, desc[UR52][R24.64] ;  /* 0x0000003418161981 */ /* 0x0000e8000c1e1100 */
[----:B------:R0:W3:Y:S04]  /*2c850*/  @P1 LDG.E.U8 R23, desc[UR52][R28.64] ;  /* 0x000000341c171981 */ /* 0x0000e8000c1e1100 */
[----:B-1----:R-:W3:Y:S01]  /*2c860*/  LDL R21, [R1+0x1090] ;  /* 0x0010900001157983 */ /* 0x002ee20000100800 */
[----:B0-----:R-:W-:Y:S01]  /*2c870*/  PRMT R24, RZ, 0x7610, R24 ;  /* 0x00007610ff187816 */ /* 0x001fe20000000018 */
[----:B------:R-:W-:-:S02]  /*2c880*/  @P2 IMAD.MOV.U32 R28, RZ, RZ, R55 ;  /* 0x000000ffff1c2224 */ /* 0x000fc400078e0037 */
[----:B------:R-:W-:Y:S01]  /*2c890*/  @P2 IMAD.MOV.U32 R29, RZ, RZ, R56 ;  /* 0x000000ffff1d2224 */ /* 0x000fe200078e0038 */
[----:B------:R-:W3:Y:S04]  /*2c8a0*/  LDL R55, [R1+0x109c] ;  /* 0x00109c0001377983 */ /* 0x000ee80000100800 */
[----:B------:R-:W3:Y:S01]  /*2c8b0*/  LDL R56, [R1+0x1098] ;  /* 0x0010980001387983 */ /* 0x000ee20000100800 */
[----:B------:R-:W-:-:S03]  /*2c8c0*/  PRMT R25, RZ, 0x7610, R25 ;  /* 0x00007610ff197816 */ /* 0x000fc60000000019 */
[----:B------:R0:W3:Y:S02]  /*2c8d0*/  @P2 LDG.E.U8 R24, desc[UR52][R28.64] ;  /* 0x000000341c182981 */ /* 0x0000e4000c1e1100 */
[----:B0-----:R-:W-:Y:S02]  /*2c8e0*/  @P2 IMAD.MOV.U32 R28, RZ, RZ, R0 ;  /* 0x000000ffff1c2224 */ /* 0x001fe400078e0000 */
[----:B------:R-:W-:Y:S01]  /*2c8f0*/  @P2 IMAD.MOV.U32 R29, RZ, RZ, R57 ;  /* 0x000000ffff1d2224 */ /* 0x000fe200078e0039 */
[----:B------:R-:W3:Y:S04]  /*2c900*/  LDL R0, [R1+0x1094] ;  /* 0x0010940001007983 */ /* 0x000ee80000100800 */
[----:B------:R2:W3:Y:S02]  /*2c910*/  @P2 LDG.E.U8 R25, desc[UR52][R28.64] ;  /* 0x000000341c192981 */ /* 0x0004e4000c1e1100 */
[----:B--2---:R-:W-:-:S02]  /*2c920*/  @P3 IMAD.MOV.U32 R29, RZ, RZ, R49 ;  /* 0x000000ffff1d3224 */ /* 0x004fc400078e0031 */
[----:B------:R-:W2:Y:S01]  /*2c930*/  LDL R49, [R1+0x1180] ;  /* 0x0011800001317983 */ /* 0x000ea20000100800 */
[----:B----4-:R-:W-:-:S03]  /*2c940*/  @P3 IMAD.MOV.U32 R28, RZ, RZ, R47 ;  /* 0x000000ffff1c3224 */ /* 0x010fc600078e002f */
[----:B------:R-:W4:Y:S01]  /*2c950*/  LDL R47, [R1+0x1184] ;  /* 0x00118400012f7983 */ /* 0x000f220000100800 */
[----:B------:R-:W-:Y:S02]  /*2c960*/  ISETP.GT.AND P4, PT, R2, 0x3d, PT ;  /* 0x0000003d0200780c */ /* 0x000fe40003f84270 */
[----:B------:R-:W-:Y:S02]  /*2c970*/  PRMT R26, RZ, 0x7610, R26 ;  /* 0x00007610ff1a7816 */ /* 0x000fe4000000001a */
[----:B------:R-:W-:-:S04]  /*2c980*/  PRMT R30, RZ, 0x7610, R30 ;  /* 0x00007610ff1e7816 */ /* 0x000fc8000000001e */
[----:B------:R3:W4:Y:S01]  /*2c990*/  @P3 LDG.E.U8 R26, desc[UR52][R28.64] ;  /* 0x000000341c1a3981 */ /* 0x000722000c1e1100 */
[----:B------:R-:W-:Y:S01]  /*2c9a0*/  PRMT R32, RZ, 0x7610, R32 ;  /* 0x00007610ff207816 */ /* 0x000fe20000000020 */
[----:B---3--:R-:W-:Y:S02]  /*2c9b0*/  @P3 IMAD.MOV.U32 R28, RZ, RZ, R45 ;  /* 0x000000ffff1c3224 */ /* 0x008fe400078e002d */
[----:B------:R-:W-:Y:S01]  /*2c9c0*/  @P3 IMAD.MOV.U32 R29, RZ, RZ, R51 ;  /* 0x000000ffff1d3224 */ /* 0x000fe200078e0033 */
[----:B------:R-:W3:Y:S04]  /*2c9d0*/  LDL R45, [R1+0x117c] ;  /* 0x00117c00012d7983 */ /* 0x000ee80000100800 */
[----:B------:R0:W3:Y:S04]  /*2c9e0*/  @P3 LDG.E.U8 R30, desc[UR52][R28.64] ;  /* 0x000000341c1e3981 */ /* 0x0000e8000c1e1100 */
[----:B------:R-:W3:Y:S01]  /*2c9f0*/  LDL R51, [R1+0x1178] ;  /* 0x0011780001337983 */ /* 0x000ee20000100800 */
[----:B------:R-:W-:Y:S01]  /*2ca00*/  PRMT R34, RZ, 0x7610, R34 ;  /* 0x00007610ff227816 */ /* 0x000fe20000000022 */
[----:B0-----:R-:W-:-:S02]  /*2ca10*/  @P4 IMAD.MOV.U32 R28, RZ, RZ, R55 ;  /* 0x000000ffff1c4224 */ /* 0x001fc400078e0037 */
[----:B------:R-:W-:-:S05]  /*2ca20*/  @P4 IMAD.MOV.U32 R29, RZ, RZ, R56 ;  /* 0x000000ffff1d4224 */ /* 0x000fca00078e0038 */
[----:B------:R0:W3:Y:S02]  /*2ca30*/  @P4 LDG.E.U8 R32, desc[UR52][R28.64] ;  /* 0x000000341c204981 */ /* 0x0000e4000c1e1100 */
[----:B0-----:R-:W-:Y:S02]  /*2ca40*/  @P4 IMAD.MOV.U32 R28, RZ, RZ, R0 ;  /* 0x000000ffff1c4224 */ /* 0x001fe400078e0000 */
[----:B------:R-:W-:Y:S01]  /*2ca50*/  @P4 IMAD.MOV.U32 R29, RZ, RZ, R21 ;  /* 0x000000ffff1d4224 */ /* 0x000fe200078e0015 */
[----:B------:R-:W3:Y:S04]  /*2ca60*/  LDL R0, [R1+0x1174] ;  /* 0x0011740001007983 */ /* 0x000ee80000100800 */
[----:B------:R-:W3:Y:S04]  /*2ca70*/  LDL R21, [R1+0x1170] ;  /* 0x0011700001157983 */ /* 0x000ee80000100800 */
[----:B------:R2:W3:Y:S01]  /*2ca80*/  @P4 LDG.E.U8 R34, desc[UR52][R28.64] ;  /* 0x000000341c224981 */ /* 0x0004e2000c1e1100 */
[----:B------:R-:W-:Y:S01]  /*2ca90*/  PRMT R36, RZ, 0x7610, R36 ;  /* 0x00007610ff247816 */ /* 0x000fe20000000024 */
[----:B--2---:R-:W-:-:S02]  /*2caa0*/  @P0 IMAD.MOV.U32 R29, RZ, RZ, R49 ;  /* 0x000000ffff1d0224 */ /* 0x004fc400078e0031 */
[----:B------:R-:W2:Y:S01]  /*2cab0*/  LDL R49, [R1+0x1108] ;  /* 0x0011080001317983 */ /* 0x000ea20000100800 */
[----:B----4-:R-:W-:-:S03]  /*2cac0*/  @P0 IMAD.MOV.U32 R28, RZ, RZ, R47 ;  /* 0x000000ffff1c0224 */ /* 0x010fc600078e002f */
[----:B------:R-:W4:Y:S04]  /*2cad0*/  LDL R47, [R1+0x110c] ;  /* 0x00110c00012f7983 */ /* 0x000f280000100800 */
[----:B------:R3:W4:Y:S01]  /*2cae0*/  @P0 LDG.E.U8 R36, desc[UR52][R28.64] ;  /* 0x000000341c240981 */ /* 0x000722000c1e1100 */
[C---:B------:R-:W-:Y:S02]  /*2caf0*/  ISETP.GT.AND P1, PT, R2.reuse, 0x2f, PT ;  /* 0x0000002f0200780c */ /* 0x040fe40003f24270 */
[----:B------:R-:W-:Y:S02]  /*2cb00*/  ISETP.GT.AND P2, PT, R2, 0x36, PT ;  /* 0x000000360200780c */ /* 0x000fe40003f44270 */
[----:B------:R-:W-:Y:S02]  /*2cb10*/  PRMT R38, RZ, 0x7610, R38 ;  /* 0x00007610ff267816 */ /* 0x000fe40000000026 */
[----:B------:R-:W-:-:S07]  /*2cb20*/  PRMT R40, RZ, 0x7610, R40 ;  /* 0x00007610ff287816 */ /* 0x000fce0000000028 */
[----:B---3--:R-:W-:Y:S02]  /*2cb30*/  @P1 IMAD.MOV.U32 R28, RZ, RZ, R45 ;  /* 0x000000ffff1c1224 */ /* 0x008fe400078e002d */
[----:B------:R-:W-:-:S05]  /*2cb40*/  @P1 IMAD.MOV.U32 R29, RZ, RZ, R51 ;  /* 0x000000ffff1d1224 */ /* 0x000fca00078e0033 */
[----:B------:R0:W3:Y:S01]  /*2cb50*/  @P1 LDG.E.U8 R38, desc[UR52][R28.64] ;  /* 0x000000341c261981 */ /* 0x0000e2000c1e1100 */
[----:B------:R-:W-:Y:S01]  /*2cb60*/  PRMT R42, RZ, 0x7610, R42 ;  /* 0x00007610ff2a7816 */ /* 0x000fe2000000002a */
[----:B0-----:R-:W-:Y:S02]  /*2cb70*/  @P1 IMAD.MOV.U32 R28, RZ, RZ, R0 ;  /* 0x000000ffff1c1224 */ /* 0x001fe400078e0000 */
[----:B------:R-:W-:-:S05]  /*2cb80*/  @P1 IMAD.MOV.U32 R29, RZ, RZ, R21 ;  /* 0x000000ffff1d1224 */ /* 0x000fca00078e0015 */
[----:B------:R2:W3:Y:S02]  /*2cb90*/  @P1 LDG.E.U8 R40, desc[UR52][R28.64] ;  /* 0x000000341c281981 */ /* 0x0004e4000c1e1100 */
[----:B--2---:R-:W-:Y:S02]  /*2cba0*/  @P2 IMAD.MOV.U32 R29, RZ, RZ, R49 ;  /* 0x000000ffff1d2224 */ /* 0x004fe400078e0031 */
[----:B----4-:R-:W-:-:S05]  /*2cbb0*/  @P2 IMAD.MOV.U32 R28, RZ, RZ, R47 ;  /* 0x000000ffff1c2224 */ /* 0x010fca00078e002f */
[----:B------:R-:W2:Y:S04]  /*2cbc0*/  @P2 LDG.E.U8 R42, desc[UR52][R28.64] ;  /* 0x000000341c2a2981 */ /* 0x000ea8000c1e1100 */
[----:B------:R0:W-:Y:S04]  /*2cbd0*/  STL [R1+0x3950], R36 ;  /* 0x0039502401007387 */ /* 0x0001e80000100800 */
[----:B------:R-:W4:Y:S04]  /*2cbe0*/  LDL R45, [R1+0x1100] ;  /* 0x00110000012d7983 */ /* 0x000f280000100800 */
[----:B0-----:R-:W4:Y:S04]  /*2cbf0*/  LDL R36, [R1+0x1104] ;  /* 0x0011040001247983 */ /* 0x001f280000100800 */
[----:B---3--:R-:W-:Y:S04]  /*2cc00*/  STL [R1+0x3954], R38 ;  /* 0x0039542601007387 */ /* 0x008fe80000100800 */
[----:B------:R-:W3:Y:S04]  /*2cc10*/  LDL R21, [R1+0x10f8] ;  /* 0x0010f80001157983 */ /* 0x000ee80000100800 */
[----:B------:R-:W3:Y:S01]  /*2cc20*/  LDL R0, [R1+0x10fc] ;  /* 0x0010fc0001007983 */ /* 0x000ee20000100800 */
[----:B------:R-:W-:-:S03]  /*2cc30*/  PRMT R44, RZ, 0x7610, R44 ;  /* 0x00007610ff2c7816 */ /* 0x000fc6000000002c */
[----:B------:R-:W-:Y:S04]  /*2cc40*/  STL [R1+0x3958], R40 ;  /* 0x0039582801007387 */ /* 0x000fe80000100800 */
[----:B------:R-:W3:Y:S04]  /*2cc50*/  LDL R49, [R1+0x10f4] ;  /* 0x0010f40001317983 */ /* 0x000ee80000100800 */
[----:B--2---:R0:W-:Y:S04]  /*2cc60*/  STL [R1+0x395c], R42 ;  /* 0x00395c2a01007387 */ /* 0x0041e80000100800 */
[----:B------:R-:W2:Y:S01]  /*2cc70*/  LDL R51, [R1+0x10f0] ;  /* 0x0010f00001337983 */ /* 0x000ea20000100800 */
[----:B----4-:R-:W-:-:S03]  /*2cc80*/  @P2 IMAD.MOV.U32 R29, RZ, RZ, R45 ;  /* 0x000000ffff1d2224 */ /* 0x010fc600078e002d */
[----:B------:R-:W4:Y:S04]  /*2cc90*/  LDL R47, [R1+0x1088] ;  /* 0x00108800012f7983 */ /* 0x000f280000100800 */
[----:B------:R-:W4:Y:S01]  /*2cca0*/  LDL R45, [R1+0x108c] ;  /* 0x00108c00012d7983 */ /* 0x000f220000100800 */
[----:B------:R-:W-:Y:S01]  /*2ccb0*/  @P2 IMAD.MOV.U32 R28, RZ, RZ, R36 ;  /* 0x000000ffff1c2224 */ /* 0x000fe200078e0024 */
[C---:B------:R-:W-:Y:S02]  /*2ccc0*/  ISETP.GT.AND P0, PT, R2.reuse, 0x37, PT ;  /* 0x000000370200780c */ /* 0x040fe40003f04270 */
[----:B------:R-:W-:Y:S01]  /*2ccd0*/  ISETP.GT.AND P1, PT, R2, 0x3e, PT ;  /* 0x0000003e0200780c */ /* 0x000fe20003f24270 */
[----:B0-----:R-:W4:Y:S04]  /*2cce0*/  LDL R42, [R1+0x1080] ;  /* 0x00108000012a7983 */ /* 0x001f280000100800 */
[----:B------:R3:W4:Y:S01]  /*2ccf0*/  @P2 LDG.E.U8 R44, desc[UR52][R28.64] ;  /* 0x000000341c2c2981 */ /* 0x000722000c1e1100 */
[----:B------:R-:W-:-:S02]  /*2cd00*/  PRMT R46, RZ, 0x7610, R46 ;  /* 0x00007610ff2e7816 */ /* 0x000fc4000000002e */
[----:B------:R-:W-:Y:S01]  /*2cd10*/  PRMT R48, RZ, 0x7610, R48 ;  /* 0x00007610ff307816 */ /* 0x000fe20000000030 */
[----:B------:R-:W4:Y:S02]  /*2cd20*/  LDL R40, [R1+0x1084] ;  /* 0x0010840001287983 */ /* 0x000f240000100800 */
[----:B---3--:R-:W-:Y:S02]  /*2cd30*/  @P0 IMAD.MOV.U32 R29, RZ, RZ, R21 ;  /* 0x000000ffff1d0224 */ /* 0x008fe400078e0015 */
[----:B------:R-:W-:-:S05]  /*2cd40*/  @P0 IMAD.MOV.U32 R28, RZ, RZ, R0 ;  /* 0x000000ffff1c0224 */ /* 0x000fca00078e0000 */
[----:B------:R0:W3:Y:S01]  /*2cd50*/  @P0 LDG.E.U8 R46, desc[UR52][R28.64] ;  /* 0x000000341c2e0981 */ /* 0x0000e2000c1e1100 */
[----:B------:R-:W-:Y:S01]  /*2cd60*/  PRMT R50, RZ, 0x7610, R50 ;  /* 0x00007610ff327816 */ /* 0x000fe20000000032 */
[----:B0-----:R-:W-:Y:S02]  /*2cd70*/  @P0 IMAD.MOV.U32 R28, RZ, RZ, R49 ;  /* 0x000000ffff1c0224 */ /* 0x001fe400078e0031 */
[----:B--2---:R-:W-:-:S05]  /*2cd80*/  @P0 IMAD.MOV.U32 R29, RZ, RZ, R51 ;  /* 0x000000ffff1d0224 */ /* 0x004fca00078e0033 */
[----:B------:R4:W2:Y:S02]  /*2cd90*/  @P0 LDG.E.U8 R48, desc[UR52][R28.64] ;  /* 0x000000341c300981 */ /* 0x0008a4000c1e1100 */
[----:B----4-:R-:W-:Y:S02]  /*2cda0*/  @P1 IMAD.MOV.U32 R28, RZ, RZ, R45 ;  /* 0x000000ffff1c1224 */ /* 0x010fe400078e002d */
[----:B------:R-:W-:Y:S01]  /*2cdb0*/  @P1 IMAD.MOV.U32 R29, RZ, RZ, R47 ;  /* 0x000000ffff1d1224 */ /* 0x000fe200078e002f */
[----:B------:R-:W-:Y:S04]  /*2cdc0*/  STL [R1+0x3960], R44 ;  /* 0x0039602c01007387 */ /* 0x000fe80000100800 */
[----:B------:R0:W4:Y:S04]  /*2cdd0*/  @P1 LDG.E.U8 R50, desc[UR52][R28.64] ;  /* 0x000000341c321981 */ /* 0x000128000c1e1100 */
[----:B------:R-:W4:Y:S04]  /*2cde0*/  LDL R38, [R1+0x1078] ;  /* 0x0010780001267983 */ /* 0x000f280000100800 */
[----:B------:R-:W4:Y:S04]  /*2cdf0*/  LDL R36, [R1+0x107c] ;  /* 0x00107c0001247983 */ /* 0x000f280000100800 */
[----:B------:R-:W4:Y:S04]  /*2ce00*/  LDL R21, [R1+0x1070] ;  /* 0x0010700001157983 */ /* 0x000f280000100800 */
[----:B------:R-:W4:Y:S01]  /*2ce10*/  LDL R0, [R1+0x1074] ;  /* 0x0010740001007983 */ /* 0x000f220000100800 */
[----:B------:R-:W-:Y:S01]  /*2ce20*/  ISETP.GT.AND P2, PT, R2, 0x3f, PT ;  /* 0x0000003f0200780c */ /* 0x000fe20003f44270 */
[----:B0-----:R-:W-:Y:S01]  /*2ce30*/  @P1 IMAD.MOV.U32 R28, RZ, RZ, R40 ;  /* 0x000000ffff1c1224 */ /* 0x001fe200078e0028 */
[----:B------:R-:W-:Y:S01]  /*2ce40*/  PRMT R52, RZ, 0x7610, R52 ;  /* 0x00007610ff347816 */ /* 0x000fe20000000034 */
[----:B---3--:R-:W-:Y:S01]  /*2ce50*/  STL [R1+0x3964], R46 ;  /* 0x0039642e01007387 */ /* 0x008fe20000100800 */
[----:B------:R-:W-:Y:S01]  /*2ce60*/  @P1 IMAD.MOV.U32 R29, RZ, RZ, R42 ;  /* 0x000000ffff1d1224 */ /* 0x000fe200078e002a */
[----:B------:R-:W-:-:S04]  /*2ce70*/  PRMT R53, RZ, 0x7610, R53 ;  /* 0x00007610ff357816 */ /* 0x000fc80000000035 */
[----:B------:R0:W3:Y:S01]  /*2ce80*/  @P1 LDG.E.U8 R52, desc[UR52][R28.64] ;  /* 0x000000341c341981 */ /* 0x0000e2000c1e1100 */
[----:B------:R-:W1:Y:S01]  /*2ce90*/  S2R R58, SR_TID.X ;  /* 0x00000000003a7919 */ /* 0x000e620000002100 */
[----:B------:R-:W-:Y:S02]  /*2cea0*/  PRMT R54, RZ, 0x7610, R54 ;  /* 0x00007610ff367816 */ /* 0x000fe40000000036 */
[----:B--2---:R-:W-:Y:S04]  /*2ceb0*/  STL [R1+0x3968], R48 ;  /* 0x0039683001007387 */ /* 0x004fe80000100800 */
[----:B----4-:R2:W-:Y:S04]  /*2cec0*/  STL [R1+0x396c], R50 ;  /* 0x00396c3201007387 */ /* 0x0105e80000100800 */
[----:B------:R-:W4:Y:S01]  /*2ced0*/  LDL.LU R47, [R1+0x884] ;  /* 0x00088400012f7983 */ /* 0x000f220000300800 */
[----:B0-----:R-:W-:-:S03]  /*2cee0*/  @P2 IMAD.MOV.U32 R29, RZ, RZ, R38 ;  /* 0x000000ffff1d2224 */ /* 0x001fc600078e0026 */
[----:B------:R-:W3:Y:S01]  /*2cef0*/  LDL.LU R57, [R1+0x880] ;  /* 0x0008800001397983 */ /* 0x000ee20000300800 */
[----:B------:R-:W-:-:S03]  /*2cf00*/  @P2 IMAD.MOV.U32 R28, RZ, RZ, R36 ;  /* 0x000000ffff1c2224 */ /* 0x000fc600078e0024 */
[----:B------:R-:W3:Y:S04]  /*2cf10*/  LDL.LU R61, [R1+0x87c] ;  /* 0x00087c00013d7983 */ /* 0x000ee80000300800 */
[----:B--2---:R-:W2:Y:S04]  /*2cf20*/  LDL.LU R50, [R1+0x844] ;  /* 0x0008440001327983 */ /* 0x004ea80000300800 */
[----:B------:R-:W2:Y:S04]  /*2cf30*/  LDL.LU R48, [R1+0x840] ;  /* 0x0008400001307983 */ /* 0x000ea80000300800 */
[----:B------:R-:W2:Y:S04]  /*2cf40*/  LDL.LU R46, [R1+0xdc] ;  /* 0x0000dc00012e7983 */ /* 0x000ea80000300800 */
[----:B------:R-:W2:Y:S04]  /*2cf50*/  LDL.LU R44, [R1+0xd8] ;  /* 0x0000d800012c7983 */ /* 0x000ea80000300800 */
[----:B------:R-:W2:Y:S04]  /*2cf60*/  LDL.LU R42, [R1+0xa4] ;  /* 0x0000a400012a7983 */ /* 0x000ea80000300800 */
[----:B------:R-:W2:Y:S04]  /*2cf70*/  LDL.LU R40, [R1+0xa0] ;  /* 0x0000a00001287983 */ /* 0x000ea80000300800 */
[----:B------:R0:W2:Y:S04]  /*2cf80*/  @P2 LDG.E.U8 R53, desc[UR52][R28.64] ;  /* 0x000000341c352981 */ /* 0x0000a8000c1e1100 */
[----:B------:R-:W2:Y:S04]  /*2cf90*/  LDL.LU R38, [R1+0x9c] ;  /* 0x00009c0001267983 */ /* 0x000ea80000300800 */
[----:B------:R-:W2:Y:S01]  /*2cfa0*/  LDL.LU R36, [R1+0x98] ;  /* 0x0000980001247983 */ /* 0x000ea20000300800 */
[----:B0-----:R-:W-:-:S03]  /*2cfb0*/  @P2 IMAD.MOV.U32 R29, RZ, RZ, R21 ;  /* 0x000000ffff1d2224 */ /* 0x001fc600078e0015 */
[----:B------:R-:W2:Y:S01]  /*2cfc0*/  LDL.LU R21, [R1+0x64] ;  /* 0x0000640001157983 */ /* 0x000ea20000300800 */
[----:B------:R-:W-:-:S03]  /*2cfd0*/  @P2 IMAD.MOV.U32 R28, RZ, RZ, R0 ;  /* 0x000000ffff1c2224 */ /* 0x000fc600078e0000 */
[----:B------:R-:W2:Y:S04]  /*2cfe0*/  LDL.LU R49, [R1+0x60] ;  /* 0x0000600001317983 */ /* 0x000ea80000300800 */
[----:B------:R-:W2:Y:S04]  /*2cff0*/  LDL.LU R51, [R1+0x5c] ;  /* 0x00005c0001337983 */ /* 0x000ea80000300800 */
[----:B------:R-:W2:Y:S04]  /*2d000*/  LDL.LU R55, [R1+0x58] ;  /* 0x0000580001377983 */ /* 0x000ea80000300800 */
[----:B------:R-:W2:Y:S04]  /*2d010*/  LDL.LU R56, [R1+0x18] ;  /* 0x0000180001387983 */ /* 0x000ea80000300800 */
[----:B------:R-:W2:Y:S04]  /*2d020*/  LDL.LU R59, [R1+0x14] ;  /* 0x00001400013b7983 */ /* 0x000ea80000300800 */
[----:B------:R-:W2:Y:S04]  /*2d030*/  LDL.LU R60, [R1+0x10] ;  /* 0x00001000013c7983 */ /* 0x000ea80000300800 */
[----:B------:R-:W2:Y:S04]  /*2d040*/  LDL.LU R0, [R1+0xc] ;  /* 0x00000c0001007983 */ /* 0x000ea80000300800 */
        /* <DEDUP_REMOVED lines=203> */
[----:B------:R-:W-:Y:S01]  /*2dd00*/  STL [R1+0x38e8], R28 ;  /* 0x0038e81c01007387 */ /* 0x000fe20000100800 */
[----:B-1----:R-:W-:-:S03]  /*2dd10*/  LOP3.LUT R45, R58, 0x1f, RZ, 0xc0, !PT ;  /* 0x0000001f3a2d7812 */ /* 0x002fc600078ec0ff */
[----:B------:R-:W-:Y:S04]  /*2dd20*/  STL [R1+0x38f0], R28 ;  /* 0x0038f01c01007387 */ /* 0x000fe80000100800 */
[----:B------:R-:W-:Y:S04]  /*2dd30*/  STL [R1+0x38f8], R28 ;  /* 0x0038f81c01007387 */ /* 0x000fe80000100800 */
[----:B------:R-:W-:Y:S04]  /*2dd40*/  STL [R1+0x3900], R28 ;  /* 0x0039001c01007387 */ /* 0x000fe80000100800 */
[----:B------:R-:W-:Y:S01]  /*2dd50*/  STL [R1+0x3908], R28 ;  /* 0x0039081c01007387 */ /* 0x000fe20000100800 */
[----:B------:R-:W-:-:S03]  /*2dd60*/  LOP3.LUT R45, R45, 0x20, RZ, 0xfc, !PT ;  /* 0x000000202d2d7812 */ /* 0x000fc600078efcff */
[----:B------:R-:W-:Y:S04]  /*2dd70*/  STL [R1+0x3910], R28 ;  /* 0x0039101c01007387 */ /* 0x000fe80000100800 */
[----:B------:R-:W-:Y:S04]  /*2dd80*/  STL [R1+0x3918], R28 ;  /* 0x0039181c01007387 */ /* 0x000fe80000100800 */
[----:B------:R-:W-:Y:S04]  /*2dd90*/  STL [R1+0x3920], R28 ;  /* 0x0039201c01007387 */ /* 0x000fe80000100800 */
[----:B------:R-:W-:Y:S04]  /*2dda0*/  STL [R1+0x3928], R28 ;  /* 0x0039281c01007387 */ /* 0x000fe80000100800 */
[----:B------:R0:W2:Y:S04]  /*2ddb0*/  @P2 LDG.E.U8 R54, desc[UR52][R28.64] ;  /* 0x000000341c362981 */ /* 0x0000a8000c1e1100 */
[----:B------:R0:W-:Y:S01]  /*2ddc0*/  STL [R1+0x3930], R28 ;  /* 0x0039301c01007387 */ /* 0x0001e20000100800 */
[----:B------:R-:W-:Y:S01]  /*2ddd0*/  BAR.SYNC.DEFER_BLOCKING 0x0 ;  /* 0x0000000000007b1d */ /* 0x000fe20000010000 */
[----:B------:R-:W-:-:S02]  /*2dde0*/  ISETP.GE.AND P1, PT, R45, R2, PT ;  /* 0x000000022d00720c */ /* 0x000fc40003f26270 */
[----:B0-----:R-:W-:-:S03]  /*2ddf0*/  LOP3.LUT R28, R58, 0x1f, RZ, 0xc0, !PT ;  /* 0x0000001f3a1c7812 */ /* 0x001fc600078ec0ff */
[----:B------:R-:W-:Y:S01]  /*2de00*/  STL [R1+0x3284], R29 ;  /* 0x0032841d01007387 */ /* 0x000fe20000100800 */
[----:B------:R-:W-:-:S03]  /*2de10*/  ISETP.GE.AND P0, PT, R28, R2, PT ;  /* 0x000000021c00720c */ /* 0x000fc60003f06270 */
[----:B------:R-:W2:Y:S04]  /*2de20*/  LDL.LU R45, [R1+0x398c] ;  /* 0x00398c00012d7983 */ /* 0x000ea80000300800 */
[----:B------:R-:W2:Y:S04]  /*2de30*/  LDL.LU R2, [R1+0x878] ;  /* 0x0008780001027983 */ /* 0x000ea80000300800 */
[----:B----4-:R0:W-:Y:S04]  /*2de40*/  STS.U8 [R28+UR4], R47 ;  /* 0x0000002f1c007988 */ /* 0x0101e80008000004 */
[----:B---3--:R1:W-:Y:S04]  /*2de50*/  STS.U8 [R28+UR4+0x20], R57 ;  /* 0x000020391c007988 */ /* 0x0083e80008000004 */
[----:B------:R3:W-:Y:S04]  /*2de60*/  STS.U8 [R28+UR4+0x40], R61 ;  /* 0x0000403d1c007988 */ /* 0x0007e80008000004 */
[----:B0-----:R-:W4:Y:S04]  /*2de70*/  LDL.LU R47, [R1+0x3988] ;  /* 0x00398800012f7983 */ /* 0x001f280000300800 */
[----:B-1----:R-:W4:Y:S04]  /*2de80*/  LDL.LU R57, [R1+0x3984] ;  /* 0x0039840001397983 */ /* 0x002f280000300800 */
[----:B---3--:R-:W3:Y:S04]  /*2de90*/  LDL.LU R61, [R1+0x3980] ;  /* 0x00398000013d7983 */ /* 0x008ee80000300800 */
[----:B--2---:R-:W-:Y:S04]  /*2dea0*/  STS.U8 [R28+UR4+0x60], R2 ;  /* 0x000060021c007988 */ /* 0x004fe80008000004 */
[----:B------:R-:W-:Y:S04]  /*2deb0*/  STS.U8 [R28+UR4+0x220], R50 ;  /* 0x000220321c007988 */ /* 0x000fe80008000004 */
        /* <DEDUP_REMOVED lines=14> */
[----:B------:R0:W-:Y:S04]  /*2dfa0*/  STS.U8 [R28+UR4+0x860], R0 ;  /* 0x000860001c007988 */ /* 0x0001e80008000004 */
[----:B0-----:R-:W2:Y:S04]  /*2dfb0*/  LDL.LU R0, [R1+0x874] ;  /* 0x0008740001007983 */ /* 0x001ea80000300800 */
[----:B------:R-:W3:Y:S04]  /*2dfc0*/  LDL.LU R2, [R1+0x870] ;  /* 0x0008700001027983 */ /* 0x000ee80000300800 */
        /* <DEDUP_REMOVED lines=14> */
[----:B------:R-:W3:Y:S01]  /*2e0b0*/  LDL.LU R60, [R1+0x8] ;  /* 0x00000800013c7983 */ /* 0x000ee20000300800 */
[----:B------:R-:W-:-:S03]  /*2e0c0*/  LOP3.LUT R58, R58, 0x1f, RZ, 0xc0, !PT ;  /* 0x0000001f3a3a7812 */ /* 0x000fc600078ec0ff */
[----:B----4-:R-:W-:Y:S04]  /*2e0d0*/  STS.U8 [R28+UR4+0xa20], R47 ;  /* 0x000a202f1c007988 */ /* 0x010fe80008000004 */
[----:B------:R-:W-:Y:S04]  /*2e0e0*/  STS.U8 [R28+UR4+0xa00], R45 ;  /* 0x000a002d1c007988 */ /* 0x000fe80008000004 */
[----:B------:R-:W-:Y:S04]  /*2e0f0*/  STS.U8 [R28+UR4+0xa60], R43 ;  /* 0x000a602b1c007988 */ /* 0x000fe80008000004 */
[----:B------:R-:W-:Y:S01]  /*2e100*/  STS.U8 [R28+UR4+0xa40], R41 ;  /* 0x000a40291c007988 */ /* 0x000fe20008000004 */
[----:B------:R-:W-:-:S03]  /*2e110*/  LOP3.LUT R58, R58, 0x8, RZ, 0x3c, !PT ;  /* 0x000000083a3a7812 */ /* 0x000fc600078e3cff */
        /* <DEDUP_REMOVED lines=8> */
[----:B------:R-:W-:Y:S04]  /*2e1a0*/  STL [R1+0x327c], R47 ;  /* 0x00327c2f01007387 */ /* 0x000fe80000100800 */
[----:B--2---:R0:W-:Y:S04]  /*2e1b0*/  STS.U8 [R58+UR4+0x80], R0 ;  /* 0x000080003a007988 */ /* 0x0041e80008000004 */
[----:B0-----:R-:W2:Y:S04]  /*2e1c0*/  LDL.LU R0, [R1+0x397c] ;  /* 0x00397c0001007983 */ /* 0x001ea80000300800 */
[----:B---3--:R-:W-:Y:S04]  /*2e1d0*/  STS.U8 [R58+UR4+0xa0], R2 ;  /* 0x0000a0023a007988 */ /* 0x008fe80008000004 */
[----:B------:R0:W-:Y:S04]  /*2e1e0*/  STS.U8 [R58+UR4+0xc0], R50 ;  /* 0x0000c0323a007988 */ /* 0x0001e80008000004 */
[----:B------:R-:W-:Y:S04]  /*2e1f0*/  STS.U8 [R58+UR4+0xe0], R48 ;  /* 0x0000e0303a007988 */ /* 0x000fe80008000004 */
[----:B------:R-:W-:Y:S04]  /*2e200*/  STS.U8 [R58+UR4+0x2a0], R46 ;  /* 0x0002a02e3a007988 */ /* 0x000fe80008000004 */
[----:B0-----:R-:W3:Y:S04]  /*2e210*/  LDL.LU R50, [R1] ;  /* 0x0000000001327983 */ /* 0x001ee80000300800 */
        /* <DEDUP_REMOVED lines=11> */
[----:B------:R1:W-:Y:S04]  /*2e2d0*/  STS.U8 [R58+UR4+0x880], R60 ;  /* 0x0008803c3a007988 */ /* 0x0003e80008000004 */
[----:B0-----:R-:W4:Y:S04]  /*2e2e0*/  LDL.LU R59, [R1+0x864] ;  /* 0x00086400013b7983 */ /* 0x001f280000300800 */
[----:B-1----:R-:W4:Y:S04]  /*2e2f0*/  LDL.LU R60, [R1+0x860] ;  /* 0x00086000013c7983 */ /* 0x002f280000300800 */
        /* <DEDUP_REMOVED lines=13> */
[----:B--2---:R0:W-:Y:S04]  /*2e3d0*/  STS.U8 [R58+UR4+0x8a0], R0 ;  /* 0x0008a0003a007988 */ /* 0x0041e80008000004 */
[----:B0-----:R-:W2:Y:S04]  /*2e3e0*/  LDL.LU R0, [R1+0x38] ;  /* 0x0000380001007983 */ /* 0x001ea80000300800 */
[----:B---3--:R0:W-:Y:S04]  /*2e3f0*/  STS.U8 [R58+UR4+0x8c0], R50 ;  /* 0x0008c0323a007988 */ /* 0x0081e80008000004 */
[----:B------:R-:W-:Y:S04]  /*2e400*/  STS.U8 [R58+UR4+0x8e0], R61 ;  /* 0x0008e03d3a007988 */ /* 0x000fe80008000004 */
[----:B------:R-:W-:Y:S04]  /*2e410*/  STS.U8 [R58+UR4+0xaa0], R39 ;  /* 0x000aa0273a007988 */ /* 0x000fe80008000004 */
[----:B------:R-:W-:Y:S04]  /*2e420*/  STS.U8 [R58+UR4+0xa80], R37 ;  /* 0x000a80253a007988 */ /* 0x000fe80008000004 */
[----:B------:R-:W-:Y:S04]  /*2e430*/  STS.U8 [R58+UR4+0xae0], R35 ;  /* 0x000ae0233a007988 */ /* 0x000fe80008000004 */
[----:B------:R-:W-:Y:S01]  /*2e440*/  STS.U8 [R58+UR4+0xac0], R33 ;  /* 0x000ac0213a007988 */ /* 0x000fe20008000004 */
[----:B0-----:R-:W-:-:S03]  /*2e450*/  LOP3.LUT R50, R28, 0x10, RZ, 0x3c, !PT ;  /* 0x000000101c327812 */ /* 0x001fc600078e3cff */
        /* <DEDUP_REMOVED lines=8> */
[----:B----4-:R1:W-:Y:S04]  /*2e4e0*/  STS.U8 [R50+UR4+0x100], R59 ;  /* 0x0001003b32007988 */ /* 0x0103e80008000004 */
[----:B------:R3:W-:Y:S04]  /*2e4f0*/  STS.U8 [R50+UR4+0x120], R60 ;  /* 0x0001203c32007988 */ /* 0x0007e80008000004 */
[----:B0-----:R-:W4:Y:S04]  /*2e500*/  LDL.LU R58, [R1+0x3978] ;  /* 0x00397800013a7983 */ /* 0x001f280000300800 */
[----:B-1----:R-:W4:Y:S04]  /*2e510*/  LDL.LU R59, [R1+0x3974] ;  /* 0x00397400013b7983 */ /* 0x002f280000300800 */
[----:B---3--:R-:W3:Y:S04]  /*2e520*/  LDL.LU R60, [R1+0x3970] ;  /* 0x00397000013c7983 */ /* 0x008ee80000300800 */
[----:B------:R-:W-:Y:S04]  /*2e530*/  STS.U8 [R50+UR4+0x140], R2 ;  /* 0x0001400232007988 */ /* 0x000fe80008000004 */
[----:B------:R0:W-:Y:S04]  /*2e540*/  STS.U8 [R50+UR4+0x160], R48 ;  /* 0x0001603032007988 */ /* 0x0001e80008000004 */
[----:B------:R1:W-:Y:S04]  /*2e550*/  STS.U8 [R50+UR4+0x320], R46 ;  /* 0x0003202e32007988 */ /* 0x0003e80008000004 */
[----:B------:R1:W-:Y:S04]  /*2e560*/  STS.U8 [R50+UR4+0x300], R44 ;  /* 0x0003002c32007988 */ /* 0x0003e80008000004 */
[----:B0-----:R-:W4:Y:S04]  /*2e570*/  LDL.LU R48, [R1+0x854] ;  /* 0x0008540001307983 */ /* 0x001f280000300800 */
[----:B-1----:R-:W4:Y:S04]  /*2e580*/  LDL.LU R46, [R1+0x850] ;  /* 0x00085000012e7983 */ /* 0x002f280000300800 */
[----:B------:R0:W-:Y:S04]  /*2e590*/  STS.U8 [R50+UR4+0x360], R42 ;  /* 0x0003602a32007988 */ /* 0x0001e80008000004 */
[----:B------:R-:W4:Y:S04]  /*2e5a0*/  LDL.LU R44, [R1+0x84c] ;  /* 0x00084c00012c7983 */ /* 0x000f280000300800 */
[----:B------:R1:W-:Y:S04]  /*2e5b0*/  STS.U8 [R50+UR4+0x340], R40 ;  /* 0x0003402832007988 */ /* 0x0003e80008000004 */
[----:B0-----:R-:W4:Y:S04]  /*2e5c0*/  LDL.LU R42, [R1+0x848] ;  /* 0x00084800012a7983 */ /* 0x001f280000300800 */
[----:B------:R0:W-:Y:S04]  /*2e5d0*/  STS.U8 [R50+UR4+0x500], R38 ;  /* 0x0005002632007988 */ /* 0x0001e80008000004 */
[----:B-1----:R-:W4:Y:S04]  /*2e5e0*/  LDL.LU R40, [R1+0xb4] ;  /* 0x0000b40001287983 */ /* 0x002f280000300800 */
        /* <DEDUP_REMOVED lines=12> */
[----:B0-----:R-:W4:Y:S04]  /*2e6b0*/  LDL.LU R56, [R1+0x68] ;  /* 0x0000680001387983 */ /* 0x001f280000300800 */
[----:B--2---:R0:W-:Y:S04]  /*2e6c0*/  STS.U8 [R50+UR4+0x740], R0 ;  /* 0x0007400032007988 */ /* 0x0041e80008000004 */
[----:B0-----:R-:W2:Y:S01]  /*2e6d0*/  LDL.LU R0, [R1+0x34] ;  /* 0x0000340001007983 */ /* 0x001ea20000300800 */
[----:B------:R-:W-:-:S03]  /*2e6e0*/  LOP3.LUT R28, R28, 0x18, RZ, 0x3c, !PT ;  /* 0x000000181c1c7812 */ /* 0x000fc600078e3cff */
[----:B------:R-:W2:Y:S04]  /*2e6f0*/  LDL.LU R2, [R1+0x2c] ;  /* 0x00002c0001027983 */ /* 0x000ea80000300800 */
[----:B---3--:R-:W-:Y:S04]  /*2e700*/  STS.U8 [R50+UR4+0x900], R60 ;  /* 0x0009003c32007988 */ /* 0x008fe80008000004 */
[----:B----4-:R-:W-:Y:S04]  /*2e710*/  STS.U8 [R50+UR4+0x920], R59 ;  /* 0x0009203b32007988 */ /* 0x010fe80008000004 */
[----:B------:R-:W-:Y:S04]  /*2e720*/  STS.U8 [R50+UR4+0x940], R58 ;  /* 0x0009403a32007988 */ /* 0x000fe80008000004 */
[----:B------:R-:W-:Y:S04]  /*2e730*/  STS.U8 [R50+UR4+0x960], R57 ;  /* 0x0009603932007988 */ /* 0x000fe80008000004 */
[----:B------:R-:W-:Y:S04]  /*2e740*/  STS.U8 [R50+UR4+0xb20], R31 ;  /* 0x000b201f32007988 */ /* 0x000fe80008000004 */
[----:B------:R-:W-:Y:S04]  /*2e750*/  STS.U8 [R50+UR4+0xb00], R27 ;  /* 0x000b001b32007988 */ /* 0x000fe80008000004 */
[----:B------:R0:W-:Y:S04]  /*2e760*/  STS.U8 [R50+UR4+0xb60], R3 ;  /* 0x000b600332007988 */ /* 0x0001e80008000004 */
        /* <DEDUP_REMOVED lines=8> */
[----:B0-----:R-:W3:Y:S04]  /*2e7f0*/  LDL.LU R3, [R1+0x30] ;  /* 0x0000300001037983 */ /* 0x001ee80000300800 */
[----:B------:R0:W-:Y:S04]  /*2e800*/  STS.U8 [R50+UR4+0xf40], R34 ;  /* 0x000f402232007988 */ /* 0x0001e80008000004 */
[----:B------:R1:W-:Y:S04]  /*2e810*/  STS.U8 [R28+UR4+0x180], R48 ;  /* 0x000180301c007988 */ /* 0x0003e80008000004 */
[----:B------:R4:W-:Y:S04]  /*2e820*/  STS.U8 [R28+UR4+0x1a0], R46 ;  /* 0x0001a02e1c007988 */ /* 0x0009e80008000004 */
[----:B0-----:R-:W3:Y:S04]  /*2e830*/  LDL.LU R50, [R1+0x396c] ;  /* 0x00396c0001327983 */ /* 0x001ee80000300800 */
[----:B-1----:R-:W3:Y:S04]  /*2e840*/  LDL.LU R48, [R1+0x3968] ;  /* 0x0039680001307983 */ /* 0x002ee80000300800 */
[----:B----4-:R-:W4:Y:S04]  /*2e850*/  LDL.LU R46, [R1+0x3964] ;  /* 0x00396400012e7983 */ /* 0x010f280000300800 */
[----:B------:R0:W-:Y:S04]  /*2e860*/  STS.U8 [R28+UR4+0x1c0], R44 ;  /* 0x0001c02c1c007988 */ /* 0x0001e80008000004 */
[----:B------:R1:W-:Y:S04]  /*2e870*/  STS.U8 [R28+UR4+0x1e0], R42 ;  /* 0x0001e02a1c007988 */ /* 0x0003e80008000004 */
[----:B------:R1:W-:Y:S04]  /*2e880*/  STS.U8 [R28+UR4+0x3a0], R40 ;  /* 0x0003a0281c007988 */ /* 0x0003e80008000004 */
[----:B0-----:R-:W4:Y:S04]  /*2e890*/  LDL.LU R44, [R1+0x3960] ;  /* 0x00396000012c7983 */ /* 0x001f280000300800 */
[----:B-1----:R-:W4:Y:S04]  /*2e8a0*/  LDL.LU R42, [R1+0x395c] ;  /* 0x00395c00012a7983 */ /* 0x002f280000300800 */
[----:B------:R-:W4:Y:S04]  /*2e8b0*/  LDL.LU R40, [R1+0x3958] ;  /* 0x0039580001287983 */ /* 0x000f280000300800 */
        /* <DEDUP_REMOVED lines=13> */
[----:B0-----:R-:W4:Y:S04]  /*2e990*/  LDL.LU R56, [R1+0x393c] ;  /* 0x00393c0001387983 */ /* 0x001f280000300800 */
[----:B--2---:R0:W-:Y:S04]  /*2e9a0*/  STS.U8 [R28+UR4+0x7a0], R0 ;  /* 0x0007a0001c007988 */ /* 0x0041e80008000004 */
[----:B0-----:R-:W2:Y:S04]  /*2e9b0*/  LDL.LU R0, [R1+0x3938] ;  /* 0x0039380001007983 */ /* 0x001ea80000300800 */
[----:B---3--:R-:W-:Y:S04]  /*2e9c0*/  STS.U8 [R28+UR4+0x780], R3 ;  /* 0x000780031c007988 */ /* 0x008fe80008000004 */
[----:B------:R-:W-:Y:S04]  /*2e9d0*/  STS.U8 [R28+UR4+0x7e0], R2 ;  /* 0x0007e0021c007988 */ /* 0x000fe80008000004 */
[----:B--2---:R0:W-:Y:S04]  /*2e9e0*/  STS.U8 [R28+UR4+0x7c0], R0 ;  /* 0x0007c0001c007988 */ /* 0x0041e80008000004 */
[----:B0-----:R-:W2:Y:S04]  /*2e9f0*/  LDL.LU R0, [R1+0x3934] ;  /* 0x0039340001007983 */ /* 0x001ea80000300800 */
[----:B------:R-:W3:Y:S04]  /*2ea00*/  LDL R3, [R1+0x243c] ;  /* 0x00243c0001037983 */ /* 0x000ee80000100800 */
[----:B------:R-:W3:Y:S04]  /*2ea10*/  LDL R2, [R1+0x2458] ;  /* 0x0024580001027983 */ /* 0x000ee80000100800 */
[----:B----4-:R-:W-:Y:S04]  /*2ea20*/  STS.U8 [R28+UR4+0x980], R56 ;  /* 0x000980381c007988 */ /* 0x010fe80008000004 */
        /* <DEDUP_REMOVED lines=15> */
[----:B0-----:R-:W4:Y:S01]  /*2eb20*/  LDL.LU R28, [R1+0x3930] ;  /* 0x00393000011c7983 */ /* 0x001f220000300800 */
[----:B------:R-:W-:Y:S01]  /*2eb30*/  BAR.SYNC.DEFER_BLOCKING 0x0 ;  /* 0x0000000000007b1d */ /* 0x000fe20000010000 */
[----:B--2---:R-:W-:-:S06]  /*2eb40*/  PRMT R0, RZ, 0x7610, R0 ;  /* 0x00007610ff007816 */ /* 0x004fcc0000000000 */
[----:B---3--:R-:W2:Y:S04]  /*2eb50*/  @!P1 LDG.E.U8 R0, desc[UR52][R2.64] ;  /* 0x0000003402009981 */ /* 0x008ea8000c1e1100 */
[----:B--2---:R0:W-:Y:S04]  /*2eb60*/  STL [R1+0xf7c], R0 ;  /* 0x000f7c0001007387 */ /* 0x0041e80000100800 */
[----:B0-----:R-:W2:Y:S04]  /*2eb70*/  LDL.LU R0, [R1+0x392c] ;  /* 0x00392c0001007983 */ /* 0x001ea80000300800 */
[----:B------:R-:W3:Y:S04]  /*2eb80*/  LDL R2, [R1+0x2438] ;  /* 0x0024380001027983 */ /* 0x000ee80000100800 */
[----:B------:R-:W3:Y:S01]  /*2eb90*/  LDL R3, [R1+0x2450] ;  /* 0x0024500001037983 */ /* 0x000ee20000100800 */
[----:B----4-:R-:W-:-:S02]  /*2eba0*/  PRMT R28, RZ, 0x7610, R28 ;  /* 0x00007610ff1c7816 */ /* 0x010fc4000000001c */
[----:B---3--:R-:W-:-:S04]  /*2ebb0*/  @!P0 LOP3.LUT R3, R3, R2, RZ, 0x3c, !PT ;  /* 0x0000000203038212 */ /* 0x008fc800078e3cff */
[----:B------:R-:W-:-:S04]  /*2ebc0*/  @!P0 LOP3.LUT R2, R3, R2, RZ, 0x3c, !PT ;  /* 0x0000000203028212 */ /* 0x000fc800078e3cff */
[----:B------:R-:W-:-:S05]  /*2ebd0*/  @!P0 LOP3.LUT R3, R3, R2, RZ, 0x3c, !PT ;  /* 0x0000000203038212 */ /* 0x000fca00078e3cff */
[----:B------:R-:W3:Y:S04]  /*2ebe0*/  @!P0 LDG.E.U8 R28, desc[UR52][R2.64] ;  /* 0x00000034021c8981 */ /* 0x000ee8000c1e1100 */
[----:B---3--:R0:W-:Y:S04]  /*2ebf0*/  STL [R1+0xf78], R28 ;  /* 0x000f781c01007387 */ /* 0x0081e80000100800 */
[----:B0-----:R-:W3:Y:S04]  /*2ec00*/  LDL.LU R28, [R1+0x3928] ;  /* 0x00392800011c7983 */ /* 0x001ee80000300800 */
[----:B------:R-:W4:Y:S04]  /*2ec10*/  LDL R2, [R1+0x21a4] ;  /* 0x0021a40001027983 */ /* 0x000f280000100800 */
[----:B------:R-:W4:Y:S01]  /*2ec20*/  LDL R3, [R1+0x21a8] ;  /* 0x0021a80001037983 */ /* 0x000f220000100800 */
[----:B--2---:R-:W-:-:S02]  /*2ec30*/  PRMT R0, RZ, 0x7610, R0 ;  /* 0x00007610ff007816 */ /* 0x004fc40000000000 */
[----:B----4-:R-:W-:-:S04]  /*2ec40*/  @!P0 LOP3.LUT R3, R3, R2, RZ, 0x3c, !PT ;  /* 0x0000000203038212 */ /* 0x010fc800078e3cff */
[----:B------:R-:W-:-:S04]  /*2ec50*/  @!P0 LOP3.LUT R2, R3, R2, RZ, 0x3c, !PT ;  /* 0x0000000203028212 */ /* 0x000fc800078e3cff */
[----:B------:R-:W-:-:S05]  /*2ec60*/  @!P0 LOP3.LUT R3, R3, R2, RZ, 0x3c, !PT ;  /* 0x0000000203038212 */ /* 0x000fca00078e3cff */
[----:B------:R-:W2:Y:S04]  /*2ec70*/  @!P0 LDG.E.U8 R0, desc[UR52][R2.64] ;  /* 0x0000003402008981 */ /* 0x000ea8000c1e1100 */
[----:B--2---:R0:W-:Y:S04]  /*2ec80*/  STL [R1+0xf74], R0 ;  /* 0x000f740001007387 */ /* 0x0041e80000100800 */
[----:B0-----:R-:W2:Y:S04]  /*2ec90*/  LDL.LU R0, [R1+0x3924] ;  /* 0x0039240001007983 */ /* 0x001ea80000300800 */
[----:B------:R-:W4:Y:S04]  /*2eca0*/  LDL R2, [R1+0x219c] ;  /* 0x00219c0001027983 */ /* 0x000f280000100800 */
[----:B------:R-:W4:Y:S01]  /*2ecb0*/  LDL R3, [R1+0x21a0] ;  /* 0x0021a00001037983 */ /* 0x000f220000100800 */
[----:B---3--:R-:W-:-:S02]  /*2ecc0*/  PRMT R28, RZ, 0x7610, R28 ;  /* 0x00007610ff1c7816 */ /* 0x008fc4000000001c */
[----:B----4-:R-:W-:-:S04]  /*2ecd0*/  @!P1 LOP3.LUT R3, R3, R2, RZ, 0x3c, !PT ;  /* 0x0000000203039212 */ /* 0x010fc800078e3cff */
        /* <DEDUP_REMOVED lines=3760> */
[----:B------:R-:W-:-:S02]  /*3d7e0*/  PRMT R25, RZ, 0x7610, R25 ;  /* 0x00007610ff197816 */ /* 0x000fc40000000019 */
[----:B----4-:R-:W-:-:S04]  /*3d7f0*/  @!P1 LOP3.LUT R3, R3, R2, RZ, 0x3c, !PT ;  /* 0x0000000203039212 */ /* 0x010fc800078e3cff */
[----:B------:R-:W-:-:S04]  /*3d800*/  @!P1 LOP3.LUT R2, R3, R2, RZ, 0x3c, !PT ;  /* 0x0000000203029212 */ /* 0x000fc800078e3cff */
[----:B------:R-:W-:-:S05]  /*3d810*/  @!P1 LOP3.LUT R3, R3, R2, RZ, 0x3c, !PT ;  /* 0x0000000203039212 */ /* 0x000fca00078e3cff */
[----:B------:R0:W4:Y:S04]  /*3d820*/  @!P1 LDG.E.U8 R25, desc[UR52][R2.64] ;  /* 0x0000003402199981 */ /* 0x000128000c1e1100 */
[----:B------:R-:W0:Y:S04]  /*3d830*/  LDL R2, [R1+0x14ac] ;  /* 0x0014ac0001027983 */ /* 0x000e280000100800 */
[----:B------:R-:W0:Y:S01]  /*3d840*/  LDL R3, [R1+0x14b0] ;  /* 0x0014b00001037983 */ /* 0x000e220000100800 */
[----:B--2---:R-:W-:Y:S02]  /*3d850*/  PRMT R0, RZ, 0x7610, R0 ;  /* 0x00007610ff007816 */ /* 0x004fe40000000000 */
[----:B0-----:R-:W-:-:S04]  /*3d860*/  @!P0 LOP3.LUT R3, R3, R2, RZ, 0x3c, !PT ;  /* 0x0000000203038212 */ /* 0x001fc800078e3cff */
[----:B------:R-:W-:-:S04]  /*3d870*/  @!P0 LOP3.LUT R2, R3, R2, RZ, 0x3c, !PT ;  /* 0x0000000203028212 */ /* 0x000fc800078e3cff */
[----:B------:R-:W-:-:S05]  /*3d880*/  @!P0 LOP3.LUT R3, R3, R2, RZ, 0x3c, !PT ;  /* 0x0000000203038212 */ /* 0x000fca00078e3cff */
[----:B------:R-:W2:Y:S04]  /*3d890*/  @!P0 LDG.E.U8 R0, desc[UR52][R2.64] ;  /* 0x0000003402008981 */ /* 0x000ea8000c1e1100 */
[----:B----4-:R0:W-:Y:S04]  /*3d8a0*/  STL [R1+0x8c], R25 ;  /* 0x00008c1901007387 */ /* 0x0101e80000100800 */
[----:B0-----:R-:W4:Y:S04]  /*3d8b0*/  LDL R25, [R1+0x21c8] ;  /* 0x0021c80001197983 */ /* 0x001f280000100800 */
[----:B--2---:R0:W-:Y:S04]  /*3d8c0*/  STL [R1+0x88], R0 ;  /* 0x0000880001007387 */ /* 0x0041e80000100800 */
[----:B0-----:R-:W2:Y:S04]  /*3d8d0*/  LDL.LU R0, [R1+0x3298] ;  /* 0x0032980001007983 */ /* 0x001ea80000300800 */
[----:B------:R-:W2:Y:S04]  /*3d8e0*/  LDL R2, [R1+0x14a4] ;  /* 0x0014a40001027983 */ /* 0x000ea80000100800 */
[----:B------:R-:W2:Y:S01]  /*3d8f0*/  LDL R3, [R1+0x14a8] ;  /* 0x0014a80001037983 */ /* 0x000ea20000100800 */
[----:B---3--:R-:W-:-:S02]  /*3d900*/  PRMT R28, RZ, 0x7610, R28 ;  /* 0x00007610ff1c7816 */ /* 0x008fc4000000001c */
[----:B--2---:R-:W-:-:S04]  /*3d910*/  @!P1 LOP3.LUT R3, R3, R2, RZ, 0x3c, !PT ;  /* 0x0000000203039212 */ /* 0x004fc800078e3cff */
[----:B------:R-:W-:-:S04]  /*3d920*/  @!P1 LOP3.LUT R2, R3, R2, RZ, 0x3c, !PT ;  /* 0x0000000203029212 */ /* 0x000fc800078e3cff */
[----:B------:R-:W-:-:S05]  /*3d930*/  @!P1 LOP3.LUT R3, R3, R2, RZ, 0x3c, !PT ;  /* 0x0000000203039212 */ /* 0x000fca00078e3cff */
[----:B------:R-:W2:Y:S04]  /*3d940*/  @!P1 LDG.E.U8 R28, desc[UR52][R2.64] ;  /* 0x00000034021c9981 */ /* 0x000ea8000c1e1100 */
[----:B--2---:R0:W-:Y:S04]  /*3d950*/  STL [R1+0x84], R28 ;  /* 0x0000841c01007387 */ /* 0x0041e80000100800 */
[----:B0-----:R-:W2:Y:S04]  /*3d960*/  LDL.LU R28, [R1+0x3294] ;  /* 0x00329400011c7983 */ /* 0x001ea80000300800 */
[----:B------:R-:W3:Y:S04]  /*3d970*/  LDL R2, [R1+0x149c] ;  /* 0x00149c0001027983 */ /* 0x000ee80000100800 */
[----:B------:R-:W3:Y:S01]  /*3d980*/  LDL R3, [R1+0x14a0] ;  /* 0x0014a00001037983 */ /* 0x000ee20000100800 */
[----:B------:R-:W-:-:S02]  /*3d990*/  PRMT R0, RZ, 0x7610, R0 ;  /* 0x00007610ff007816 */ /* 0x000fc40000000000 */
[----:B---3--:R-:W-:-:S04]  /*3d9a0*/  @!P0 LOP3.LUT R3, R3, R2, RZ, 0x3c, !PT ;  /* 0x0000000203038212 */ /* 0x008fc800078e3cff */
[----:B------:R-:W-:-:S04]  /*3d9b0*/  @!P0 LOP3.LUT R2, R3, R2, RZ, 0x3c, !PT ;  /* 0x0000000203028212 */ /* 0x000fc800078e3cff */
[----:B------:R-:W-:-:S05]  /*3d9c0*/  @!P0 LOP3.LUT R3, R3, R2, RZ, 0x3c, !PT ;  /* 0x0000000203038212 */ /* 0x000fca00078e3cff */
[----:B------:R-:W3:Y:S04]  /*3d9d0*/  @!P0 LDG.E.U8 R0, desc[UR52][R2.64] ;  /* 0x0000003402008981 */ /* 0x000ee8000c1e1100 */
[----:B---3--:R0:W-:Y:S04]  /*3d9e0*/  STL [R1+0x80], R0 ;  /* 0x0000800001007387 */ /* 0x0081e80000100800 */
[----:B0-----:R-:W3:Y:S04]  /*3d9f0*/  LDL.LU R0, [R1+0x3290] ;  /* 0x0032900001007983 */ /* 0x001ee80000300800 */
[----:B------:R-:W3:Y:S04]  /*3da00*/  LDL R2, [R1+0x1498] ;  /* 0x0014980001027983 */ /* 0x000ee80000100800 */
[----:B------:R-:W3:Y:S01]  /*3da10*/  LDL R3, [R1+0x21b8] ;  /* 0x0021b80001037983 */ /* 0x000ee20000100800 */
[----:B--2---:R-:W-:-:S02]  /*3da20*/  PRMT R28, RZ, 0x7610, R28 ;  /* 0x00007610ff1c7816 */ /* 0x004fc4000000001c */
[----:B---3--:R-:W-:-:S04]  /*3da30*/  @!P1 LOP3.LUT R3, R3, R2, RZ, 0x3c, !PT ;  /* 0x0000000203039212 */ /* 0x008fc800078e3cff */
        /* <DEDUP_REMOVED lines=11> */
[----:B------:R-:W3:Y:S01]  /*3daf0*/  @!P0 LDG.E.U8 R0, desc[UR52][R2.64] ;  /* 0x0000003402008981 */ /* 0x000ee2000c1e1100 */
[----:B------:R-:W-:-:S03]  /*3db00*/  PRMT R29, RZ, 0x7610, R29 ;  /* 0x00007610ff1d7816 */ /* 0x000fc6000000001d */
[----:B---3--:R0:W-:Y:S04]  /*3db10*/  STL [R1+0x78], R0 ;  /* 0x0000780001007387 */ /* 0x0081e80000100800 */
[----:B0-----:R-:W3:Y:S04]  /*3db20*/  LDL.LU R0, [R1+0x3288] ;  /* 0x0032880001007983 */ /* 0x001ee80000300800 */
[----:B------:R-:W2:Y:S01]  /*3db30*/  LDL R3, [R1+0x1490] ;  /* 0x0014900001037983 */ /* 0x000ea20000100800 */
[----:B----4-:R-:W-:-:S03]  /*3db40*/  @!P1 IMAD.MOV.U32 R2, RZ, RZ, R25 ;  /* 0x000000ffff029224 */ /* 0x010fc600078e0019 */
[----:B------:R-:W4:Y:S04]  /*3db50*/  LDL R25, [R1+0x21e4] ;  /* 0x0021e40001197983 */ /* 0x000f280000100800 */
[----:B--2---:R-:W2:Y:S04]  /*3db60*/  @!P1 LDG.E.U8 R29, desc[UR52][R2.64] ;  /* 0x00000034021d9981 */ /* 0x004ea8000c1e1100 */
        /* <DEDUP_REMOVED lines=17> */
[----:B------:R0:W3:Y:S04]  /*3dc80*/  @!P1 LDG.E.U8 R29, desc[UR52][R2.64] ;  /* 0x00000034021d9981 */ /* 0x0000e8000c1e1100 */
[----:B------:R-:W0:Y:S04]  /*3dc90*/  LDL R2, [R1+0x1484] ;  /* 0x0014840001027983 */ /* 0x000e280000100800 */
[----:B------:R-:W0:Y:S01]  /*3dca0*/  LDL R3, [R1+0x21d4] ;  /* 0x0021d40001037983 */ /* 0x000e220000100800 */
[----:B------:R-:W-:Y:S02]  /*3dcb0*/  PRMT R28, RZ, 0x7610, R28 ;  /* 0x00007610ff1c7816 */ /* 0x000fe4000000001c */
[----:B0-----:R-:W-:-:S04]  /*3dcc0*/  @!P0 LOP3.LUT R3, R3, R2, RZ, 0x3c, !PT ;  /* 0x0000000203038212 */ /* 0x001fc800078e3cff */
[----:B------:R-:W-:-:S04]  /*3dcd0*/  @!P0 LOP3.LUT R2, R3, R2, RZ, 0x3c, !PT ;  /* 0x0000000203028212 */ /* 0x000fc800078e3cff */
[----:B------:R-:W-:Y:S01]  /*3dce0*/  @!P0 LOP3.LUT R3, R3, R2, RZ, 0x3c, !PT ;  /* 0x0000000203038212 */ /* 0x000fe200078e3cff */
[----:B---3--:R0:W-:Y:S04]  /*3dcf0*/  STL [R1+0x6c], R29 ;  /* 0x00006c1d01007387 */ /* 0x0081e80000100800 */
[----:B------:R1:W3:Y:S01]  /*3dd00*/  @!P0 LDG.E.U8 R28, desc[UR52][R2.64] ;  /* 0x00000034021c8981 */ /* 0x0002e2000c1e1100 */
[----:B------:R-:W-:-:S03]  /*3dd10*/  PRMT R47, RZ, 0x7610, R47 ;  /* 0x00007610ff2f7816 */ /* 0x000fc6000000002f */
[----:B0-----:R-:W2:Y:S04]  /*3dd20*/  LDL R29, [R1+0x21f4] ;  /* 0x0021f400011d7983 */ /* 0x001ea80000100800 */
[----:B------:R-:W1:Y:S04]  /*3dd30*/  LDL R2, [R1+0x21b0] ;  /* 0x0021b00001027983 */ /* 0x000e680000100800 */
[----:B------:R-:W1:Y:S02]  /*3dd40*/  LDL R3, [R1+0x21e8] ;  /* 0x0021e80001037983 */ /* 0x000e640000100800 */
[----:B-1----:R-:W-:-:S04]  /*3dd50*/  @!P1 LOP3.LUT R3, R3, R2, RZ, 0x3c, !PT ;  /* 0x0000000203039212 */ /* 0x002fc800078e3cff */
[----:B------:R-:W-:-:S04]  /*3dd60*/  @!P1 LOP3.LUT R2, R3, R2, RZ, 0x3c, !PT ;  /* 0x0000000203029212 */ /* 0x000fc800078e3cff */
[----:B------:R-:W-:-:S05]  /*3dd70*/  @!P1 LOP3.LUT R3, R3, R2, RZ, 0x3c, !PT ;  /* 0x0000000203039212 */ /* 0x000fca00078e3cff */
[----:B------:R-:W2:Y:S04]  /*3dd80*/  @!P1 LDG.E.U8 R47, desc[UR52][R2.64] ;  /* 0x00000034022f9981 */ /* 0x000ea8000c1e1100 */
[----:B---3--:R0:W-:Y:S04]  /*3dd90*/  STL [R1+0x68], R28 ;  /* 0x0000681c01007387 */ /* 0x0081e80000100800 */
[----:B0-----:R-:W3:Y:S04]  /*3dda0*/  LDL R28, [R1+0x2208] ;  /* 0x00220800011c7983 */ /* 0x001ee80000100800 */
[----:B--2---:R0:W-:Y:S04]  /*3ddb0*/  STL [R1+0x64], R47 ;  /* 0x0000642f01007387 */ /* 0x0041e80000100800 */
[----:B0-----:R-:W2:Y:S04]  /*3ddc0*/  LDL.LU R47, [R1+0x327c] ;  /* 0x00327c00012f7983 */ /* 0x001ea80000300800 */
[----:B------:R-:W2:Y:S01]  /*3ddd0*/  LDL R3, [R1+0x21ac] ;  /* 0x0021ac0001037983 */ /* 0x000ea20000100800 */
[----:B------:R-:W-:Y:S01]  /*3dde0*/  PRMT R0, RZ, 0x7610, R0 ;  /* 0x00007610ff007816 */ /* 0x000fe20000000000 */
[----:B----4-:R-:W-:-:S02]  /*3ddf0*/  @!P0 IMAD.MOV.U32 R2, RZ, RZ, R25 ;  /* 0x000000ffff028224 */ /* 0x010fc400078e0019 */
[----:B------:R-:W4:Y:S04]  /*3de00*/  LDL R25, [R1+0x2204] ;  /* 0x0022040001197983 */ /* 0x000f280000100800 */
[----:B--2---:R-:W2:Y:S04]  /*3de10*/  @!P0 LDG.E.U8 R0, desc[UR52][R2.64] ;  /* 0x0000003402008981 */ /* 0x004ea8000c1e1100 */
[----:B--2---:R0:W-:Y:S04]  /*3de20*/  STL [R1+0x60], R0 ;  /* 0x0000600001007387 */ /* 0x0041e80000100800 */
[----:B0-----:R-:W2:Y:S04]  /*3de30*/  LDL.LU R0, [R1+0x3278] ;  /* 0x0032780001007983 */ /* 0x001ea80000300800 */
[----:B------:R-:W2:Y:S04]  /*3de40*/  LDL R2, [R1+0x21c0] ;  /* 0x0021c00001027983 */ /* 0x000ea80000100800 */
[----:B------:R-:W2:Y:S01]  /*3de50*/  LDL R3, [R1+0x21f8] ;  /* 0x0021f80001037983 */ /* 0x000ea20000100800 */
[----:B------:R-:W-:-:S02]  /*3de60*/  PRMT R24, RZ, 0x7610, R24 ;  /* 0x00007610ff187816 */ /* 0x000fc40000000018 */
[----:B--2---:R-:W-:-:S04]  /*3de70*/  @!P1 LOP3.LUT R3, R3, R2, RZ, 0x3c, !PT ;  /* 0x0000000203039212 */ /* 0x004fc800078e3cff */
[----:B------:R-:W-:-:S04]  /*3de80*/  @!P1 LOP3.LUT R2, R3, R2, RZ, 0x3c, !PT ;  /* 0x0000000203029212 */ /* 0x000fc800078e3cff */
[----:B------:R-:W-:-:S05]  /*3de90*/  @!P1 LOP3.LUT R3, R3, R2, RZ, 0x3c, !PT ;  /* 0x0000000203039212 */ /* 0x000fca00078e3cff */
[----:B------:R0:W2:Y:S04]  /*3dea0*/  @!P1 LDG.E.U8 R24, desc[UR52][R2.64] ;  /* 0x0000003402189981 */ /* 0x0000a8000c1e1100 */
[----:B------:R-:W3:Y:S01]  /*3deb0*/  LDL R3, [R1+0x21bc] ;  /* 0x0021bc0001037983 */ /* 0x000ee20000100800 */
[----:B------:R-:W-:Y:S01]  /*3dec0*/  PRMT R23, RZ, 0x7610, R23 ;  /* 0x00007610ff177816 */ /* 0x000fe20000000017 */
[----:B0-----:R-:W-:Y:S02]  /*3ded0*/  @!P0 IMAD.MOV.U32 R2, RZ, RZ, R29 ;  /* 0x000000ffff028224 */ /* 0x001fe400078e001d */
[----:B--2---:R0:W-:Y:S01]  /*3dee0*/  STL [R1+0x5c], R24 ;  /* 0x00005c1801007387 */ /* 0x0041e20000100800 */
[----:B------:R-:W-:-:S03]  /*3def0*/  PRMT R22, RZ, 0x7610, R22 ;  /* 0x00007610ff167816 */ /* 0x000fc60000000016 */
[----:B------:R-:W2:Y:S04]  /*3df00*/  LDL R29, [R1+0x21dc] ;  /* 0x0021dc00011d7983 */ /* 0x000ea80000100800 */
[----:B---3--:R1:W3:Y:S04]  /*3df10*/  @!P0 LDG.E.U8 R23, desc[UR52][R2.64] ;  /* 0x0000003402178981 */ /* 0x0082e8000c1e1100 */
[----:B0-----:R-:W2:Y:S04]  /*3df20*/  LDL R24, [R1+0x2218] ;  /* 0x0022180001187983 */ /* 0x001ea80000100800 */
[----:B------:R-:W2:Y:S01]  /*3df30*/  LDL R3, [R1+0x21d0] ;  /* 0x0021d00001037983 */ /* 0x000ea20000100800 */
[----:B-1----:R-:W-:-:S03]  /*3df40*/  @!P1 IMAD.MOV.U32 R2, RZ, RZ, R28 ;  /* 0x000000ffff029224 */ /* 0x002fc600078e001c */
[----:B---3--:R0:W-:Y:S01]  /*3df50*/  STL [R1+0x58], R23 ;  /* 0x0000581701007387 */ /* 0x0081e20000100800 */
[----:B------:R-:W-:-:S03]  /*3df60*/  PRMT R6, RZ, 0x7610, R6 ;  /* 0x00007610ff067816 */ /* 0x000fc60000000006 */
[----:B------:R-:W3:Y:S04]  /*3df70*/  LDL R28, [R1+0x21f0] ;  /* 0x0021f000011c7983 */ /* 0x000ee80000100800 */
[----:B--2---:R4:W2:Y:S04]  /*3df80*/  @!P1 LDG.E.U8 R22, desc[UR52][R2.64] ;  /* 0x0000003402169981 */ /* 0x0048a8000c1e1100 */
[----:B0-----:R-:W3:Y:S04]  /*3df90*/  LDL R23, [R1+0x2214] ;  /* 0x0022140001177983 */ /* 0x001ee80000100800 */
[----:B------:R-:W3:Y:S01]  /*3dfa0*/  LDL R3, [R1+0x21cc] ;  /* 0x0021cc0001037983 */ /* 0x000ee20000100800 */
[----:B----4-:R-:W-:-:S03]  /*3dfb0*/  @!P0 IMAD.MOV.U32 R2, RZ, RZ, R25 ;  /* 0x000000ffff028224 */ /* 0x010fc600078e0019 */
[----:B--2---:R0:W-:Y:S01]  /*3dfc0*/  STL [R1+0x54], R22 ;  /* 0x0000541601007387 */ /* 0x0041e20000100800 */
[----:B------:R-:W-:Y:S02]  /*3dfd0*/  PRMT R12, RZ, 0x7610, R12 ;  /* 0x00007610ff0c7816 */ /* 0x000fe4000000000c */
[----:B------:R-:W-:Y:S02]  /*3dfe0*/  PRMT R9, RZ, 0x7610, R9 ;  /* 0x00007610ff097816 */ /* 0x000fe40000000009 */
[----:B------:R-:W-:Y:S01]  /*3dff0*/  PRMT R4, RZ, 0x7610, R4 ;  /* 0x00007610ff047816 */ /* 0x000fe20000000004 */
[----:B------:R-:W2:Y:S04]  /*3e000*/  LDL R25, [R1+0x21ec] ;  /* 0x0021ec0001197983 */ /* 0x000ea80000100800 */
[----:B---3--:R1:W3:Y:S04]  /*3e010*/  @!P0 LDG.E.U8 R6, desc[UR52][R2.64] ;  /* 0x0000003402068981 */ /* 0x0082e8000c1e1100 */
[----:B0-----:R-:W4:Y:S04]  /*3e020*/  LDL R22, [R1+0x2228] ;  /* 0x0022280001167983 */ /* 0x001f280000100800 */
[----:B------:R-:W2:Y:S01]  /*3e030*/  LDL R3, [R1+0x21e0] ;  /* 0x0021e00001037983 */ /* 0x000ea20000100800 */
[----:B-1----:R-:W-:-:S05]  /*3e040*/  @!P1 IMAD.MOV.U32 R2, RZ, RZ, R24 ;  /* 0x000000ffff029224 */ /* 0x002fca00078e0018 */
[----:B--2---:R0:W2:Y:S02]  /*3e050*/  @!P1 LDG.E.U8 R12, desc[UR52][R2.64] ;  /* 0x00000034020c9981 */ /* 0x0040a4000c1e1100 */
[----:B0-----:R-:W-:Y:S02]  /*3e060*/  @!P0 IMAD.MOV.U32 R2, RZ, RZ, R23 ;  /* 0x000000ffff028224 */ /* 0x001fe400078e0017 */
[----:B------:R-:W-:-:S05]  /*3e070*/  @!P0 IMAD.MOV.U32 R3, RZ, RZ, R29 ;  /* 0x000000ffff038224 */ /* 0x000fca00078e001d */
[----:B------:R4:W2:Y:S02]  /*3e080*/  @!P0 LDG.E.U8 R9, desc[UR52][R2.64] ;  /* 0x0000003402098981 */ /* 0x0008a4000c1e1100 */
[----:B----4-:R-:W-:Y:S02]  /*3e090*/  @!P1 IMAD.MOV.U32 R2, RZ, RZ, R22 ;  /* 0x000000ffff029224 */ /* 0x010fe400078e0016 */
[----:B------:R-:W-:-:S05]  /*3e0a0*/  @!P1 IMAD.MOV.U32 R3, RZ, RZ, R28 ;  /* 0x000000ffff039224 */ /* 0x000fca00078e001c */
[----:B------:R0:W4:Y:S04]  /*3e0b0*/  @!P1 LDG.E.U8 R4, desc[UR52][R2.64] ;  /* 0x0000003402049981 */ /* 0x000128000c1e1100 */
[----:B---3--:R1:W-:Y:S04]  /*3e0c0*/  STL [R1+0x50], R6 ;  /* 0x0000500601007387 */ /* 0x0083e80000100800 */
[----:B------:R-:W3:Y:S04]  /*3e0d0*/  LDL R24, [R1+0x2200] ;  /* 0x0022000001187983 */ /* 0x000ee80000100800 */
[----:B-1----:R-:W3:Y:S01]  /*3e0e0*/  LDL R6, [R1+0x2224] ;  /* 0x0022240001067983 */ /* 0x002ee20000100800 */
[----:B------:R-:W-:Y:S01]  /*3e0f0*/  PRMT R5, RZ, 0x7610, R5 ;  /* 0x00007610ff057816 */ /* 0x000fe20000000005 */
[----:B0-----:R-:W-:-:S02]  /*3e100*/  @!P0 IMAD.MOV.U32 R3, RZ, RZ, R25 ;  /* 0x000000ffff038224 */ /* 0x001fc400078e0019 */
[----:B--2---:R0:W-:Y:S04]  /*3e110*/  STL [R1+0x4c], R12 ;  /* 0x00004c0c01007387 */ /* 0x0041e80000100800 */
[----:B------:R-:W2:Y:S04]  /*3e120*/  LDL R23, [R1+0x21fc] ;  /* 0x0021fc0001177983 */ /* 0x000ea80000100800 */
[----:B0-----:R-:W2:Y:S04]  /*3e130*/  LDL R12, [R1+0x2238] ;  /* 0x00223800010c7983 */ /* 0x001ea80000100800 */
[----:B------:R0:W-:Y:S04]  /*3e140*/  STL [R1+0x48], R9 ;  /* 0x0000480901007387 */ /* 0x0001e80000100800 */
[----:B------:R-:W2:Y:S04]  /*3e150*/  LDL R22, [R1+0x2210] ;  /* 0x0022100001167983 */ /* 0x000ea80000100800 */
[----:B0-----:R-:W2:Y:S04]  /*3e160*/  LDL R9, [R1+0x2234] ;  /* 0x0022340001097983 */ /* 0x001ea80000100800 */
[----:B----4-:R0:W-:Y:S04]  /*3e170*/  STL [R1+0x44], R4 ;  /* 0x0000440401007387 */ /* 0x0101e80000100800 */
[----:B0-----:R-:W4:Y:S01]  /*3e180*/  LDL R4, [R1+0x2248] ;  /* 0x0022480001047983 */ /* 0x001f220000100800 */
[----:B---3--:R-:W-:Y:S01]  /*3e190*/  @!P0 IMAD.MOV.U32 R2, RZ, RZ, R6 ;  /* 0x000000ffff028224 */ /* 0x008fe200078e0006 */
[----:B------:R-:W-:-:S02]  /*3e1a0*/  PRMT R11, RZ, 0x7610, R11 ;  /* 0x00007610ff0b7816 */ /* 0x000fc4000000000b */
[----:B------:R-:W-:Y:S02]  /*3e1b0*/  PRMT R8, RZ, 0x7610, R8 ;  /* 0x00007610ff087816 */ /* 0x000fe40000000008 */
[----:B------:R-:W-:Y:S01]  /*3e1c0*/  PRMT R14, RZ, 0x7610, R14 ;  /* 0x00007610ff0e7816 */ /* 0x000fe2000000000e */
[----:B------:R-:W3:Y:S04]  /*3e1d0*/  LDL R6, [R1+0x220c] ;  /* 0x00220c0001067983 */ /* 0x000ee80000100800 */
[----:B------:R0:W3:Y:S02]  /*3e1e0*/  @!P0 LDG.E.U8 R5, desc[UR52][R2.64] ;  /* 0x0000003402058981 */ /* 0x0000e4000c1e1100 */
[----:B0-----:R-:W-:Y:S02]  /*3e1f0*/  @!P1 IMAD.MOV.U32 R3, RZ, RZ, R24 ;  /* 0x000000ffff039224 */ /* 0x001fe400078e0018 */
[----:B--2---:R-:W-:-:S05]  /*3e200*/  @!P1 IMAD.MOV.U32 R2, RZ, RZ, R12 ;  /* 0x000000ffff029224 */ /* 0x004fca00078e000c */
[----:B------:R0:W2:Y:S02]  /*3e210*/  @!P1 LDG.E.U8 R11, desc[UR52][R2.64] ;  /* 0x00000034020b9981 */ /* 0x0000a4000c1e1100 */
[----:B0-----:R-:W-:Y:S02]  /*3e220*/  @!P0 IMAD.MOV.U32 R3, RZ, RZ, R23 ;  /* 0x000000ffff038224 */ /* 0x001fe400078e0017 */
[----:B------:R-:W-:-:S05]  /*3e230*/  @!P0 IMAD.MOV.U32 R2, RZ, RZ, R9 ;  /* 0x000000ffff028224 */ /* 0x000fca00078e0009 */
[----:B------:R0:W2:Y:S02]  /*3e240*/  @!P0 LDG.E.U8 R8, desc[UR52][R2.64] ;  /* 0x0000003402088981 */ /* 0x0000a4000c1e1100 */
[----:B0-----:R-:W-:Y:S02]  /*3e250*/  @!P1 IMAD.MOV.U32 R3, RZ, RZ, R22 ;  /* 0x000000ffff039224 */ /* 0x001fe400078e0016 */
[----:B----4-:R-:W-:-:S05]  /*3e260*/  @!P1 IMAD.MOV.U32 R2, RZ, RZ, R4 ;  /* 0x000000ffff029224 */ /* 0x010fca00078e0004 */
[----:B------:R0:W4:Y:S04]  /*3e270*/  @!P1 LDG.E.U8 R14, desc[UR52][R2.64] ;  /* 0x00000034020e9981 */ /* 0x000128000c1e1100 */
[----:B---3--:R1:W-:Y:S04]  /*3e280*/  STL [R1+0x40], R5 ;  /* 0x0000400501007387 */ /* 0x0083e80000100800 */
[----:B------:R-:W3:Y:S04]  /*3e290*/  LDL R12, [R1+0x2220] ;  /* 0x00222000010c7983 */ /* 0x000ee80000100800 */
[----:B-1----:R-:W3:Y:S01]  /*3e2a0*/  LDL R5, [R1+0x2244] ;  /* 0x0022440001057983 */ /* 0x002ee20000100800 */
[----:B0-----:R-:W-:-:S03]  /*3e2b0*/  @!P0 IMAD.MOV.U32 R3, RZ, RZ, R6 ;  /* 0x000000ffff038224 */ /* 0x001fc600078e0006 */
[----:B--2---:R0:W-:Y:S04]  /*3e2c0*/  STL [R1+0x3c], R11 ;  /* 0x00003c0b01007387 */ /* 0x0041e80000100800 */
[----:B------:R-:W2:Y:S04]  /*3e2d0*/  LDL R9, [R1+0x221c] ;  /* 0x00221c0001097983 */ /* 0x000ea80000100800 */
[----:B0-----:R-:W2:Y:S04]  /*3e2e0*/  LDL R11, [R1+0x2258] ;  /* 0x00225800010b7983 */ /* 0x001ea80000100800 */
[----:B------:R0:W-:Y:S04]  /*3e2f0*/  STL [R1+0x38], R8 ;  /* 0x0000380801007387 */ /* 0x0001e80000100800 */
[----:B------:R-:W2:Y:S04]  /*3e300*/  LDL R4, [R1+0x2268] ;  /* 0x0022680001047983 */ /* 0x000ea80000100800 */
[----:B0-----:R-:W2:Y:S04]  /*3e310*/  LDL R8, [R1+0x2254] ;  /* 0x0022540001087983 */ /* 0x001ea80000100800 */
[----:B----4-:R0:W-:Y:S04]  /*3e320*/  STL [R1+0x34], R14 ;  /* 0x0000340e01007387 */ /* 0x0101e80000100800 */
[----:B------:R-:W4:Y:S04]  /*3e330*/  LDL R6, [R1+0x222c] ;  /* 0x00222c0001067983 */ /* 0x000f280000100800 */
[----:B0-----:R-:W4:Y:S01]  /*3e340*/  LDL R14, [R1+0x2230] ;  /* 0x00223000010e7983 */ /* 0x001f220000100800 */
[----:B---3--:R-:W-:-:S03]  /*3e350*/  @!P0 IMAD.MOV.U32 R2, RZ, RZ, R5 ;  /* 0x000000ffff028224 */ /* 0x008fc600078e0005 */
[----:B------:R-:W3:Y:S01]  /*3e360*/  LDL R5, [R1+0x2264] ;  /* 0x0022640001057983 */ /* 0x000ee20000100800 */
[----:B------:R-:W-:Y:S02]  /*3e370*/  PRMT R21, RZ, 0x7610, R21 ;  /* 0x00007610ff157816 */ /* 0x000fe40000000015 */
[----:B------:R-:W-:-:S04]  /*3e380*/  PRMT R20, RZ, 0x7610, R20 ;  /* 0x00007610ff147816 */ /* 0x000fc80000000014 */
[----:B------:R0:W3:Y:S01]  /*3e390*/  @!P0 LDG.E.U8 R21, desc[UR52][R2.64] ;  /* 0x0000003402158981 */ /* 0x0000e2000c1e1100 */
[----:B------:R-:W-:Y:S01]  /*3e3a0*/  PRMT R19, RZ, 0x7610, R19 ;  /* 0x00007610ff137816 */ /* 0x000fe20000000013 */
[----:B0-----:R-:W-:Y:S02]  /*3e3b0*/  @!P1 IMAD.MOV.U32 R3, RZ, RZ, R12 ;  /* 0x000000ffff039224 */ /* 0x001fe400078e000c */
[----:B------:R-:W3:Y:S01]  /*3e3c0*/  LDL R12, [R1+0x2240] ;  /* 0x00224000010c7983 */ /* 0x000ee20000100800 */
[----:B------:R-:W-:Y:S01]  /*3e3d0*/  PRMT R18, RZ, 0x7610, R18 ;  /* 0x00007610ff127816 */ /* 0x000fe20000000012 */
[----:B--2---:R-:W-:Y:S02]  /*3e3e0*/  @!P1 IMAD.MOV.U32 R2, RZ, RZ, R11 ;  /* 0x000000ffff029224 */ /* 0x004fe400078e000b */
[----:B------:R-:W2:Y:S04]  /*3e3f0*/  LDL R11, [R1+0x2278] ;  /* 0x00227800010b7983 */ /* 0x000ea80000100800 */
[----:B------:R0:W2:Y:S02]  /*3e400*/  @!P1 LDG.E.U8 R20, desc[UR52][R2.64] ;  /* 0x0000003402149981 */ /* 0x0000a4000c1e1100 */
[----:B0-----:R-:W-:-:S02]  /*3e410*/  @!P0 IMAD.MOV.U32 R3, RZ, RZ, R9 ;  /* 0x000000ffff038224 */ /* 0x001fc400078e0009 */
[----:B------:R-:W2:Y:S01]  /*3e420*/  LDL R9, [R1+0x223c] ;  /* 0x00223c0001097983 */ /* 0x000ea20000100800 */
[----:B------:R-:W-:-:S03]  /*3e430*/  @!P0 IMAD.MOV.U32 R2, RZ, RZ, R8 ;  /* 0x000000ffff028224 */ /* 0x000fc600078e0008 */
[----:B------:R-:W2:Y:S04]  /*3e440*/  LDL R8, [R1+0x2274] ;  /* 0x0022740001087983 */ /* 0x000ea80000100800 */
[----:B------:R0:W2:Y:S02]  /*3e450*/  @!P0 LDG.E.U8 R19, desc[UR52][R2.64] ;  /* 0x0000003402138981 */ /* 0x0000a4000c1e1100 */
[----:B0-----:R-:W-:Y:S02]  /*3e460*/  @!P1 IMAD.MOV.U32 R2, RZ, RZ, R4 ;  /* 0x000000ffff029224 */ /* 0x001fe400078e0004 */
[----:B----4-:R-:W-:Y:S01]  /*3e470*/  @!P1 IMAD.MOV.U32 R3, RZ, RZ, R14 ;  /* 0x000000ffff039224 */ /* 0x010fe200078e000e */
[----:B------:R-:W4:Y:S04]  /*3e480*/  LDL R4, [R1+0x2288] ;  /* 0x0022880001047983 */ /* 0x000f280000100800 */
[----:B------:R-:W4:Y:S04]  /*3e490*/  LDL R14, [R1+0x2250] ;  /* 0x00225000010e7983 */ /* 0x000f280000100800 */
[----:B------:R3:W4:Y:S02]  /*3e4a0*/  @!P1 LDG.E.U8 R18, desc[UR52][R2.64] ;  /* 0x0000003402129981 */ /* 0x000724000c1e1100 */
[----:B---3--:R-:W-:-:S02]  /*3e4b0*/  @!P0 IMAD.MOV.U32 R2, RZ, RZ, R5 ;  /* 0x000000ffff028224 */ /* 0x008fc400078e0005 */
[----:B------:R-:W-:Y:S01]  /*3e4c0*/  @!P0 IMAD.MOV.U32 R3, RZ, RZ, R6 ;  /* 0x000000ffff038224 */ /* 0x000fe200078e0006 */
[----:B------:R-:W3:Y:S04]  /*3e4d0*/  LDL R5, [R1+0x2284] ;  /* 0x0022840001057983 */ /* 0x000ee80000100800 */
[----:B------:R-:W3:Y:S01]  /*3e4e0*/  LDL R6, [R1+0x224c] ;  /* 0x00224c0001067983 */ /* 0x000ee20000100800 */
[----:B------:R-:W-:Y:S02]  /*3e4f0*/  PRMT R17, RZ, 0x7610, R17 ;  /* 0x00007610ff117816 */ /* 0x000fe40000000011 */
[----:B------:R-:W-:-:S04]  /*3e500*/  PRMT R16, RZ, 0x7610, R16 ;  /* 0x00007610ff107816 */ /* 0x000fc80000000010 */
[----:B------:R0:W3:Y:S01]  /*3e510*/  @!P0 LDG.E.U8 R17, desc[UR52][R2.64] ;  /* 0x0000003402118981 */ /* 0x0000e2000c1e1100 */
[----:B------:R-:W-:Y:S01]  /*3e520*/  PRMT R15, RZ, 0x7610, R15 ;  /* 0x00007610ff0f7816 */ /* 0x000fe2000000000f */
[----:B0-----:R-:W-:Y:S01]  /*3e530*/  @!P1 IMAD.MOV.U32 R3, RZ, RZ, R12 ;  /* 0x000000ffff039224 */ /* 0x001fe200078e000c */
[----:B------:R-:W-:Y:S02]  /*3e540*/  PRMT R7, RZ, 0x7610, R7 ;  /* 0x00007610ff077816 */ /* 0x000fe40000000007 */
[----:B------:R-:W-:Y:S01]  /*3e550*/  PRMT R13, RZ, 0x7610, R13 ;  /* 0x00007610ff0d7816 */ /* 0x000fe2000000000d */
[----:B------:R-:W3:Y:S01]  /*3e560*/  LDL R12, [R1+0x2260] ;  /* 0x00226000010c7983 */ /* 0x000ee20000100800 */
[----:B--2---:R-:W-:-:S03]  /*3e570*/  @!P1 IMAD.MOV.U32 R2, RZ, RZ, R11 ;  /* 0x000000ffff029224 */ /* 0x004fc600078e000b */
[----:B------:R-:W2:Y:S04]  /*3e580*/  LDL R11, [R1+0x2298] ;  /* 0x00229800010b7983 */ /* 0x000ea80000100800 */
[----:B------:R0:W2:Y:S02]  /*3e590*/  @!P1 LDG.E.U8 R16, desc[UR52][R2.64] ;  /* 0x0000003402109981 */ /* 0x0000a4000c1e1100 */
[----:B0-----:R-:W-:Y:S02]  /*3e5a0*/  @!P0 IMAD.MOV.U32 R3, RZ, RZ, R9 ;  /* 0x000000ffff038224 */ /* 0x001fe400078e0009 */
[----:B------:R-:W-:Y:S01]  /*3e5b0*/  @!P0 IMAD.MOV.U32 R2, RZ, RZ, R8 ;  /* 0x000000ffff028224 */ /* 0x000fe200078e0008 */
[----:B------:R-:W2:Y:S04]  /*3e5c0*/  LDL R9, [R1+0x225c] ;  /* 0x00225c0001097983 */ /* 0x000ea80000100800 */
[----:B------:R-:W2:Y:S04]  /*3e5d0*/  LDL R8, [R1+0x2294] ;  /* 0x0022940001087983 */ /* 0x000ea80000100800 */
[----:B------:R4:W2:Y:S02]  /*3e5e0*/  @!P0 LDG.E.U8 R15, desc[UR52][R2.64] ;  /* 0x00000034020f8981 */ /* 0x0008a4000c1e1100 */
[----:B----4-:R-:W-:-:S02]  /*3e5f0*/  @!P1 IMAD.MOV.U32 R2, RZ, RZ, R4 ;  /* 0x000000ffff029224 */ /* 0x010fc400078e0004 */
[----:B------:R-:W-:-:S05]  /*3e600*/  @!P1 IMAD.MOV.U32 R3, RZ, RZ, R14 ;  /* 0x000000ffff039224 */ /* 0x000fca00078e000e */
[----:B------:R3:W4:Y:S02]  /*3e610*/  @!P1 LDG.E.U8 R7, desc[UR52][R2.64] ;  /* 0x0000003402079981 */ /* 0x000724000c1e1100 */
[----:B---3--:R-:W-:Y:S02]  /*3e620*/  @!P0 IMAD.MOV.U32 R2, RZ, RZ, R5 ;  /* 0x000000ffff028224 */ /* 0x008fe400078e0005 */
[----:B------:R-:W-:-:S05]  /*3e630*/  @!P0 IMAD.MOV.U32 R3, RZ, RZ, R6 ;  /* 0x000000ffff038224 */ /* 0x000fca00078e0006 */
[----:B------:R0:W3:Y:S04]  /*3e640*/  @!P0 LDG.E.U8 R13, desc[UR52][R2.64] ;  /* 0x00000034020d8981 */ /* 0x0000e8000c1e1100 */
[----:B------:R-:W-:Y:S04]  /*3e650*/  STL [R1+0x30], R21 ;  /* 0x0000301501007387 */ /* 0x000fe80000100800 */
[----:B------:R-:W3:Y:S04]  /*3e660*/  LDL R4, [R1+0x22a8] ;  /* 0x0022a80001047983 */ /* 0x000ee80000100800 */
[----:B------:R-:W-:Y:S04]  /*3e670*/  STL [R1+0x2c], R20 ;  /* 0x00002c1401007387 */ /* 0x000fe80000100800 */
[----:B------:R-:W3:Y:S01]  /*3e680*/  LDL R5, [R1+0x2270] ;  /* 0x0022700001057983 */ /* 0x000ee20000100800 */
[----:B------:R-:W-:Y:S01]  /*3e690*/  PRMT R10, RZ, 0x7610, R10 ;  /* 0x00007610ff0a7816 */ /* 0x000fe2000000000a */
[----:B0-----:R-:W-:Y:S01]  /*3e6a0*/  @!P1 IMAD.MOV.U32 R3, RZ, RZ, R12 ;  /* 0x000000ffff039224 */ /* 0x001fe200078e000c */
[----:B------:R-:W-:Y:S01]  /*3e6b0*/  PRMT R61, RZ, 0x7610, R61 ;  /* 0x00007610ff3d7816 */ /* 0x000fe2000000003d */
[----:B--2---:R-:W-:-:S05]  /*3e6c0*/  @!P1 IMAD.MOV.U32 R2, RZ, RZ, R11 ;  /* 0x000000ffff029224 */ /* 0x004fca00078e000b */
[----:B------:R0:W2:Y:S02]  /*3e6d0*/  @!P1 LDG.E.U8 R10, desc[UR52][R2.64] ;  /* 0x00000034020a9981 */ /* 0x0000a4000c1e1100 */
[----:B0-----:R-:W-:Y:S02]  /*3e6e0*/  @!P0 IMAD.MOV.U32 R2, RZ, RZ, R8 ;  /* 0x000000ffff028224 */ /* 0x001fe400078e0008 */
[----:B------:R-:W-:-:S05]  /*3e6f0*/  @!P0 IMAD.MOV.U32 R3, RZ, RZ, R9 ;  /* 0x000000ffff038224 */ /* 0x000fca00078e0009 */
[----:B------:R0:W2:Y:S04]  /*3e700*/  @!P0 LDG.E.U8 R61, desc[UR52][R2.64] ;  /* 0x00000034023d8981 */ /* 0x0000a8000c1e1100 */
[----:B----4-:R1:W-:Y:S04]  /*3e710*/  STL [R1+0x8], R7 ;  /* 0x0000080701007387 */ /* 0x0103e80000100800 */
[----:B------:R-:W4:Y:S04]  /*3e720*/  LDL R6, [R1+0x22a4] ;  /* 0x0022a40001067983 */ /* 0x000f280000100800 */
[----:B-1----:R-:W4:Y:S04]  /*3e730*/  LDL R7, [R1+0x226c] ;  /* 0x00226c0001077983 */ /* 0x002f280000100800 */
[----:B------:R-:W-:Y:S04]  /*3e740*/  STL [R1+0x1c], R19 ;  /* 0x00001c1301007387 */ /* 0x000fe80000100800 */
[----:B---3--:R1:W-:Y:S04]  /*3e750*/  STL [R1+0x4], R13 ;  /* 0x0000040d01007387 */ /* 0x0083e80000100800 */
[----:B------:R-:W3:Y:S04]  /*3e760*/  LDL R12, [R1+0x22b8] ;  /* 0x0022b800010c7983 */ /* 0x000ee80000100800 */
[----:B-1----:R-:W3:Y:S04]  /*3e770*/  LDL R13, [R1+0x2280] ;  /* 0x00228000010d7983 */ /* 0x002ee80000100800 */
[----:B------:R-:W-:Y:S04]  /*3e780*/  STL [R1+0x18], R18 ;  /* 0x0000181201007387 */ /* 0x000fe80000100800 */
[----:B------:R-:W3:Y:S04]  /*3e790*/  LDL R9, [R1+0x227c] ;  /* 0x00227c0001097983 */ /* 0x000ee80000100800 */
[----:B------:R-:W3:Y:S01]  /*3e7a0*/  LDL R8, [R1+0x22b4] ;  /* 0x0022b40001087983 */ /* 0x000ee20000100800 */
[----:B------:R-:W-:Y:S01]  /*3e7b0*/  PRMT R60, RZ, 0x7610, R60 ;  /* 0x00007610ff3c7816 */ /* 0x000fe2000000003c */
[----:B0-----:R-:W-:-:S02]  /*3e7c0*/  @!P1 IMAD.MOV.U32 R2, RZ, RZ, R4 ;  /* 0x000000ffff029224 */ /* 0x001fc400078e0004 */
[----:B------:R-:W-:Y:S01]  /*3e7d0*/  @!P1 IMAD.MOV.U32 R3, RZ, RZ, R5 ;  /* 0x000000ffff039224 */ /* 0x000fe200078e0005 */
[----:B------:R-:W-:-:S04]  /*3e7e0*/  PRMT R59, RZ, 0x7610, R59 ;  /* 0x00007610ff3b7816 */ /* 0x000fc8000000003b */
[----:B------:R4:W3:Y:S01]  /*3e7f0*/  @!P1 LDG.E.U8 R60, desc[UR52][R2.64] ;  /* 0x00000034023c9981 */ /* 0x0008e2000c1e1100 */
[----:B------:R-:W-:-:S03]  /*3e800*/  PRMT R57, RZ, 0x7610, R57 ;  /* 0x00007610ff397816 */ /* 0x000fc60000000039 */
[----:B------:R-:W-:Y:S01]  /*3e810*/  STL [R1+0x14], R17 ;  /* 0x0000141101007387 */ /* 0x000fe20000100800 */
[----:B------:R-:W-:-:S03]  /*3e820*/  PRMT R55, RZ, 0x7610, R55 ;  /* 0x00007610ff377816 */ /* 0x000fc60000000037 */
[----:B--2---:R0:W-:Y:S04]  /*3e830*/  STL [R1], R10 ;  /* 0x0000000a01007387 */ /* 0x0041e80000100800 */
[----:B0-----:R-:W2:Y:S01]  /*3e840*/  LDL R10, [R1+0x22c8] ;  /* 0x0022c800010a7983 */ /* 0x001ea20000100800 */
[----:B----4-:R-:W-:Y:S02]  /*3e850*/  @!P0 IMAD.MOV.U32 R2, RZ, RZ, R6 ;  /* 0x000000ffff028224 */ /* 0x010fe400078e0006 */
[----:B------:R-:W-:-:S05]  /*3e860*/  @!P0 IMAD.MOV.U32 R3, RZ, RZ, R7 ;  /* 0x000000ffff038224 */ /* 0x000fca00078e0007 */
[----:B------:R3:W4:Y:S02]  /*3e870*/  @!P0 LDG.E.U8 R59, desc[UR52][R2.64] ;  /* 0x00000034023b8981 */ /* 0x000724000c1e1100 */
[----:B---3--:R-:W-:Y:S02]  /*3e880*/  @!P1 IMAD.MOV.U32 R2, RZ, RZ, R12 ;  /* 0x000000ffff029224 */ /* 0x008fe400078e000c */
[----:B------:R-:W-:-:S05]  /*3e890*/  @!P1 IMAD.MOV.U32 R3, RZ, RZ, R13 ;  /* 0x000000ffff039224 */ /* 0x000fca00078e000d */
[----:B------:R0:W3:Y:S04]  /*3e8a0*/  @!P1 LDG.E.U8 R57, desc[UR52][R2.64] ;  /* 0x0000003402399981 */ /* 0x0000e8000c1e1100 */
[----:B------:R-:W-:Y:S04]  /*3e8b0*/  STL [R1+0x31fc], R61 ;  /* 0x0031fc3d01007387 */ /* 0x000fe80000100800 */
[----:B------:R-:W-:Y:S04]  /*3e8c0*/  STL [R1+0x10], R16 ;  /* 0x0000101001007387 */ /* 0x000fe80000100800 */
[----:B------:R-:W3:Y:S04]  /*3e8d0*/  LDL R11, [R1+0x2290] ;  /* 0x00229000010b7983 */ /* 0x000ee80000100800 */
[----:B------:R-:W3:Y:S04]  /*3e8e0*/  LDL R5, [R1+0x228c] ;  /* 0x00228c0001057983 */ /* 0x000ee80000100800 */
[----:B------:R-:W3:Y:S01]  /*3e8f0*/  LDL R4, [R1+0x22c4] ;  /* 0x0022c40001047983 */ /* 0x000ee20000100800 */
[----:B0-----:R-:W-:-:S02]  /*3e900*/  @!P0 IMAD.MOV.U32 R2, RZ, RZ, R8 ;  /* 0x000000ffff028224 */ /* 0x001fc400078e0008 */
[----:B------:R-:W-:-:S05]  /*3e910*/  @!P0 IMAD.MOV.U32 R3, RZ, RZ, R9 ;  /* 0x000000ffff038224 */ /* 0x000fca00078e0009 */
[----:B------:R2:W3:Y:S04]  /*3e920*/  @!P0 LDG.E.U8 R55, desc[UR52][R2.64] ;  /* 0x0000003402378981 */ /* 0x0004e8000c1e1100 */
[----:B------:R0:W-:Y:S04]  /*3e930*/  STL [R1+0xc], R15 ;  /* 0x00000c0f01007387 */ /* 0x0001e80000100800 */
[----:B------:R-:W-:Y:S04]  /*3e940*/  STL [R1+0x3200], R60 ;  /* 0x0032003c01007387 */ /* 0x000fe80000100800 */
[----:B------:R-:W3:Y:S04]  /*3e950*/  LDL R7, [R1+0x22a0] ;  /* 0x0022a00001077983 */ /* 0x000ee80000100800 */
[----:B------:R-:W3:Y:S01]  /*3e960*/  LDL R6, [R1+0x22d8] ;  /* 0x0022d80001067983 */ /* 0x000ee20000100800 */
[----:B------:R-:W-:Y:S01]  /*3e970*/  PRMT R53, RZ, 0x7610, R53 ;  /* 0x00007610ff357816 */ /* 0x000fe20000000035 */
[----:B--2---:R-:W-:-:S02]  /*3e980*/  @!P1 IMAD.MOV.U32 R2, RZ, RZ, R10 ;  /* 0x000000ffff029224 */ /* 0x004fc400078e000a */
[----:B----4-:R-:W-:Y:S04]  /*3e990*/  STL [R1+0x3204], R59 ;  /* 0x0032043b01007387 */ /* 0x010fe80000100800 */
[----:B0-----:R-:W2:Y:S04]  /*3e9a0*/  LDL R15, [R1+0x229c] ;  /* 0x00229c00010f7983 */ /* 0x001ea80000100800 */
[----:B------:R-:W4:Y:S04]  /*3e9b0*/  LDL R14, [R1+0x22d4] ;  /* 0x0022d400010e7983 */ /* 0x000f280000100800 */
[----:B---3--:R-:W-:Y:S04]  /*3e9c0*/  STL [R1+0x3208], R57 ;  /* 0x0032083901007387 */ /* 0x008fe80000100800 */
[----:B------:R-:W3:Y:S04]  /*3e9d0*/  LDL R9, [R1+0x22b0] ;  /* 0x0022b00001097983 */ /* 0x000ee80000100800 */
[----:B------:R-:W3:Y:S01]  /*3e9e0*/  LDL R8, [R1+0x22e8] ;  /* 0x0022e80001087983 */ /* 0x000ee20000100800 */
[----:B------:R-:W-:-:S05]  /*3e9f0*/  @!P1 IMAD.MOV.U32 R3, RZ, RZ, R11 ;  /* 0x000000ffff039224 */ /* 0x000fca00078e000b */
[----:B------:R0:W3:Y:S04]  /*3ea00*/  @!P1 LDG.E.U8 R53, desc[UR52][R2.64] ;  /* 0x0000003402359981 */ /* 0x0000e8000c1e1100 */
[----:B------:R-:W-:Y:S04]  /*3ea10*/  STL [R1+0x320c], R55 ;  /* 0x00320c3701007387 */ /* 0x000fe80000100800 */
[----:B------:R-:W3:Y:S04]  /*3ea20*/  LDL R11, [R1+0x22ac] ;  /* 0x0022ac00010b7983 */ /* 0x000ee80000100800 */
[----:B------:R-:W3:Y:S01]  /*3ea30*/  LDL R10, [R1+0x22e4] ;  /* 0x0022e400010a7983 */ /* 0x000ee20000100800 */
[----:B------:R-:W-:Y:S01]  /*3ea40*/  PRMT R51, RZ, 0x7610, R51 ;  /* 0x00007610ff337816 */ /* 0x000fe20000000033 */
[----:B0-----:R-:W-:-:S02]  /*3ea50*/  @!P0 IMAD.MOV.U32 R2, RZ, RZ, R4 ;  /* 0x000000ffff028224 */ /* 0x001fc400078e0004 */
[----:B------:R-:W-:-:S05]  /*3ea60*/  @!P0 IMAD.MOV.U32 R3, RZ, RZ, R5 ;  /* 0x000000ffff038224 */ /* 0x000fca00078e0005 */
[----:B------:R0:W3:Y:S01]  /*3ea70*/  @!P0 LDG.E.U8 R51, desc[UR52][R2.64] ;  /* 0x0000003402338981 */ /* 0x0000e2000c1e1100 */
[----:B------:R-:W-:Y:S02]  /*3ea80*/  PRMT R49, RZ, 0x7610, R49 ;  /* 0x00007610ff317816 */ /* 0x000fe40000000031 */
[----:B------:R-:W-:Y:S01]  /*3ea90*/  PRMT R47, RZ, 0x7610, R47 ;  /* 0x00007610ff2f7816 */ /* 0x000fe2000000002f */
[----:B0-----:R-:W-:Y:S02]  /*3eaa0*/  @!P1 IMAD.MOV.U32 R2, RZ, RZ, R6 ;  /* 0x000000ffff029224 */ /* 0x001fe400078e0006 */
[----:B------:R-:W-:-:S05]  /*3eab0*/  @!P1 IMAD.MOV.U32 R3, RZ, RZ, R7 ;  /* 0x000000ffff039224 */ /* 0x000fca00078e0007 */
[----:B------:R2:W3:Y:S01]  /*3eac0*/  @!P1 LDG.E.U8 R49, desc[UR52][R2.64] ;  /* 0x0000003402319981 */ /* 0x0004e2000c1e1100 */
[----:B------:R-:W-:Y:S02]  /*3ead0*/  PRMT R45, RZ, 0x7610, R45 ;  /* 0x00007610ff2d7816 */ /* 0x000fe4000000002d */
[----:B------:R-:W-:Y:S01]  /*3eae0*/  PRMT R43, RZ, 0x7610, R43 ;  /* 0x00007610ff2b7816 */ /* 0x000fe2000000002b */
[----:B--2---:R-:W-:Y:S02]  /*3eaf0*/  @!P0 IMAD.MOV.U32 R3, RZ, RZ, R15 ;  /* 0x000000ffff038224 */ /* 0x004fe400078e000f */
[----:B----4-:R-:W-:-:S05]  /*3eb00*/  @!P0 IMAD.MOV.U32 R2, RZ, RZ, R14 ;  /* 0x000000ffff028224 */ /* 0x010fca00078e000e */
[----:B------:R3:W2:Y:S02]  /*3eb10*/  @!P0 LDG.E.U8 R47, desc[UR52][R2.64] ;  /* 0x00000034022f8981 */ /* 0x0006a4000c1e1100 */
[----:B---3--:R-:W-:Y:S02]  /*3eb20*/  @!P1 IMAD.MOV.U32 R3, RZ, RZ, R9 ;  /* 0x000000ffff039224 */ /* 0x008fe400078e0009 */
[----:B------:R-:W-:-:S05]  /*3eb30*/  @!P1 IMAD.MOV.U32 R2, RZ, RZ, R8 ;  /* 0x000000ffff029224 */ /* 0x000fca00078e0008 */
[----:B------:R0:W3:Y:S04]  /*3eb40*/  @!P1 LDG.E.U8 R45, desc[UR52][R2.64] ;  /* 0x00000034022d9981 */ /* 0x0000e8000c1e1100 */
[----:B------:R-:W-:Y:S04]  /*3eb50*/  STL [R1+0x3210], R53 ;  /* 0x0032103501007387 */ /* 0x000fe80000100800 */
[----:B------:R-:W4:Y:S04]  /*3eb60*/  LDL R5, [R1+0x22c0] ;  /* 0x0022c00001057983 */ /* 0x000f280000100800 */
[----:B------:R-:W4:Y:S04]  /*3eb70*/  LDL R4, [R1+0x22f8] ;  /* 0x0022f80001047983 */ /* 0x000f280000100800 */
[----:B------:R-:W4:Y:S01]  /*3eb80*/  LDL R12, [R1+0x22f4] ;  /* 0x0022f400010c7983 */ /* 0x000f220000100800 */
[----:B0-----:R-:W-:-:S02]  /*3eb90*/  @!P0 IMAD.MOV.U32 R3, RZ, RZ, R11 ;  /* 0x000000ffff038224 */ /* 0x001fc400078e000b */
[----:B------:R-:W-:-:S05]  /*3eba0*/  @!P0 IMAD.MOV.U32 R2, RZ, RZ, R10 ;  /* 0x000000ffff028224 */ /* 0x000fca00078e000a */
[----:B------:R4:W4:Y:S04]  /*3ebb0*/  @!P0 LDG.E.U8 R43, desc[UR52][R2.64] ;  /* 0x00000034022b8981 */ /* 0x000928000c1e1100 */
[----:B------:R-:W-:Y:S04]  /*3ebc0*/  STL [R1+0x3214], R51 ;  /* 0x0032143301007387 */ /* 0x000fe80000100800 */
        /* <DEDUP_REMOVED lines=8> */
[----:B------:R-:W2:Y:S04]  /*3ec50*/  LDL R9, [R1+0x22e0] ;  /* 0x0022e00001097983 */ /* 0x000ea80000100800 */
[----:B------:R-:W2:Y:S04]  /*3ec60*/  LDL R8, [R1+0x2318] ;  /* 0x0023180001087983 */ /* 0x000ea80000100800 */
[----:B---3--:R-:W-:Y:S04]  /*3ec70*/  STL [R1+0x3220], R45 ;  /* 0x0032202d01007387 */ /* 0x008fe80000100800 */
[----:B------:R-:W3:Y:S04]  /*3ec80*/  LDL R11, [R1+0x22dc] ;  /* 0x0022dc00010b7983 */ /* 0x000ee80000100800 */
[----:B------:R-:W3:Y:S01]  /*3ec90*/  LDL R10, [R1+0x2314] ;  /* 0x00231400010a7983 */ /* 0x000ee20000100800 */
[----:B----4-:R-:W-:-:S02]  /*3eca0*/  @!P1 IMAD.MOV.U32 R2, RZ, RZ, R4 ;  /* 0x000000ffff029224 */ /* 0x010fc400078e0004 */
[----:B------:R-:W-:-:S05]  /*3ecb0*/  @!P1 IMAD.MOV.U32 R3, RZ, RZ, R5 ;  /* 0x000000ffff039224 */ /* 0x000fca00078e0005 */
[----:B------:R0:W4:Y:S04]  /*3ecc0*/  @!P1 LDG.E.U8 R41, desc[UR52][R2.64] ;  /* 0x0000003402299981 */ /* 0x000128000c1e1100 */
[----:B------:R-:W-:Y:S04]  /*3ecd0*/  STL [R1+0x3224], R43 ;  /* 0x0032242b01007387 */ /* 0x000fe80000100800 */
[----:B------:R-:W4:Y:S04]  /*3ece0*/  LDL R5, [R1+0x22f0] ;  /* 0x0022f00001057983 */ /* 0x000f280000100800 */
[----:B------:R-:W4:Y:S01]  /*3ecf0*/  LDL R4, [R1+0x2328] ;  /* 0x0023280001047983 */ /* 0x000f220000100800 */
[----:B------:R-:W-:Y:S01]  /*3ed00*/  PRMT R39, RZ, 0x7610, R39 ;  /* 0x00007610ff277816 */ /* 0x000fe20000000027 */
[----:B0-----:R-:W-:-:S02]  /*3ed10*/  @!P0 IMAD.MOV.U32 R2, RZ, RZ, R12 ;  /* 0x000000ffff028224 */ /* 0x001fc400078e000c */
[----:B------:R-:W-:Y:S01]  /*3ed20*/  @!P0 IMAD.MOV.U32 R3, RZ, RZ, R13 ;  /* 0x000000ffff038224 */ /* 0x000fe200078e000d */
[----:B------:R-:W-:-:S04]  /*3ed30*/  PRMT R37, RZ, 0x7610, R37 ;  /* 0x00007610ff257816 */ /* 0x000fc80000000025 */
[----:B------:R0:W4:Y:S01]  /*3ed40*/  @!P0 LDG.E.U8 R39, desc[UR52][R2.64] ;  /* 0x0000003402278981 */ /* 0x000122000c1e1100 */
[----:B------:R-:W-:Y:S01]  /*3ed50*/  PRMT R35, RZ, 0x7610, R35 ;  /* 0x00007610ff237816 */ /* 0x000fe20000000023 */
[----:B0-----:R-:W-:Y:S02]  /*3ed60*/  @!P1 IMAD.MOV.U32 R2, RZ, RZ, R6 ;  /* 0x000000ffff029224 */ /* 0x001fe400078e0006 */
[----:B------:R-:W-:-:S05]  /*3ed70*/  @!P1 IMAD.MOV.U32 R3, RZ, RZ, R7 ;  /* 0x000000ffff039224 */ /* 0x000fca00078e0007 */
[----:B------:R0:W4:Y:S01]  /*3ed80*/  @!P1 LDG.E.U8 R37, desc[UR52][R2.64] ;  /* 0x0000003402259981 */ /* 0x000122000c1e1100 */
[----:B------:R-:W-:Y:S01]  /*3ed90*/  PRMT R33, RZ, 0x7610, R33 ;  /* 0x00007610ff217816 */ /* 0x000fe20000000021 */
[----:B0-----:R-:W-:Y:S02]  /*3eda0*/  @!P0 IMAD.MOV.U32 R2, RZ, RZ, R14 ;  /* 0x000000ffff028224 */ /* 0x001fe400078e000e */
[----:B------:R-:W-:-:S05]  /*3edb0*/  @!P0 IMAD.MOV.U32 R3, RZ, RZ, R15 ;  /* 0x000000ffff038224 */ /* 0x000fca00078e000f */
[----:B------:R2:W4:Y:S01]  /*3edc0*/  @!P0 LDG.E.U8 R35, desc[UR52][R2.64] ;  /* 0x0000003402238981 */ /* 0x000522000c1e1100 */
[----:B------:R-:W-:Y:S02]  /*3edd0*/  PRMT R31, RZ, 0x7610, R31 ;  /* 0x00007610ff1f7816 */ /* 0x000fe4000000001f */
[----:B------:R-:W-:Y:S01]  /*3ede0*/  PRMT R27, RZ, 0x7610, R27 ;  /* 0x00007610ff1b7816 */ /* 0x000fe2000000001b */
[----:B--2---:R-:W-:Y:S02]  /*3edf0*/  @!P1 IMAD.MOV.U32 R3, RZ, RZ, R9 ;  /* 0x000000ffff039224 */ /* 0x004fe400078e0009 */
[----:B------:R-:W-:-:S05]  /*3ee00*/  @!P1 IMAD.MOV.U32 R2, RZ, RZ, R8 ;  /* 0x000000ffff029224 */ /* 0x000fca00078e0008 */
[----:B------:R3:W2:Y:S02]  /*3ee10*/  @!P1 LDG.E.U8 R33, desc[UR52][R2.64] ;  /* 0x0000003402219981 */ /* 0x0006a4000c1e1100 */
[----:B---3--:R-:W-:Y:S02]  /*3ee20*/  @!P0 IMAD.MOV.U32 R3, RZ, RZ, R11 ;  /* 0x000000ffff038224 */ /* 0x008fe400078e000b */
[----:B------:R-:W-:-:S05]  /*3ee30*/  @!P0 IMAD.MOV.U32 R2, RZ, RZ, R10 ;  /* 0x000000ffff028224 */ /* 0x000fca00078e000a */
[----:B------:R0:W3:Y:S04]  /*3ee40*/  @!P0 LDG.E.U8 R31, desc[UR52][R2.64] ;  /* 0x00000034021f8981 */ /* 0x0000e8000c1e1100 */
[----:B----4-:R-:W-:Y:S04]  /*3ee50*/  STL [R1+0x3228], R41 ;  /* 0x0032282901007387 */ /* 0x010fe80000100800 */
[----:B------:R-:W4:Y:S04]  /*3ee60*/  LDL R13, [R1+0x22ec] ;  /* 0x0022ec00010d7983 */ /* 0x000f280000100800 */
[----:B------:R-:W4:Y:S04]  /*3ee70*/  LDL R12, [R1+0x2324] ;  /* 0x00232400010c7983 */ /* 0x000f280000100800 */
[----:B------:R4:W4:Y:S04]  /*3ee80*/  @!P1 LDG.E.U8 R27, desc[UR52][R4.64] ;  /* 0x00000034041b9981 */ /* 0x000928000c1e1100 */
[----:B------:R-:W-:Y:S04]  /*3ee90*/  STL [R1+0x322c], R39 ;  /* 0x00322c2701007387 */ /* 0x000fe80000100800 */
[----:B------:R-:W4:Y:S04]  /*3eea0*/  LDL R7, [R1+0x2300] ;  /* 0x0023000001077983 */ /* 0x000f280000100800 */
[----:B------:R-:W4:Y:S04]  /*3eeb0*/  LDL R6, [R1+0x2334] ;  /* 0x0023340001067983 */ /* 0x000f280000100800 */
[----:B------:R-:W-:Y:S04]  /*3eec0*/  STL [R1+0x3230], R37 ;  /* 0x0032302501007387 */ /* 0x000fe80000100800 */
[----:B------:R-:W4:Y:S04]  /*3eed0*/  LDL R15, [R1+0x22fc] ;  /* 0x0022fc00010f7983 */ /* 0x000f280000100800 */
[----:B------:R-:W4:Y:S04]  /*3eee0*/  LDL R14, [R1+0x2330] ;  /* 0x00233000010e7983 */ /* 0x000f280000100800 */
[----:B------:R-:W-:Y:S04]  /*3eef0*/  STL [R1+0x3234], R35 ;  /* 0x0032342301007387 */ /* 0x000fe80000100800 */
[----:B------:R-:W4:Y:S04]  /*3ef00*/  LDL R9, [R1+0x2310] ;  /* 0x0023100001097983 */ /* 0x000f280000100800 */
[----:B------:R-:W4:Y:S01]  /*3ef10*/  LDL R8, [R1+0x2344] ;  /* 0x0023440001087983 */ /* 0x000f220000100800 */
[----:B0-----:R-:W-:-:S03]  /*3ef20*/  PRMT R2, RZ, 0x7610, R2 ;  /* 0x00007610ff027816 */ /* 0x001fc60000000002 */
        /* <DEDUP_REMOVED lines=12> */
[----:B------:R-:W-:-:S02]  /*3eff0*/  PRMT R3, RZ, 0x7610, R3 ;  /* 0x00007610ff037816 */ /* 0x000fc40000000003 */
[----:B0-----:R-:W-:-:S04]  /*3f000*/  PRMT R4, RZ, 0x7610, R4 ;  /* 0x00007610ff047816 */ /* 0x001fc80000000004 */
[----:B------:R0:W4:Y:S01]  /*3f010*/  @!P1 LDG.E.U8 R3, desc[UR52][R6.64] ;  /* 0x0000003406039981 */ /* 0x000122000c1e1100 */
[----:B------:R-:W-:Y:S01]  /*3f020*/  PRMT R5, RZ, 0x7610, R5 ;  /* 0x00007610ff057816 */ /* 0x000fe20000000005 */
[----:B0-----:R-:W-:Y:S02]  /*3f030*/  @!P0 IMAD.MOV.U32 R7, RZ, RZ, R15 ;  /* 0x000000ffff078224 */ /* 0x001fe400078e000f */
[----:B------:R-:W-:-:S05]  /*3f040*/  @!P0 IMAD.MOV.U32 R6, RZ, RZ, R14 ;  /* 0x000000ffff068224 */ /* 0x000fca00078e000e */
[----:B------:R0:W4:Y:S04]  /*3f050*/  @!P0 LDG.E.U8 R4, desc[UR52][R6.64] ;  /* 0x0000003406048981 */ /* 0x000128000c1e1100 */
[----:B------:R2:W4:Y:S01]  /*3f060*/  @!P1 LDG.E.U8 R5, desc[UR52][R8.64] ;  /* 0x0000003408059981 */ /* 0x000522000c1e1100 */
[----:B0-----:R-:W-:Y:S02]  /*3f070*/  PRMT R6, RZ, 0x7610, R6 ;  /* 0x00007610ff067816 */ /* 0x001fe40000000006 */
[----:B------:R-:W-:Y:S01]  /*3f080*/  PRMT R7, RZ, 0x7610, R7 ;  /* 0x00007610ff077816 */ /* 0x000fe20000000007 */
[----:B--2---:R-:W-:Y:S02]  /*3f090*/  @!P0 IMAD.MOV.U32 R9, RZ, RZ, R19 ;  /* 0x000000ffff098224 */ /* 0x004fe400078e0013 */
[----:B------:R-:W-:-:S05]  /*3f0a0*/  @!P0 IMAD.MOV.U32 R8, RZ, RZ, R17 ;  /* 0x000000ffff088224 */ /* 0x000fca00078e0011 */
[----:B------:R0:W2:Y:S04]  /*3f0b0*/  @!P0 LDG.E.U8 R6, desc[UR52][R8.64] ;  /* 0x0000003408068981 */ /* 0x0000a8000c1e1100 */
[----:B---3--:R4:W3:Y:S01]  /*3f0c0*/  @!P1 LDG.E.U8 R7, desc[UR52][R10.64] ;  /* 0x000000340a079981 */ /* 0x0088e2000c1e1100 */
[----:B0-----:R-:W-:Y:S01]  /*3f0d0*/  PRMT R8, RZ, 0x7610, R8 ;  /* 0x00007610ff087816 */ /* 0x001fe20000000008 */
[----:B----4-:R-:W-:Y:S02]  /*3f0e0*/  @!P0 IMAD.MOV.U32 R10, RZ, RZ, R16 ;  /* 0x000000ffff0a8224 */ /* 0x010fe400078e0010 */
[----:B------:R-:W-:Y:S01]  /*3f0f0*/  @!P0 IMAD.MOV.U32 R11, RZ, RZ, R18 ;  /* 0x000000ffff0b8224 */ /* 0x000fe200078e0012 */
[----:B------:R0:W-:Y:S04]  /*3f100*/  STL [R1+0x3244], R2 ;  /* 0x0032440201007387 */ /* 0x0001e80000100800 */
[----:B------:R-:W4:Y:S04]  /*3f110*/  LDL R13, [R1+0x232c] ;  /* 0x00232c00010d7983 */ /* 0x000f280000100800 */
[----:B------:R-:W4:Y:S04]  /*3f120*/  LDL R12, [R1+0x2364] ;  /* 0x00236400010c7983 */ /* 0x000f280000100800 */
[----:B------:R-:W4:Y:S04]  /*3f130*/  @!P0 LDG.E.U8 R8, desc[UR52][R10.64] ;  /* 0x000000340a088981 */ /* 0x000f28000c1e1100 */
[----:B------:R1:W-:Y:S04]  /*3f140*/  STL [R1+0x3248], R3 ;  /* 0x0032480301007387 */ /* 0x0003e80000100800 */
[----:B0-----:R-:W4:Y:S04]  /*3f150*/  LDL R2, [R1+0x2360] ;  /* 0x0023600001027983 */ /* 0x001f280000100800 */
[----:B-1----:R-:W4:Y:S04]  /*3f160*/  LDL R3, [R1+0x2338] ;  /* 0x0023380001037983 */ /* 0x002f280000100800 */
[----:B------:R-:W-:Y:S04]  /*3f170*/  STL [R1+0x324c], R4 ;  /* 0x00324c0401007387 */ /* 0x000fe80000100800 */
[----:B------:R-:W4:Y:S04]  /*3f180*/  LDL R15, [R1+0x233c] ;  /* 0x00233c00010f7983 */ /* 0x000f280000100800 */
[----:B------:R-:W4:Y:S04]  /*3f190*/  LDL R14, [R1+0x2374] ;  /* 0x00237400010e7983 */ /* 0x000f280000100800 */
[----:B------:R-:W-:Y:S04]  /*3f1a0*/  STL [R1+0x3250], R5 ;  /* 0x0032500501007387 */ /* 0x000fe80000100800 */
[----:B------:R-:W4:Y:S04]  /*3f1b0*/  LDL R21, [R1+0x2348] ;  /* 0x0023480001157983 */ /* 0x000f280000100800 */
[----:B------:R-:W4:Y:S01]  /*3f1c0*/  LDL R17, [R1+0x2370] ;  /* 0x0023700001117983 */ /* 0x000f220000100800 */
[----:B------:R-:W-:-:S03]  /*3f1d0*/  PRMT R9, RZ, 0x7610, R9 ;  /* 0x00007610ff097816 */ /* 0x000fc60000000009 */
[----:B--2---:R-:W-:Y:S04]  /*3f1e0*/  STL [R1+0x3254], R6 ;  /* 0x0032540601007387 */ /* 0x004fe80000100800 */
[----:B---3--:R0:W-:Y:S04]  /*3f1f0*/  STL [R1+0x3258], R7 ;  /* 0x0032580701007387 */ /* 0x0081e80000100800 */
[----:B------:R-:W2:Y:S04]  /*3f200*/  LDL R16, [R1+0x234c] ;  /* 0x00234c0001107983 */ /* 0x000ea80000100800 */
[----:B0-----:R-:W3:Y:S04]  /*3f210*/  LDL R7, [R1+0x2384] ;  /* 0x0023840001077983 */ /* 0x001ee80000100800 */
[----:B----4-:R0:W4:Y:S04]  /*3f220*/  @!P1 LDG.E.U8 R9, desc[UR52][R12.64] ;  /* 0x000000340c099981 */ /* 0x010128000c1e1100 */
[----:B------:R-:W-:Y:S04]  /*3f230*/  STL [R1+0x325c], R8 ;  /* 0x00325c0801007387 */ /* 0x000fe80000100800 */
[----:B------:R-:W4:Y:S04]  /*3f240*/  LDL R5, [R1+0x2358] ;  /* 0x0023580001057983 */ /* 0x000f280000100800 */
[----:B------:R-:W4:Y:S01]  /*3f250*/  LDL R4, [R1+0x2380] ;  /* 0x0023800001047983 */ /* 0x000f220000100800 */
[----:B------:R-:W-:-:S02]  /*3f260*/  PRMT R10, RZ, 0x7610, R10 ;  /* 0x00007610ff0a7816 */ /* 0x000fc4000000000a */
[----:B------:R-:W-:Y:S01]  /*3f270*/  PRMT R11, RZ, 0x7610, R11 ;  /* 0x00007610ff0b7816 */ /* 0x000fe2000000000b */
[----:B0-----:R-:W-:Y:S02]  /*3f280*/  @!P0 IMAD.MOV.U32 R12, RZ, RZ, R2 ;  /* 0x000000ffff0c8224 */ /* 0x001fe400078e0002 */
[----:B------:R-:W-:-:S05]  /*3f290*/  @!P0 IMAD.MOV.U32 R13, RZ, RZ, R3 ;  /* 0x000000ffff0d8224 */ /* 0x000fca00078e0003 */
[----:B------:R0:W4:Y:S02]  /*3f2a0*/  @!P0 LDG.E.U8 R10, desc[UR52][R12.64] ;  /* 0x000000340c0a8981 */ /* 0x000124000c1e1100 */
[----:B0-----:R-:W-:Y:S02]  /*3f2b0*/  PRMT R12, RZ, 0x7610, R12 ;  /* 0x00007610ff0c7816 */ /* 0x001fe4000000000c */
[----:B------:R0:W4:Y:S02]  /*3f2c0*/  @!P1 LDG.E.U8 R11, desc[UR52][R14.64] ;  /* 0x000000340e0b9981 */ /* 0x000124000c1e1100 */
[----:B0-----:R-:W-:Y:S02]  /*3f2d0*/  @!P0 IMAD.MOV.U32 R14, RZ, RZ, R17 ;  /* 0x000000ffff0e8224 */ /* 0x001fe400078e0011 */
[----:B------:R-:W-:-:S05]  /*3f2e0*/  @!P0 IMAD.MOV.U32 R15, RZ, RZ, R21 ;  /* 0x000000ffff0f8224 */ /* 0x000fca00078e0015 */
[----:B------:R0:W4:Y:S01]  /*3f2f0*/  @!P0 LDG.E.U8 R12, desc[UR52][R14.64] ;  /* 0x000000340e0c8981 */ /* 0x000122000c1e1100 */
[----:B------:R-:W-:Y:S02]  /*3f300*/  PRMT R13, RZ, 0x7610, R13 ;  /* 0x00007610ff0d7816 */ /* 0x000fe4000000000d */
[----:B0-----:R-:W-:Y:S01]  /*3f310*/  PRMT R14, RZ, 0x7610, R14 ;  /* 0x00007610ff0e7816 */ /* 0x001fe2000000000e */
[----:B--2---:R-:W-:Y:S02]  /*3f320*/  @!P1 IMAD.MOV.U32 R17, RZ, RZ, R16 ;  /* 0x000000ffff119224 */ /* 0x004fe400078e0010 */
[----:B---3--:R-:W-:-:S05]  /*3f330*/  @!P1 IMAD.MOV.U32 R16, RZ, RZ, R7 ;  /* 0x000000ffff109224 */ /* 0x008fca00078e0007 */
[----:B------:R0:W2:Y:S04]  /*3f340*/  @!P1 LDG.E.U8 R13, desc[UR52][R16.64] ;  /* 0x00000034100d9981 */ /* 0x0000a8000c1e1100 */
[----:B----4-:R-:W-:Y:S04]  /*3f350*/  STL [R1+0x3260], R9 ;  /* 0x0032600901007387 */ /* 0x010fe80000100800 */
[----:B------:R-:W3:Y:S04]  /*3f360*/  LDL R19, [R1+0x235c] ;  /* 0x00235c0001137983 */ /* 0x000ee80000100800 */
[----:B------:R-:W3:Y:S04]  /*3f370*/  LDL R18, [R1+0x2394] ;  /* 0x0023940001127983 */ /* 0x000ee80000100800 */
[----:B------:R-:W4:Y:S04]  /*3f380*/  LDL R3, [R1+0x2368] ;  /* 0x0023680001037983 */ /* 0x000f280000100800 */
[----:B------:R-:W4:Y:S01]  /*3f390*/  LDL R2, [R1+0x2390] ;  /* 0x0023900001027983 */ /* 0x000f220000100800 */
[----:B0-----:R-:W-:-:S02]  /*3f3a0*/  @!P0 IMAD.MOV.U32 R16, RZ, RZ, R4 ;  /* 0x000000ffff108224 */ /* 0x001fc400078e0004 */
[----:B------:R-:W-:-:S05]  /*3f3b0*/  @!P0 IMAD.MOV.U32 R17, RZ, RZ, R5 ;  /* 0x000000ffff118224 */ /* 0x000fca00078e0005 */
[----:B------:R-:W4:Y:S04]  /*3f3c0*/  @!P0 LDG.E.U8 R14, desc[UR52][R16.64] ;  /* 0x00000034100e8981 */ /* 0x000f28000c1e1100 */
[----:B------:R0:W-:Y:S04]  /*3f3d0*/  STL [R1+0x3264], R10 ;  /* 0x0032640a01007387 */ /* 0x0001e80000100800 */
[----:B------:R-:W4:Y:S04]  /*3f3e0*/  LDL R20, [R1+0x236c] ;  /* 0x00236c0001147983 */ /* 0x000f280000100800 */
[----:B0-----:R-:W4:Y:S04]  /*3f3f0*/  LDL R10, [R1+0x23a4] ;  /* 0x0023a400010a7983 */ /* 0x001f280000100800 */
[----:B------:R-:W-:Y:S04]  /*3f400*/  STL [R1+0x3268], R11 ;  /* 0x0032680b01007387 */ /* 0x000fe80000100800 */
[----:B------:R-:W4:Y:S04]  /*3f410*/  LDL R9, [R1+0x2378] ;  /* 0x0023780001097983 */ /* 0x000f280000100800 */
[----:B------:R-:W4:Y:S04]  /*3f420*/  LDL R8, [R1+0x23a0] ;  /* 0x0023a00001087983 */ /* 0x000f280000100800 */
[----:B------:R-:W4:Y:S04]  /*3f430*/  LDL R6, [R1+0x23b4] ;  /* 0x0023b40001067983 */ /* 0x000f280000100800 */
[----:B------:R0:W-:Y:S04]  /*3f440*/  STL [R1+0x326c], R12 ;  /* 0x00326c0c01007387 */ /* 0x0001e80000100800 */
[----:B------:R-:W4:Y:S04]  /*3f450*/  LDL R22, [R1+0x237c] ;  /* 0x00237c0001167983 */ /* 0x000f280000100800 */
[----:B------:R-:W4:Y:S01]  /*3f460*/  LDL R7, [R1+0x23b0] ;  /* 0x0023b00001077983 */ /* 0x000f220000100800 */
[----:B------:R-:W-:-:S03]  /*3f470*/  PRMT R15, RZ, 0x7610, R15 ;  /* 0x00007610ff0f7816 */ /* 0x000fc6000000000f */
[----:B--2---:R1:W-:Y:S04]  /*3f480*/  STL [R1+0x3270], R13 ;  /* 0x0032700d01007387 */ /* 0x0043e80000100800 */
[----:B0-----:R-:W2:Y:S04]  /*3f490*/  LDL R12, [R1+0x2388] ;  /* 0x00238800010c7983 */ /* 0x001ea80000100800 */
[----:B------:R-:W2:Y:S04]  /*3f4a0*/  LDL R5, [R1+0x238c] ;  /* 0x00238c0001057983 */ /* 0x000ea80000100800 */
[----:B------:R-:W2:Y:S04]  /*3f4b0*/  LDL R4, [R1+0x23c4] ;  /* 0x0023c40001047983 */ /* 0x000ea80000100800 */
[----:B---3--:R4:W3:Y:S02]  /*3f4c0*/  @!P1 LDG.E.U8 R15, desc[UR52][R18.64] ;  /* 0x00000034120f9981 */ /* 0x0088e4000c1e1100 */
[----:B----4-:R-:W-:-:S02]  /*3f4d0*/  @!P0 IMAD.MOV.U32 R19, RZ, RZ, R3 ;  /* 0x000000ffff138224 */ /* 0x010fc400078e0003 */
[----:B------:R0:W-:Y:S04]  /*3f4e0*/  STL [R1+0x3274], R14 ;  /* 0x0032740e01007387 */ /* 0x0001e80000100800 */
[----:B------:R-:W4:Y:S01]  /*3f4f0*/  LDL R3, [R1+0x2398] ;  /* 0x0023980001037983 */ /* 0x000f220000100800 */
[----:B------:R-:W-:Y:S01]  /*3f500*/  @!P0 IMAD.MOV.U32 R18, RZ, RZ, R2 ;  /* 0x000000ffff128224 */ /* 0x000fe200078e0002 */
[----:B------:R-:W-:Y:S02]  /*3f510*/  PRMT R16, RZ, 0x7610, R16 ;  /* 0x00007610ff107816 */ /* 0x000fe40000000010 */
[----:B------:R-:W3:Y:S01]  /*3f520*/  LDL R2, [R1+0x23c0] ;  /* 0x0023c00001027983 */ /* 0x000ee20000100800 */
[----:B------:R-:W-:Y:S01]  /*3f530*/  @!P1 IMAD.MOV.U32 R21, RZ, RZ, R20 ;  /* 0x000000ffff159224 */ /* 0x000fe200078e0014 */
[----:B------:R-:W-:-:S02]  /*3f540*/  PRMT R17, RZ, 0x7610, R17 ;  /* 0x00007610ff117816 */ /* 0x000fc40000000011 */
[----:B------:R-:W3:Y:S04]  /*3f550*/  LDL R11, [R1+0x239c] ;  /* 0x00239c00010b7983 */ /* 0x000ee80000100800 */
[----:B------:R0:W3:Y:S04]  /*3f560*/  @!P0 LDG.E.U8 R16, desc[UR52][R18.64] ;  /* 0x0000003412108981 */ /* 0x0000e8000c1e1100 */
[----:B-1----:R-:W3:Y:S01]  /*3f570*/  LDL R13, [R1+0x23b8] ;  /* 0x0023b800010d7983 */ /* 0x002ee20000100800 */
[----:B------:R-:W-:Y:S01]  /*3f580*/  PRMT R26, RZ, 0x7610, R26 ;  /* 0x00007610ff1a7816 */ /* 0x000fe2000000001a */
[----:B------:R-:W-:Y:S01]  /*3f590*/  @!P1 IMAD.MOV.U32 R20, RZ, RZ, R10 ;  /* 0x000000ffff149224 */ /* 0x000fe200078e000a */
[----:B------:R-:W-:Y:S01]  /*3f5a0*/  PRMT R30, RZ, 0x7610, R30 ;  /* 0x00007610ff1e7816 */ /* 0x000fe2000000001e */
[----:B------:R-:W3:Y:S04]  /*3f5b0*/  LDL R10, [R1+0x23d4] ;  /* 0x0023d400010a7983 */ /* 0x000ee80000100800 */
[----:B------:R1:W3:Y:S04]  /*3f5c0*/  @!P1 LDG.E.U8 R17, desc[UR52][R20.64] ;  /* 0x0000003414119981 */ /* 0x0002e8000c1e1100 */
[----:B------:R-:W3:Y:S04]  /*3f5d0*/  LDL R31, [R1+0x2420] ;  /* 0x00242000011f7983 */ /* 0x000ee80000100800 */
[----:B------:R-:W3:Y:S04]  /*3f5e0*/  LDL R33, [R1+0x23f8] ;  /* 0x0023f80001217983 */ /* 0x000ee80000100800 */
[----:B------:R-:W3:Y:S01]  /*3f5f0*/  LDL R27, [R1+0x23fc] ;  /* 0x0023fc00011b7983 */ /* 0x000ee20000100800 */
[----:B0-----:R-:W-:-:S03]  /*3f600*/  PRMT R19, RZ, 0x7610, R19 ;  /* 0x00007610ff137816 */ /* 0x001fc60000000013 */
[----:B------:R-:W3:Y:S01]  /*3f610*/  LDL R14, [R1+0x2434] ;  /* 0x00243400010e7983 */ /* 0x000ee20000100800 */
[----:B-1----:R-:W-:Y:S02]  /*3f620*/  @!P0 IMAD.MOV.U32 R20, RZ, RZ, R8 ;  /* 0x000000ffff148224 */ /* 0x002fe400078e0008 */
[----:B------:R-:W-:Y:S01]  /*3f630*/  @!P0 IMAD.MOV.U32 R21, RZ, RZ, R9 ;  /* 0x000000ffff158224 */ /* 0x000fe200078e0009 */
[----:B------:R-:W3:Y:S04]  /*3f640*/  LDL R8, [R1+0x23d0] ;  /* 0x0023d00001087983 */ /* 0x000ee80000100800 */
[----:B------:R-:W3:Y:S01]  /*3f650*/  LDL R9, [R1+0x23a8] ;  /* 0x0023a80001097983 */ /* 0x000ee20000100800 */
[----:B------:R-:W-:Y:S02]  /*3f660*/  @!P1 IMAD.MOV.U32 R23, RZ, RZ, R22 ;  /* 0x000000ffff179224 */ /* 0x000fe400078e0016 */
[----:B------:R-:W-:-:S02]  /*3f670*/  @!P1 IMAD.MOV.U32 R22, RZ, RZ, R6 ;  /* 0x000000ffff169224 */ /* 0x000fc400078e0006 */
[----:B------:R-:W3:Y:S04]  /*3f680*/  LDL R6, [R1+0x23e4] ;  /* 0x0023e40001067983 */ /* 0x000ee80000100800 */
[----:B------:R0:W3:Y:S01]  /*3f690*/  @!P1 LDG.E.U8 R19, desc[UR52][R22.64] ;  /* 0x0000003416139981 */ /* 0x0000e2000c1e1100 */
[----:B------:R-:W-:-:S06]  /*3f6a0*/  PRMT R18, RZ, 0x7610, R18 ;  /* 0x00007610ff127816 */ /* 0x000fcc0000000012 */
[----:B------:R1:W3:Y:S01]  /*3f6b0*/  @!P0 LDG.E.U8 R18, desc[UR52][R20.64] ;  /* 0x0000003414128981 */ /* 0x0002e2000c1e1100 */
[----:B0-----:R-:W-:-:S03]  /*3f6c0*/  @!P0 IMAD.MOV.U32 R22, RZ, RZ, R7 ;  /* 0x000000ffff168224 */ /* 0x001fc600078e0007 */
[----:B------:R-:W3:Y:S01]  /*3f6d0*/  LDL R7, [R1+0x23ac] ;  /* 0x0023ac0001077983 */ /* 0x000ee20000100800 */
[----:B-1----:R-:W-:Y:S01]  /*3f6e0*/  PRMT R21, RZ, 0x7610, R21 ;  /* 0x00007610ff157816 */ /* 0x002fe20000000015 */
[----:B--2---:R-:W-:Y:S02]  /*3f6f0*/  @!P0 IMAD.MOV.U32 R23, RZ, RZ, R12 ;  /* 0x000000ffff178224 */ /* 0x004fe400078e000c */
[----:B------:R-:W2:Y:S01]  /*3f700*/  LDL R12, [R1+0x23e0] ;  /* 0x0023e000010c7983 */ /* 0x000ea20000100800 */
[----:B------:R-:W-:Y:S02]  /*3f710*/  @!P1 IMAD.MOV.U32 R24, RZ, RZ, R4 ;  /* 0x000000ffff189224 */ /* 0x000fe400078e0004 */
[----:B------:R-:W-:Y:S01]  /*3f720*/  @!P1 IMAD.MOV.U32 R25, RZ, RZ, R5 ;  /* 0x000000ffff199224 */ /* 0x000fe200078e0005 */
[----:B------:R-:W2:Y:S04]  /*3f730*/  LDL R4, [R1+0x23f4] ;  /* 0x0023f40001047983 */ /* 0x000ea80000100800 */
[----:B------:R-:W2:Y:S04]  /*3f740*/  LDL R5, [R1+0x23bc] ;  /* 0x0023bc0001057983 */ /* 0x000ea80000100800 */
[----:B------:R4:W2:Y:S02]  /*3f750*/  @!P1 LDG.E.U8 R21, desc[UR52][R24.64] ;  /* 0x0000003418159981 */ /* 0x0008a4000c1e1100 */
[----:B----4-:R-:W-:-:S02]  /*3f760*/  @!P0 IMAD.MOV.U32 R25, RZ, RZ, R3 ;  /* 0x000000ffff198224 */ /* 0x010fc400078e0003 */
[----:B------:R-:W4:Y:S01]  /*3f770*/  LDL R3, [R1+0x23c8] ;  /* 0x0023c80001037983 */ /* 0x000f220000100800 */
[----:B---3--:R-:W-:-:S03]  /*3f780*/  @!P0 IMAD.MOV.U32 R24, RZ, RZ, R2 ;  /* 0x000000ffff188224 */ /* 0x008fc600078e0002 */
[----:B------:R-:W3:Y:S01]  /*3f790*/  LDL R2, [R1+0x23f0] ;  /* 0x0023f00001027983 */ /* 0x000ee20000100800 */
[----:B------:R-:W-:-:S06]  /*3f7a0*/  PRMT R20, RZ, 0x7610, R20 ;  /* 0x00007610ff147816 */ /* 0x000fcc0000000014 */
[----:B------:R0:W3:Y:S02]  /*3f7b0*/  @!P0 LDG.E.U8 R20, desc[UR52][R22.64] ;  /* 0x0000003416148981 */ /* 0x0000e4000c1e1100 */
[----:B0-----:R-:W-:Y:S02]  /*3f7c0*/  PRMT R22, RZ, 0x7610, R22 ;  /* 0x00007610ff167816 */ /* 0x001fe40000000016 */
[----:B------:R-:W-:-:S04]  /*3f7d0*/  PRMT R23, RZ, 0x7610, R23 ;  /* 0x00007610ff177816 */ /* 0x000fc80000000017 */
[----:B------:R0:W3:Y:S01]  /*3f7e0*/  @!P0 LDG.E.U8 R22, desc[UR52][R24.64] ;  /* 0x0000003418168981 */ /* 0x0000e2000c1e1100 */
[----:B------:R-:W-:Y:S02]  /*3f7f0*/  @!P0 IMAD.MOV.U32 R28, RZ, RZ, R8 ;  /* 0x000000ffff1c8224 */ /* 0x000fe400078e0008 */
[----:B------:R-:W-:Y:S01]  /*3f800*/  @!P0 IMAD.MOV.U32 R29, RZ, RZ, R9 ;  /* 0x000000ffff1d8224 */ /* 0x000fe200078e0009 */
[----:B------:R-:W3:Y:S04]  /*3f810*/  LDL R8, [R1+0x2400] ;  /* 0x0024000001087983 */ /* 0x000ee80000100800 */
[----:B------:R-:W3:Y:S01]  /*3f820*/  LDL R9, [R1+0x23d8] ;  /* 0x0023d80001097983 */ /* 0x000ee20000100800 */
[----:B0-----:R-:W-:Y:S02]  /*3f830*/  @!P1 IMAD.MOV.U32 R24, RZ, RZ, R10 ;  /* 0x000000ffff189224 */ /* 0x001fe400078e000a */
[----:B------:R-:W-:Y:S01]  /*3f840*/  @!P1 IMAD.MOV.U32 R25, RZ, RZ, R11 ;  /* 0x000000ffff199224 */ /* 0x000fe200078e000b */
[----:B------:R-:W3:Y:S04]  /*3f850*/  LDL R10, [R1+0x2404] ;  /* 0x00240400010a7983 */ /* 0x000ee80000100800 */
[----:B------:R-:W3:Y:S04]  /*3f860*/  LDL R11, [R1+0x23cc] ;  /* 0x0023cc00010b7983 */ /* 0x000ee80000100800 */
[----:B------:R0:W3:Y:S02]  /*3f870*/  @!P1 LDG.E.U8 R23, desc[UR52][R24.64] ;  /* 0x0000003418179981 */ /* 0x0000e4000c1e1100 */
[----:B0-----:R-:W-:-:S02]  /*3f880*/  PRMT R24, RZ, 0x7610, R24 ;  /* 0x00007610ff187816 */ /* 0x001fc40000000018 */
[----:B------:R-:W-:-:S04]  /*3f890*/  PRMT R25, RZ, 0x7610, R25 ;  /* 0x00007610ff197816 */ /* 0x000fc80000000019 */
[----:B------:R0:W3:Y:S02]  /*3f8a0*/  @!P0 LDG.E.U8 R24, desc[UR52][R28.64] ;  /* 0x000000341c188981 */ /* 0x0000e4000c1e1100 */
[----:B0-----:R-:W-:Y:S02]  /*3f8b0*/  @!P1 IMAD.MOV.U32 R28, RZ, RZ, R6 ;  /* 0x000000ffff1c9224 */ /* 0x001fe400078e0006 */
[----:B------:R-:W-:Y:S01]  /*3f8c0*/  @!P1 IMAD.MOV.U32 R29, RZ, RZ, R7 ;  /* 0x000000ffff1d9224 */ /* 0x000fe200078e0007 */
[----:B------:R-:W3:Y:S04]  /*3f8d0*/  LDL R6, [R1+0x2414] ;  /* 0x0024140001067983 */ /* 0x000ee80000100800 */
[----:B------:R-:W3:Y:S04]  /*3f8e0*/  LDL R7, [R1+0x23dc] ;  /* 0x0023dc0001077983 */ /* 0x000ee80000100800 */
[----:B------:R0:W3:Y:S02]  /*3f8f0*/  @!P1 LDG.E.U8 R25, desc[UR52][R28.64] ;  /* 0x000000341c199981 */ /* 0x0000e4000c1e1100 */
[----:B0-----:R-:W-:Y:S01]  /*3f900*/  @!P0 IMAD.MOV.U32 R29, RZ, RZ, R13 ;  /* 0x000000ffff1d8224 */ /* 0x001fe200078e000d */
        /* <DEDUP_REMOVED lines=14> */
[----:B------:R-:W-:-:S03]  /*3f9f0*/  PRMT R34, RZ, 0x7610, R34 ;  /* 0x00007610ff227816 */ /* 0x000fc60000000022 */
[----:B------:R0:W3:Y:S01]  /*3fa00*/  @!P0 LDG.E.U8 R32, desc[UR52][R28.64] ;  /* 0x000000341c208981 */ /* 0x0000e2000c1e1100 */
[----:B------:R-:W-:Y:S02]  /*3fa10*/  PRMT R36, RZ, 0x7610, R36 ;  /* 0x00007610ff247816 */ /* 0x000fe40000000024 */
[----:B------:R-:W-:Y:S01]  /*3fa20*/  PRMT R38, RZ, 0x7610, R38 ;  /* 0x00007610ff267816 */ /* 0x000fe20000000026 */
[----:B0-----:R-:W-:Y:S02]  /*3fa30*/  @!P1 IMAD.MOV.U32 R28, RZ, RZ, R10 ;  /* 0x000000ffff1c9224 */ /* 0x001fe400078e000a */
[----:B------:R-:W-:Y:S01]  /*3fa40*/  @!P1 IMAD.MOV.U32 R29, RZ, RZ, R11 ;  /* 0x000000ffff1d9224 */ /* 0x000fe200078e000b */
[----:B------:R-:W3:Y:S04]  /*3fa50*/  LDL R10, [R1+0x2444] ;  /* 0x00244400010a7983 */ /* 0x000ee80000100800 */
[----:B------:R-:W3:Y:S04]  /*3fa60*/  LDL R11, [R1+0x240c] ;  /* 0x00240c00010b7983 */ /* 0x000ee80000100800 */
[----:B------:R0:W3:Y:S02]  /*3fa70*/  @!P1 LDG.E.U8 R34, desc[UR52][R28.64] ;  /* 0x000000341c229981 */ /* 0x0000e4000c1e1100 */
[----:B0-----:R-:W-:-:S02]  /*3fa80*/  @!P0 IMAD.MOV.U32 R28, RZ, RZ, R8 ;  /* 0x000000ffff1c8224 */ /* 0x001fc400078e0008 */
[----:B------:R-:W-:Y:S01]  /*3fa90*/  @!P0 IMAD.MOV.U32 R29, RZ, RZ, R9 ;  /* 0x000000ffff1d8224 */ /* 0x000fe200078e0009 */
[----:B------:R-:W3:Y:S04]  /*3faa0*/  LDL R8, [R1+0x2440] ;  /* 0x0024400001087983 */ /* 0x000ee80000100800 */
[----:B------:R-:W3:Y:S04]  /*3fab0*/  LDL R9, [R1+0x2418] ;  /* 0x0024180001097983 */ /* 0x000ee80000100800 */
[----:B------:R0:W3:Y:S01]  /*3fac0*/  @!P0 LDG.E.U8 R36, desc[UR52][R28.64] ;  /* 0x000000341c248981 */ /* 0x0000e2000c1e1100 */
[----:B------:R-:W-:Y:S01]  /*3fad0*/  PRMT R40, RZ, 0x7610, R40 ;  /* 0x00007610ff287816 */ /* 0x000fe20000000028 */
[----:B0-----:R-:W-:-:S02]  /*3fae0*/  @!P1 IMAD.MOV.U32 R28, RZ, RZ, R6 ;  /* 0x000000ffff1c9224 */ /* 0x001fc400078e0006 */
[----:B------:R-:W-:Y:S01]  /*3faf0*/  @!P1 IMAD.MOV.U32 R29, RZ, RZ, R7 ;  /* 0x000000ffff1d9224 */ /* 0x000fe200078e0007 */
[----:B------:R-:W3:Y:S04]  /*3fb00*/  LDL R6, [R1+0x244c] ;  /* 0x00244c0001067983 */ /* 0x000ee80000100800 */
[----:B------:R-:W3:Y:S04]  /*3fb10*/  LDL R7, [R1+0x241c] ;  /* 0x00241c0001077983 */ /* 0x000ee80000100800 */
[----:B------:R2:W3:Y:S02]  /*3fb20*/  @!P1 LDG.E.U8 R38, desc[UR52][R28.64] ;  /* 0x000000341c269981 */ /* 0x0004e4000c1e1100 */
[----:B--2---:R-:W-:-:S02]  /*3fb30*/  @!P0 IMAD.MOV.U32 R28, RZ, RZ, R4 ;  /* 0x000000ffff1c8224 */ /* 0x004fc400078e0004 */
        /* <DEDUP_REMOVED lines=8> */
[----:B------:R-:W-:Y:S02]  /*3fbc0*/  PRMT R42, RZ, 0x7610, R42 ;  /* 0x00007610ff2a7816 */ /* 0x000fe4000000002a */
[----:B------:R-:W-:-:S04]  /*3fbd0*/  PRMT R44, RZ, 0x7610, R44 ;  /* 0x00007610ff2c7816 */ /* 0x000fc8000000002c */
[----:B------:R0:W3:Y:S01]  /*3fbe0*/  @!P1 LDG.E.U8 R42, desc[UR52][R28.64] ;  /* 0x000000341c2a9981 */ /* 0x0000e2000c1e1100 */
[----:B------:R-:W-:Y:S01]  /*3fbf0*/  PRMT R46, RZ, 0x7610, R46 ;  /* 0x00007610ff2e7816 */ /* 0x000fe2000000002e */
[----:B0-----:R-:W-:Y:S02]  /*3fc00*/  @!P0 IMAD.MOV.U32 R28, RZ, RZ, R31 ;  /* 0x000000ffff1c8224 */ /* 0x001fe400078e001f */
[----:B------:R-:W-:-:S05]  /*3fc10*/  @!P0 IMAD.MOV.U32 R29, RZ, RZ, R33 ;  /* 0x000000ffff1d8224 */ /* 0x000fca00078e0021 */
        /* <DEDUP_REMOVED lines=20> */
[----:B------:R2:W3:Y:S02]  /*3fd60*/  @!P1 LDG.E.U8 R54, desc[UR52][R28.64] ;  /* 0x000000341c369981 */ /* 0x0004e4000c1e1100 */
[----:B--2---:R-:W-:Y:S02]  /*3fd70*/  @!P0 IMAD.MOV.U32 R28, RZ, RZ, R4 ;  /* 0x000000ffff1c8224 */ /* 0x004fe400078e0004 */
[----:B------:R-:W-:Y:S01]  /*3fd80*/  @!P0 IMAD.MOV.U32 R29, RZ, RZ, R5 ;  /* 0x000000ffff1d8224 */ /* 0x000fe200078e0005 */
[----:B------:R-:W-:Y:S04]  /*3fd90*/  LDS.U8 R4, [R0+UR4+0x8] ;  /* 0x0000080400047984 */ /* 0x000fe80008000000 */
[----:B------:R4:W2:Y:S02]  /*3fda0*/  @!P0 LDG.E.U8 R56, desc[UR52][R28.64] ;  /* 0x000000341c388981 */ /* 0x0008a4000c1e1100 */
[----:B----4-:R-:W-:-:S02]  /*3fdb0*/  @!P1 IMAD.MOV.U32 R29, RZ, RZ, R3 ;  /* 0x000000ffff1d9224 */ /* 0x010fc400078e0003 */
[----:B------:R-:W0:Y:S01]  /*3fdc0*/  LDS.U8 R3, [R0+UR4+0x88] ;  /* 0x0000880400037984 */ /* 0x000e220008000000 */
[----:B---3--:R-:W-:-:S03]  /*3fdd0*/  @!P1 IMAD.MOV.U32 R28, RZ, RZ, R2 ;  /* 0x000000ffff1c9224 */ /* 0x008fc600078e0002 */
[----:B------:R-:W1:Y:S04]  /*3fde0*/  LDS.U8 R2, [R0+UR4+0xc8] ;  /* 0x0000c80400027984 */ /* 0x000e680008000000 */
[----:B0-----:R-:W-:Y:S04]  /*3fdf0*/  STL [R1+0xfc4], R3 ;  /* 0x000fc40301007387 */ /* 0x001fe80000100800 */
[----:B------:R-:W0:Y:S04]  /*3fe00*/  LDS.U8 R3, [R0+UR4+0x48] ;  /* 0x0000480400037984 */ /* 0x000e280008000000 */
[----:B-1----:R-:W-:Y:S04]  /*3fe10*/  STL [R1+0xfc0], R2 ;  /* 0x000fc00201007387 */ /* 0x002fe80000100800 */
[----:B------:R-:W1:Y:S04]  /*3fe20*/  LDS.U8 R2, [R0+UR4+0x80] ;  /* 0x0000800400027984 */ /* 0x000e680008000000 */
[----:B------:R-:W-:Y:S04]  /*3fe30*/  STL [R1+0x990], R4 ;  /* 0x0009900401007387 */ /* 0x000fe80000100800 */
[----:B------:R-:W3:Y:S04]  /*3fe40*/  LDS.U8 R4, [R0+UR4+0xc0] ;  /* 0x0000c00400047984 */ /* 0x000ee80008000000 */
[----:B0-----:R-:W-:Y:S04]  /*3fe50*/  STL [R1+0x98c], R3 ;  /* 0x00098c0301007387 */ /* 0x001fe80000100800 */
[----:B------:R-:W0:Y:S04]  /*3fe60*/  LDS.U8 R3, [R0+UR4+0x400] ;  /* 0x0004000400037984 */ /* 0x000e280008000000 */
[----:B-1----:R-:W-:Y:S04]  /*3fe70*/  STL [R1+0xfcc], R2 ;  /* 0x000fcc0201007387 */ /* 0x002fe80000100800 */
[----:B------:R-:W1:Y:S04]  /*3fe80*/  LDS.U8 R2, [R0+UR4+0x440] ;  /* 0x0004400400027984 */ /* 0x000e680008000000 */
[----:B---3--:R-:W-:Y:S04]  /*3fe90*/  STL [R1+0xfc8], R4 ;  /* 0x000fc80401007387 */ /* 0x008fe80000100800 */
        /* <DEDUP_REMOVED lines=39> */
[----:B-1----:R1:W-:Y:S04]  /*40110*/  STL [R1+0x24cc], R2 ;  /* 0x0024cc0201007387 */ /* 0x0023e80000100800 */
[----:B---3--:R-:W-:Y:S04]  /*40120*/  STL [R1+0x1060], R4 ;  /* 0x0010600401007387 */ /* 0x008fe80000100800 */
[----:B------:R-:W3:Y:S01]  /*40130*/  LDS.U8 R4, [R0+UR4+0xc80] ;  /* 0x000c800400047984 */ /* 0x000ee20008000000 */
[----:B------:R-:W-:-:S02]  /*40140*/  PRMT R58, RZ, 0x7610, R58 ;  /* 0x00007610ff3a7816 */ /* 0x000fc4000000003a */
[----:B-1----:R-:W-:-:S04]  /*40150*/  LOP3.LUT R2, R0, 0x10, RZ, 0x3c, !PT ;  /* 0x0000001000027812 */ /* 0x002fc800078e3cff */
[----:B------:R1:W4:Y:S04]  /*40160*/  @!P1 LDG.E.U8 R58, desc[UR52][R28.64] ;  /* 0x000000341c3a9981 */ /* 0x000328000c1e1100 */
[----:B-1----:R-:W-:Y:S04]  /*40170*/  LDS.U8 R29, [R0+UR4] ;  /* 0x00000004001d7984 */ /* 0x002fe80008000000 */
[----:B------:R-:W-:Y:S04]  /*40180*/  LDS.U8 R28, [R0+UR4+0x40] ;  /* 0x00004004001c7984 */ /* 0x000fe80008000000 */
[----:B0-----:R-:W-:Y:S04]  /*40190*/  STL [R1+0x105c], R3 ;  /* 0x00105c0301007387 */ /* 0x001fe80000100800 */
[----:B------:R-:W0:Y:S04]  /*401a0*/  LDS.U8 R3, [R0+UR4+0xcc0] ;  /* 0x000cc00400037984 */ /* 0x000e280008000000 */
[----:B------:R-:W-:Y:S04]  /*401b0*/  STL [R1+0x2548], R0 ;  /* 0x0025480001007387 */ /* 0x000fe80000100800 */
[----:B------:R-:W1:Y:S04]  /*401c0*/  LDS.U8 R0, [R2+UR4] ;  /* 0x0000000402007984 */ /* 0x000e680008000000 */
        /* <DEDUP_REMOVED lines=49> */
[----:B------:R-:W-:Y:S04]  /*404e0*/  LDS.U8 R4, [R2+UR4+0xcc8] ;  /* 0x000cc80402047984 */ /* 0x000fe80008000000 */
[----:B0-----:R-:W-:Y:S04]  /*404f0*/  STL [R1+0x24e4], R3 ;  /* 0x0024e40301007387 */ /* 0x001fe80000100800 */
[----:B------:R-:W0:Y:S04]  /*40500*/  LDS.U8 R3, [R2+UR4+0xc40] ;  /* 0x000c400402037984 */ /* 0x000e280008000000 */
[----:B-1----:R-:W-:Y:S04]  /*40510*/  STL [R1+0x2470], R0 ;  /* 0x0024700001007387 */ /* 0x002fe80000100800 */
[----:B------:R-:W1:Y:S01]  /*40520*/  LDS.U8 R0, [R2+UR4+0xc88] ;  /* 0x000c880402007984 */ /* 0x000e620008000000 */
[----:B------:R-:W3:Y:S03]  /*40530*/  S2R R60, SR_TID.X ;  /* 0x00000000003c7919 */ /* 0x000ee60000002100 */
[----:B0-----:R-:W-:Y:S04]  /*40540*/  STL [R1+0x246c], R3 ;  /* 0x00246c0301007387 */ /* 0x001fe80000100800 */
[----:B------:R-:W0:Y:S04]  /*40550*/  LDS.U8 R3, [R2+UR4+0xc08] ;  /* 0x000c080402037984 */ /* 0x000e280008000000 */
[----:B-1----:R1:W-:Y:S04]  /*40560*/  STL [R1+0x24f0], R0 ;  /* 0x0024f00001007387 */ /* 0x0023e80000100800 */
[----:B------:R-:W-:Y:S04]  /*40570*/  STL [R1+0x24ec], R4 ;  /* 0x0024ec0401007387 */ /* 0x000fe80000100800 */
[----:B------:R-:W2:Y:S01]  /*40580*/  LDS.U8 R4, [R2+UR4+0xc48] ;  /* 0x000c480402047984 */ /* 0x000ea20008000000 */
[----:B---3--:R-:W-:-:S02]  /*40590*/  SHF.R.U32.HI R61, RZ, 0x2, R60 ;  /* 0x00000002ff3d7819 */ /* 0x008fc4000001163c */
[----:B------:R-:W-:Y:S02]  /*405a0*/  LOP3.LUT R60, R60, 0x3, RZ, 0xc0, !PT ;  /* 0x000000033c3c7812 */ /* 0x000fe400078ec0ff */
[----:B------:R-:W-:-:S03]  /*405b0*/  SGXT.U32 R61, R61, 0x3 ;  /* 0x000000033d3d781a */ /* 0x000fc60000000000 */
[----:B-1----:R-:W-:Y:S01]  /*405c0*/  IMAD R0, R60, 0x110, RZ ;  /* 0x000001103c007824 */ /* 0x002fe200078e02ff */
[----:B0-----:R-:W-:Y:S04]  /*405d0*/  STL [R1+0x2478], R3 ;  /* 0x0024780301007387 */ /* 0x001fe80000100800 */
[----:B------:R-:W0:Y:S04]  /*405e0*/  LDS.U8 R3, [R2+UR4+0xc80] ;  /* 0x000c800402037984 */ /* 0x000e280008000000 */
[----:B------:R-:W1:Y:S01]  /*405f0*/  LDS.U8 R2, [R2+UR4+0xcc0] ;  /* 0x000cc00402027984 */ /* 0x000e620008000000 */
[----:B------:R-:W-:-:S04]  /*40600*/  LOP3.LUT R0, R0, R61, RZ, 0xfc, !PT ;  /* 0x0000003d00007212 */ /* 0x000fc800078efcff */
[----:B------:R-:W-:Y:S01]  /*40610*/  LOP3.LUT R0, R0, 0x20, RZ, 0x3c, !PT ;  /* 0x0000002000007812 */ /* 0x000fe200078e3cff */
[----:B--2---:R-:W-:Y:S04]  /*40620*/  STL [R1+0x2474], R4 ;  /* 0x0024740401007387 */ /* 0x004fe80000100800 */
[----:B------:R-:W2:Y:S04]  /*40630*/  LDS.U8 R4, [R0+UR4] ;  /* 0x0000000400047984 */ /* 0x000ea80008000000 */
[----:B------:R-:W-:Y:S04]  /*40640*/  LDS.U8 R5, [R0+UR4+0xc48] ;  /* 0x000c480400057984 */ /* 0x000fe80008000000 */
[----:B0-----:R-:W-:Y:S04]  /*40650*/  STL [R1+0x24f8], R3 ;  /* 0x0024f80301007387 */ /* 0x001fe80000100800 */
[----:B------:R-:W0:Y:S04]  /*40660*/  LDS.U8 R3, [R0+UR4+0x40] ;  /* 0x0000400400037984 */ /* 0x000e280008000000 */
[----:B-1----:R-:W-:Y:S04]  /*40670*/  STL [R1+0x24f4], R2 ;  /* 0x0024f40201007387 */ /* 0x002fe80000100800 */
[----:B------:R-:W1:Y:S04]  /*40680*/  LDS.U8 R2, [R0+UR4+0x88] ;  /* 0x0000880400027984 */ /* 0x000e680008000000 */
[----:B--2---:R-:W-:Y:S04]  /*40690*/  STL [R1+0xf84], R4 ;  /* 0x000f840401007387 */ /* 0x004fe80000100800 */
[----:B------:R-:W2:Y:S04]  /*406a0*/  LDS.U8 R4, [R0+UR4+0xc8] ;  /* 0x0000c80400047984 */ /* 0x000ea80008000000 */
        /* <DEDUP_REMOVED lines=50> */
[----:B-1----:R1:W-:Y:S02]  /*409d0*/  STL [R1+0x2510], R2 ;  /* 0x0025100201007387 */ /* 0x0023e40000100800 */
[----:B-1----:R-:W-:-:S02]  /*409e0*/  IMAD R2, R60, 0x110, RZ ;  /* 0x000001103c027824 */ /* 0x002fc400078e02ff */
[----:B--2---:R-:W-:Y:S04]  /*409f0*/  STL [R1+0x250c], R4 ;  /* 0x00250c0401007387 */ /* 0x004fe80000100800 */
[----:B------:R-:W1:Y:S01]  /*40a00*/  LDS.U8 R4, [R0+UR4+0xc80] ;  /* 0x000c800400047984 */ /* 0x000e620008000000 */
[----:B------:R-:W-:-:S04]  /*40a10*/  LOP3.LUT R2, R2, R61, RZ, 0xfc, !PT ;  /* 0x0000003d02027212 */ /* 0x000fc800078efcff */
[----:B------:R-:W-:Y:S01]  /*40a20*/  LOP3.LUT R2, R2, 0x30, RZ, 0x3c, !PT ;  /* 0x0000003002027812 */ /* 0x000fe200078e3cff */
[----:B0-----:R-:W-:Y:S04]  /*40a30*/  STL [R1+0x2498], R3 ;  /* 0x0024980301007387 */ /* 0x001fe80000100800 */
[----:B------:R-:W0:Y:S04]  /*40a40*/  LDS.U8 R3, [R0+UR4+0xcc0] ;  /* 0x000cc00400037984 */ /* 0x000e280008000000 */
[----:B------:R-:W2:Y:S04]  /*40a50*/  LDS.U8 R0, [R2+UR4] ;  /* 0x0000000402007984 */ /* 0x000ea80008000000 */
[----:B------:R-:W-:Y:S04]  /*40a60*/  STL [R1+0x2494], R5 ;  /* 0x0024940501007387 */ /* 0x000fe80000100800 */
[----:B-1----:R-:W-:Y:S04]  /*40a70*/  STL [R1+0x2518], R4 ;  /* 0x0025180401007387 */ /* 0x002fe80000100800 */
[----:B------:R-:W1:Y:S04]  /*40a80*/  LDS.U8 R4, [R2+UR4+0x40] ;  /* 0x0000400402047984 */ /* 0x000e680008000000 */
[----:B0-----:R-:W-:Y:S04]  /*40a90*/  STL [R1+0x2514], R3 ;  /* 0x0025140301007387 */ /* 0x001fe80000100800 */
[----:B------:R-:W0:Y:S04]  /*40aa0*/  LDS.U8 R3, [R2+UR4+0x88] ;  /* 0x0000880402037984 */ /* 0x000e280008000000 */
[----:B--2---:R-:W-:Y:S04]  /*40ab0*/  STL [R1+0xfa4], R0 ;  /* 0x000fa40001007387 */ /* 0x004fe80000100800 */
[----:B------:R-:W2:Y:S04]  /*40ac0*/  LDS.U8 R0, [R2+UR4+0xc8] ;  /* 0x0000c80402007984 */ /* 0x000ea80008000000 */
        /* <DEDUP_REMOVED lines=19> */
[----:B------:R-:W3:Y:S04]  /*40c00*/  LDL.LU R41, [R1+0xf74] ;  /* 0x000f740001297983 */ /* 0x000ee80000300800 */
[----:B------:R-:W-:Y:S04]  /*40c10*/  LDS.U8 R4, [R2+UR4+0x4c0] ;  /* 0x0004c00402047984 */ /* 0x000fe80008000000 */
[----:B0-----:R-:W-:Y:S04]  /*40c20*/  STL [R1+0x1034], R3 ;  /* 0x0010340301007387 */ /* 0x001fe80000100800 */
[----:B------:R-:W3:Y:S04]  /*40c30*/  LDL.LU R43, [R1+0xf70] ;  /* 0x000f7000012b7983 */ /* 0x000ee80000300800 */
[----:B--2---:R-:W-:Y:S04]  /*40c40*/  STL [R1+0xfbc], R0 ;  /* 0x000fbc0001007387 */ /* 0x004fe80000100800 */
[----:B------:R-:W0:Y:S04]  /*40c50*/  LDS.U8 R0, [R2+UR4+0x448] ;  /* 0x0004480402007984 */ /* 0x000e280008000000 */
[----:B------:R-:W2:Y:S04]  /*40c60*/  LDL.LU R45, [R1+0xf6c] ;  /* 0x000f6c00012d7983 */ /* 0x000ea80000300800 */
        /* <DEDUP_REMOVED lines=8> */
[----:B------:R-:W-:Y:S04]  /*40cf0*/  LDS.U8 R3, [R2+UR4+0x800] ;  /* 0x0008000402037984 */ /* 0x000fe80008000000 */
[----:B0-----:R-:W-:Y:S04]  /*40d00*/  STL [R1+0x3094], R0 ;  /* 0x0030940001007387 */ /* 0x001fe80000100800 */
[----:B------:R-:W0:Y:S04]  /*40d10*/  LDS.U8 R0, [R2+UR4+0x480] ;  /* 0x0004800402007984 */ /* 0x000e280008000000 */
[----:B0-----:R-:W-:Y:S04]  /*40d20*/  STL [R1+0x1040], R0 ;  /* 0x0010400001007387 */ /* 0x001fe80000100800 */
[----:B------:R-:W0:Y:S04]  /*40d30*/  LDS.U8 R0, [R2+UR4+0x840] ;  /* 0x0008400402007984 */ /* 0x000e280008000000 */
[----:B------:R-:W-:Y:S04]  /*40d40*/  STL [R1+0x103c], R4 ;  /* 0x00103c0401007387 */ /* 0x000fe80000100800 */
[----:B------:R-:W1:Y:S04]  /*40d50*/  LDS.U8 R4, [R2+UR4+0x888] ;  /* 0x0008880402047984 */ /* 0x000e680008000000 */
[----:B------:R-:W-:Y:S04]  /*40d60*/  STL [R1+0x24a0], R3 ;  /* 0x0024a00301007387 */ /* 0x000fe80000100800 */
[----:B------:R-:W4:Y:S04]  /*40d70*/  LDS.U8 R3, [R2+UR4+0x8c8] ;  /* 0x0008c80402037984 */ /* 0x000f280008000000 */
[----:B0-----:R-:W-:Y:S04]  /*40d80*/  STL [R1+0x249c], R0 ;  /* 0x00249c0001007387 */ /* 0x001fe80000100800 */
[----:B------:R-:W0:Y:S04]  /*40d90*/  LDS.U8 R0, [R2+UR4+0x808] ;  /* 0x0008080402007984 */ /* 0x000e280008000000 */
[----:B-1----:R-:W-:Y:S04]  /*40da0*/  STL [R1+0x2520], R4 ;  /* 0x0025200401007387 */ /* 0x002fe80000100800 */
[----:B------:R-:W1:Y:S04]  /*40db0*/  LDS.U8 R4, [R2+UR4+0x848] ;  /* 0x0008480402047984 */ /* 0x000e680008000000 */
[----:B----4-:R-:W-:Y:S04]  /*40dc0*/  STL [R1+0x251c], R3 ;  /* 0x00251c0301007387 */ /* 0x010fe80000100800 */
        /* <DEDUP_REMOVED lines=16> */
[----:B----4-:R-:W-:Y:S04]  /*40ed0*/  STL [R1+0x24b8], R3 ;  /* 0x0024b80301007387 */ /* 0x010fe80000100800 */
[----:B------:R-:W1:Y:S01]  /*40ee0*/  LDS.U8 R3, [R2+UR4+0xc80] ;  /* 0x000c800402037984 */ /* 0x000e620008000000 */
[----:B------:R-:W4:Y:S03]  /*40ef0*/  S2R R57, SR_TID.X ;  /* 0x0000000000397919 */ /* 0x000f260000002100 */
[----:B0-----:R-:W-:Y:S04]  /*40f00*/  STL [R1+0x24b4], R0 ;  /* 0x0024b40001007387 */ /* 0x001fe80000100800 */
[----:B------:R-:W0:Y:S01]  /*40f10*/  LDS.U8 R0, [R2+UR4+0xcc0] ;  /* 0x000cc00402007984 */ /* 0x000e220008000000 */
[----:B------:R-:W-:Y:S06]  /*40f20*/  BAR.SYNC.DEFER_BLOCKING 0x0 ;  /* 0x0000000000007b1d */ /* 0x000fec0000010000 */
[----:B-1----:R-:W-:Y:S01]  /*40f30*/  STL [R1+0x2538], R3 ;  /* 0x0025380301007387 */ /* 0x002fe20000100800 */
[----:B----4-:R-:W-:-:S03]  /*40f40*/  LOP3.LUT R57, R57, 0x1f, RZ, 0xc0, !PT ;  /* 0x0000001f39397812 */ /* 0x010fc600078ec0ff */
[----:B0-----:R0:W-:Y:S04]  /*40f50*/  STL [R1+0x2534], R0 ;  /* 0x0025340001007387 */ /* 0x0011e80000100800 */
[----:B0-----:R-:W4:Y:S04]  /*40f60*/  LDL.LU R0, [R1+0xf08] ;  /* 0x000f080001007983 */ /* 0x001f280000300800 */
        /* <DEDUP_REMOVED lines=18> */
[----:B---3--:R0:W-:Y:S04]  /*41090*/  STS.U8 [R57+UR4], R41 ;  /* 0x0000002939007988 */ /* 0x0081e80008000004 */
[----:B------:R-:W3:Y:S04]  /*410a0*/  LDL.LU R39, [R1+0xe5c] ;  /* 0x000e5c0001277983 */ /* 0x000ee80000300800 */
[----:B------:R1:W-:Y:S04]  /*410b0*/  STS.U8 [R57+UR4+0x20], R43 ;  /* 0x0000202b39007988 */ /* 0x0003e80008000004 */
[----:B--2---:R2:W-:Y:S04]  /*410c0*/  STS.U8 [R57+UR4+0x40], R45 ;  /* 0x0000402d39007988 */ /* 0x0045e80008000004 */
[----:B------:R0:W-:Y:S04]  /*410d0*/  STS.U8 [R57+UR4+0x60], R47 ;  /* 0x0000602f39007988 */ /* 0x0001e80008000004 */
[----:B------:R1:W-:Y:S04]  /*410e0*/  STS.U8 [R57+UR4+0x120], R49 ;  /* 0x0001203139007988 */ /* 0x0003e80008000004 */
[----:B------:R2:W-:Y:S04]  /*410f0*/  STS.U8 [R57+UR4+0x100], R51 ;  /* 0x0001003339007988 */ /* 0x0005e80008000004 */
[----:B0-----:R-:W3:Y:S04]  /*41100*/  LDL.LU R41, [R1+0xe58] ;  /* 0x000e580001297983 */ /* 0x001ee80000300800 */
[----:B-1----:R-:W3:Y:S04]  /*41110*/  LDL.LU R43, [R1+0xe44] ;  /* 0x000e4400012b7983 */ /* 0x002ee80000300800 */
[----:B--2---:R-:W2:Y:S04]  /*41120*/  LDL.LU R45, [R1+0xe40] ;  /* 0x000e4000012d7983 */ /* 0x004ea80000300800 */
[----:B------:R-:W2:Y:S04]  /*41130*/  LDL.LU R47, [R1+0xe3c] ;  /* 0x000e3c00012f7983 */ /* 0x000ea80000300800 */
[----:B------:R-:W2:Y:S04]  /*41140*/  LDL.LU R49, [R1+0xe38] ;  /* 0x000e380001317983 */ /* 0x000ea80000300800 */
[----:B------:R0:W-:Y:S04]  /*41150*/  STS.U8 [R57+UR4+0x160], R53 ;  /* 0x0001603539007988 */ /* 0x0001e80008000004 */
[----:B------:R-:W2:Y:S04]  /*41160*/  LDL.LU R51, [R1+0xe24] ;  /* 0x000e240001337983 */ /* 0x000ea80000300800 */
[----:B------:R1:W-:Y:S04]  /*41170*/  STS.U8 [R57+UR4+0x140], R55 ;  /* 0x0001403739007988 */ /* 0x0003e80008000004 */
[----:B0-----:R-:W2:Y:S04]  /*41180*/  LDL.LU R53, [R1+0xe20] ;  /* 0x000e200001357983 */ /* 0x001ea80000300800 */
[----:B-1----:R-:W2:Y:S04]  /*41190*/  LDL.LU R55, [R1+0xe1c] ;  /* 0x000e1c0001377983 */ /* 0x002ea80000300800 */
[----:B------:R0:W-:Y:S04]  /*411a0*/  STS.U8 [R57+UR4+0x200], R59 ;  /* 0x0002003b39007988 */ /* 0x0001e80008000004 */
[----:B------:R1:W-:Y:S04]  /*411b0*/  STS.U8 [R57+UR4+0x220], R60 ;  /* 0x0002203c39007988 */ /* 0x0003e80008000004 */
[----:B------:R1:W-:Y:S04]  /*411c0*/  STS.U8 [R57+UR4+0x240], R61 ;  /* 0x0002403d39007988 */ /* 0x0003e80008000004 */
[----:B0-----:R-:W2:Y:S04]  /*411d0*/  LDL.LU R59, [R1+0xe18] ;  /* 0x000e1800013b7983 */ /* 0x001ea80000300800 */
[----:B-1----:R-:W2:Y:S04]  /*411e0*/  LDL.LU R60, [R1+0xe04] ;  /* 0x000e0400013c7983 */ /* 0x002ea80000300800 */
[----:B------:R-:W2:Y:S04]  /*411f0*/  LDL.LU R61, [R1+0xe00] ;  /* 0x000e0000013d7983 */ /* 0x000ea80000300800 */
[----:B----4-:R0:W-:Y:S04]  /*41200*/  STS.U8 [R57+UR4+0x260], R0 ;  /* 0x0002600039007988 */ /* 0x0101e80008000004 */
[----:B------:R1:W-:Y:S04]  /*41210*/  STS.U8 [R57+UR4+0x320], R14 ;  /* 0x0003200e39007988 */ /* 0x0003e80008000004 */
[----:B------:R4:W-:Y:S04]  /*41220*/  STS.U8 [R57+UR4+0x300], R13 ;  /* 0x0003000d39007988 */ /* 0x0009e80008000004 */
[----:B------:R0:W-:Y:S04]  /*41230*/  STS.U8 [R57+UR4+0x360], R12 ;  /* 0x0003600c39007988 */ /* 0x0001e80008000004 */
[----:B------:R1:W-:Y:S04]  /*41240*/  STS.U8 [R57+UR4+0x340], R11 ;  /* 0x0003400b39007988 */ /* 0x0003e80008000004 */
[----:B------:R4:W-:Y:S04]  /*41250*/  STS.U8 [R57+UR4+0x400], R10 ;  /* 0x0004000a39007988 */ /* 0x0009e80008000004 */
[----:B0-----:R-:W2:Y:S04]  /*41260*/  LDL.LU R0, [R1+0xdfc] ;  /* 0x000dfc0001007983 */ /* 0x001ea80000300800 */
[----:B-1----:R-:W2:Y:S04]  /*41270*/  LDL.LU R14, [R1+0xdf8] ;  /* 0x000df800010e7983 */ /* 0x002ea80000300800 */
[----:B----4-:R-:W4:Y:S04]  /*41280*/  LDL.LU R13, [R1+0xde4] ;  /* 0x000de400010d7983 */ /* 0x010f280000300800 */
[----:B------:R-:W4:Y:S04]  /*41290*/  LDL.LU R12, [R1+0xde0] ;  /* 0x000de000010c7983 */ /* 0x000f280000300800 */
[----:B------:R-:W4:Y:S04]  /*412a0*/  LDL.LU R11, [R1+0xddc] ;  /* 0x000ddc00010b7983 */ /* 0x000f280000300800 */
[----:B------:R0:W-:Y:S04]  /*412b0*/  STS.U8 [R57+UR4+0x420], R9 ;  /* 0x0004200939007988 */ /* 0x0001e80008000004 */
[----:B------:R-:W4:Y:S04]  /*412c0*/  LDL.LU R10, [R1+0xdd8] ;  /* 0x000dd800010a7983 */ /* 0x000f280000300800 */
[----:B------:R1:W-:Y:S04]  /*412d0*/  STS.U8 [R57+UR4+0x440], R8 ;  /* 0x0004400839007988 */ /* 0x0003e80008000004 */
[----:B------:R0:W-:Y:S04]  /*412e0*/  STS.U8 [R57+UR4+0x460], R7 ;  /* 0x0004600739007988 */ /* 0x0001e80008000004 */
[----:B------:R0:W-:Y:S04]  /*412f0*/  STS.U8 [R57+UR4+0x520], R6 ;  /* 0x0005200639007988 */ /* 0x0001e80008000004 */
[----:B------:R1:W-:Y:S04]  /*41300*/  STS.U8 [R57+UR4+0x500], R5 ;  /* 0x0005000539007988 */ /* 0x0003e80008000004 */
[----:B------:R1:W-:Y:S04]  /*41310*/  STS.U8 [R57+UR4+0x560], R4 ;  /* 0x0005600439007988 */ /* 0x0003e80008000004 */
[----:B0-----:R-:W4:Y:S04]  /*41320*/  LDL.LU R9, [R1+0xdc4] ;  /* 0x000dc40001097983 */ /* 0x001f280000300800 */
[----:B-1----:R-:W4:Y:S04]  /*41330*/  LDL.LU R8, [R1+0xdc0] ;  /* 0x000dc00001087983 */ /* 0x002f280000300800 */
[----:B------:R-:W4:Y:S04]  /*41340*/  LDL.LU R7, [R1+0xdbc] ;  /* 0x000dbc0001077983 */ /* 0x000f280000300800 */
        /* <DEDUP_REMOVED lines=15> */
[----:B---3--:R-:W3:Y:S04]  /*41440*/  LDL.LU R35, [R1+0xd78] ;  /* 0x000d780001237983 */ /* 0x008ee80000300800 */
[----:B------:R1:W-:Y:S04]  /*41450*/  STS.U8 [R57+UR4+0x760], R39 ;  /* 0x0007602739007988 */ /* 0x0003e80008000004 */
[----:B------:R0:W-:Y:S04]  /*41460*/  STS.U8 [R57+UR4+0x740], R41 ;  /* 0x0007402939007988 */ /* 0x0001e80008000004 */
[----:B------:R0:W-:Y:S04]  /*41470*/  STS.U8 [R57+UR4+0x800], R43 ;  /* 0x0008002b39007988 */ /* 0x0001e80008000004 */
[----:B--2---:R2:W-:Y:S04]  /*41480*/  STS.U8 [R57+UR4+0x820], R45 ;  /* 0x0008202d39007988 */ /* 0x0045e80008000004 */
[----:B------:R2:W-:Y:S04]  /*41490*/  STS.U8 [R57+UR4+0x840], R47 ;  /* 0x0008402f39007988 */ /* 0x0005e80008000004 */
[----:B0-----:R-:W3:Y:S04]  /*414a0*/  LDL.LU R37, [R1+0xd64] ;  /* 0x000d640001257983 */ /* 0x001ee80000300800 */
[----:B-1----:R-:W3:Y:S04]  /*414b0*/  LDL.LU R39, [R1+0xd60] ;  /* 0x000d600001277983 */ /* 0x002ee80000300800 */
[----:B------:R-:W3:Y:S04]  /*414c0*/  LDL.LU R41, [R1+0xd5c] ;  /* 0x000d5c0001297983 */ /* 0x000ee80000300800 */
[----:B------:R-:W3:Y:S04]  /*414d0*/  LDL.LU R43, [R1+0xd58] ;  /* 0x000d5800012b7983 */ /* 0x000ee80000300800 */
[----:B--2---:R-:W2:Y:S04]  /*414e0*/  LDL.LU R45, [R1+0xd44] ;  /* 0x000d4400012d7983 */ /* 0x004ea80000300800 */
[----:B------:R0:W-:Y:S04]  /*414f0*/  STS.U8 [R57+UR4+0x860], R49 ;  /* 0x0008603139007988 */ /* 0x0001e80008000004 */
[----:B------:R-:W2:Y:S04]  /*41500*/  LDL.LU R47, [R1+0xd40] ;  /* 0x000d4000012f7983 */ /* 0x000ea80000300800 */
[----:B------:R1:W-:Y:S04]  /*41510*/  STS.U8 [R57+UR4+0x920], R51 ;  /* 0x0009203339007988 */ /* 0x0003e80008000004 */
[----:B------:R1:W-:Y:S04]  /*41520*/  STS.U8 [R57+UR4+0x900], R53 ;  /* 0x0009003539007988 */ /* 0x0003e80008000004 */
[----:B------:R1:W-:Y:S04]  /*41530*/  STS.U8 [R57+UR4+0x960], R55 ;  /* 0x0009603739007988 */ /* 0x0003e80008000004 */
[----:B0-----:R-:W2:Y:S04]  /*41540*/  LDL.LU R49, [R1+0xd3c] ;  /* 0x000d3c0001317983 */ /* 0x001ea80000300800 */
[----:B-1----:R-:W2:Y:S04]  /*41550*/  LDL.LU R51, [R1+0xd38] ;  /* 0x000d380001337983 */ /* 0x002ea80000300800 */
[----:B------:R-:W2:Y:S04]  /*41560*/  LDL.LU R53, [R1+0xd24] ;  /* 0x000d240001357983 */ /* 0x000ea80000300800 */
[----:B------:R-:W2:Y:S04]  /*41570*/  LDL.LU R55, [R1+0xd20] ;  /* 0x000d200001377983 */ /* 0x000ea80000300800 */
[----:B------:R0:W-:Y:S04]  /*41580*/  STS.U8 [R57+UR4+0x940], R59 ;  /* 0x0009403b39007988 */ /* 0x0001e80008000004 */
[----:B------:R1:W-:Y:S04]  /*41590*/  STS.U8 [R57+UR4+0xa00], R60 ;  /* 0x000a003c39007988 */ /* 0x0003e80008000004 */
[----:B------:R1:W-:Y:S04]  /*415a0*/  STS.U8 [R57+UR4+0xa20], R61 ;  /* 0x000a203d39007988 */ /* 0x0003e80008000004 */
[----:B0-----:R-:W2:Y:S04]  /*415b0*/  LDL.LU R59, [R1+0xd1c] ;  /* 0x000d1c00013b7983 */ /* 0x001ea80000300800 */
[----:B-1----:R-:W2:Y:S04]  /*415c0*/  LDL.LU R60, [R1+0xd18] ;  /* 0x000d1800013c7983 */ /* 0x002ea80000300800 */
[----:B------:R-:W2:Y:S04]  /*415d0*/  LDL.LU R61, [R1+0xd04] ;  /* 0x000d0400013d7983 */ /* 0x000ea80000300800 */
[----:B------:R0:W-:Y:S04]  /*415e0*/  STS.U8 [R57+UR4+0xa40], R0 ;  /* 0x000a400039007988 */ /* 0x0001e80008000004 */
[----:B------:R1:W-:Y:S04]  /*415f0*/  STS.U8 [R57+UR4+0xa60], R14 ;  /* 0x000a600e39007988 */ /* 0x0003e80008000004 */
[----:B----4-:R4:W-:Y:S04]  /*41600*/  STS.U8 [R57+UR4+0xb20], R13 ;  /* 0x000b200d39007988 */ /* 0x0109e80008000004 */
        /* <DEDUP_REMOVED lines=26> */
[----:B---3--:R3:W-:Y:S04]  /*417b0*/  STS.U8 [R57+UR4+0xe60], R35 ;  /* 0x000e602339007988 */ /* 0x0087e80008000004 */
        /* <DEDUP_REMOVED lines=218> */
[----:B------:R-:W-:Y:S04]  /*42560*/  STS.U8 [R57+UR4+0x2960], R0 ;  /* 0x0029600039007988 */ /* 0x000fe80008000004 */
        /* <DEDUP_REMOVED lines=55> */
[----:B------:R-:W2:Y:S04]  /*428e0*/  LDL.LU R0, [R1+0xc] ;  /* 0x00000c0001007983 */ /* 0x000ea80000300800 */
[----:B------:R1:W-:Y:S04]  /*428f0*/  STS.U8 [R57+UR4+0x3060], R60 ;  /* 0x0030603c39007988 */ /* 0x0003e80008000004 */
[----:B------:R1:W-:Y:S04]  /*42900*/  STS.U8 [R57+UR4+0x3120], R61 ;  /* 0x0031203d39007988 */ /* 0x0003e80008000004 */
[----:B0-----:R-:W2:Y:S04]  /*42910*/  LDL.LU R59, [R1+0x8] ;  /* 0x00000800013b7983 */ /* 0x001ea80000300800 */
[----:B-1----:R-:W2:Y:S04]  /*42920*/  LDL.LU R60, [R1+0x4] ;  /* 0x00000400013c7983 */ /* 0x002ea80000300800 */
[----:B------:R-:W2:Y:S04]  /*42930*/  LDL.LU R61, [R1] ;  /* 0x00000000013d7983 */ /* 0x000ea80000300800 */
[----:B------:R0:W-:Y:S04]  /*42940*/  STS.U8 [R57+UR4+0x3100], R14 ;  /* 0x0031000e39007988 */ /* 0x0001e80008000004 */
[----:B------:R1:W-:Y:S04]  /*42950*/  STS.U8 [R57+UR4+0x3160], R13 ;  /* 0x0031600d39007988 */ /* 0x0003e80008000004 */
[----:B----4-:R4:W-:Y:S04]  /*42960*/  STS.U8 [R57+UR4+0x3140], R12 ;  /* 0x0031400c39007988 */ /* 0x0109e80008000004 */
        /* <DEDUP_REMOVED lines=19> */
[----:B------:R0:W-:Y:S04]  /*42aa0*/  STS.U8 [R57+UR4+0x3400], R3 ;  /* 0x0034000339007988 */ /* 0x0001e80008000004 */
        /* <DEDUP_REMOVED lines=10> */
[----:B---3--:R-:W3:Y:S04]  /*42b50*/  LDL.LU R35, [R1+0x3234] ;  /* 0x0032340001237983 */ /* 0x008ee80000300800 */
[----:B------:R0:W-:Y:S04]  /*42b60*/  STS.U8 [R57+UR4+0x3560], R37 ;  /* 0x0035602539007988 */ /* 0x0001e80008000004 */
        /* <DEDUP_REMOVED lines=10> */
[----:B------:R-:W2:Y:S04]  /*42c10*/  LDL.LU R47, [R1+0x321c] ;  /* 0x00321c00012f7983 */ /* 0x000ea80000300800 */
[----:B------:R0:W-:Y:S04]  /*42c20*/  STS.U8 [R57+UR4+0x3720], R49 ;  /* 0x0037203139007988 */ /* 0x0001e80008000004 */
        /* <DEDUP_REMOVED lines=10> */
[----:B------:R1:W-:Y:S04]  /*42cd0*/  STS.U8 [R57+UR4+0x3860], R61 ;  /* 0x0038603d39007988 */ /* 0x0003e80008000004 */
[----:B0-----:R-:W3:Y:S04]  /*42ce0*/  LDL.LU R0, [R1+0xf48] ;  /* 0x000f480001007983 */ /* 0x001ee80000300800 */
[----:B-1----:R-:W3:Y:S04]  /*42cf0*/  LDL.LU R59, [R1+0xf24] ;  /* 0x000f2400013b7983 */ /* 0x002ee80000300800 */
[----:B------:R-:W3:Y:S04]  /*42d00*/  LDL.LU R60, [R1+0xf20] ;  /* 0x000f2000013c7983 */ /* 0x000ee80000300800 */
[----:B------:R-:W3:Y:S04]  /*42d10*/  LDL.LU R61, [R1+0xf1c] ;  /* 0x000f1c00013d7983 */ /* 0x000ee80000300800 */
[----:B--2---:R0:W-:Y:S04]  /*42d20*/  STS.U8 [R57+UR4+0x3920], R55 ;  /* 0x0039203739007988 */ /* 0x0041e80008000004 */
[----:B------:R1:W-:Y:S04]  /*42d30*/  STS.U8 [R57+UR4+0x3900], R53 ;  /* 0x0039003539007988 */ /* 0x0003e80008000004 */
[----:B------:R2:W-:Y:S04]  /*42d40*/  STS.U8 [R57+UR4+0x3960], R51 ;  /* 0x0039603339007988 */ /* 0x0005e80008000004 */
[----:B0-----:R-:W4:Y:S04]  /*42d50*/  LDL.LU R55, [R1+0xf4c] ;  /* 0x000f4c0001377983 */ /* 0x001f280000300800 */
[----:B-1----:R-:W4:Y:S04]  /*42d60*/  LDL.LU R53, [R1+0xf58] ;  /* 0x000f580001357983 */ /* 0x002f280000300800 */
[----:B--2---:R-:W2:Y:S04]  /*42d70*/  LDL.LU R51, [R1+0xf60] ;  /* 0x000f600001337983 */ /* 0x004ea80000300800 */
[----:B------:R0:W-:Y:S02]  /*42d80*/  STS.U8 [R57+UR4+0x3940], R49 ;  /* 0x0039403139007988 */ /* 0x0001e40008000004 */
[----:B0-----:R-:W0:Y:S02]  /*42d90*/  S2R R49, SR_TID.X ;  /* 0x0000000000317919 */ /* 0x001e240000002100 */
[----:B------:R-:W2:Y:S01]  /*42da0*/  LDL.LU R57, [R1+0x3208] ;  /* 0x0032080001397983 */ /* 0x000ea20000300800 */
[----:B0-----:R-:W-:-:S05]  /*42db0*/  LOP3.LUT R49, R49, 0x1f, RZ, 0xc0, !PT ;  /* 0x0000001f31317812 */ /* 0x001fca00078ec0ff */
[----:B---3--:R-:W-:Y:S04]  /*42dc0*/  STS.U8 [R49+UR4+0x3a00], R39 ;  /* 0x003a002731007988 */ /* 0x008fe80008000004 */
[----:B------:R-:W-:Y:S04]  /*42dd0*/  STS.U8 [R49+UR4+0x3a20], R37 ;  /* 0x003a202531007988 */ /* 0x000fe80008000004 */
[----:B------:R-:W-:Y:S04]  /*42de0*/  STS.U8 [R49+UR4+0x3a40], R35 ;  /* 0x003a402331007988 */ /* 0x000fe80008000004 */
        /* <DEDUP_REMOVED lines=21> */
[----:B0-----:R-:W3:Y:S04]  /*42f40*/  LDL.LU R54, [R1+0xf18] ;  /* 0x000f180001367983 */ /* 0x001ee80000300800 */
        /* <DEDUP_REMOVED lines=17> */
[----:B------:R-:W-:-:S03]  /*43060*/  LOP3.LUT R35, R49, 0x10, RZ, 0x3c, !PT ;  /* 0x0000001031237812 */ /* 0x000fc600078e3cff */
[----:B------:R-:W4:Y:S04]  /*43070*/  LDL.LU R5, [R1+0xe70] ;  /* 0x000e700001057983 */ /* 0x000f280000300800 */
[----:B------:R-:W4:Y:S04]  /*43080*/  LDL.LU R4, [R1+0xe6c] ;  /* 0x000e6c0001047983 */ /* 0x000f280000300800 */
[----:B------:R-:W4:Y:S04]  /*43090*/  LDL.LU R33, [R1+0xe68] ;  /* 0x000e680001217983 */ /* 0x000f280000300800 */
[----:B------:R-:W4:Y:S04]  /*430a0*/  LDL.LU R37, [R1+0xe54] ;  /* 0x000e540001257983 */ /* 0x000f280000300800 */
[----:B------:R-:W4:Y:S04]  /*430b0*/  LDL.LU R39, [R1+0xe50] ;  /* 0x000e500001277983 */ /* 0x000f280000300800 */
[----:B------:R-:W4:Y:S04]  /*430c0*/  LDL.LU R49, [R1+0xe4c] ;  /* 0x000e4c0001317983 */ /* 0x000f280000300800 */
[----:B--2---:R0:W-:Y:S04]  /*430d0*/  STS.U8 [R35+UR4+0x80], R51 ;  /* 0x0000803323007988 */ /* 0x0041e80008000004 */
[----:B------:R1:W-:Y:S04]  /*430e0*/  STS.U8 [R35+UR4+0xa0], R53 ;  /* 0x0000a03523007988 */ /* 0x0003e80008000004 */
[----:B------:R2:W-:Y:S04]  /*430f0*/  STS.U8 [R35+UR4+0xc0], R55 ;  /* 0x0000c03723007988 */ /* 0x0005e80008000004 */
[----:B------:R0:W-:Y:S04]  /*43100*/  STS.U8 [R35+UR4+0xe0], R0 ;  /* 0x0000e00023007988 */ /* 0x0001e80008000004 */
[----:B------:R1:W-:Y:S04]  /*43110*/  STS.U8 [R35+UR4+0x1a0], R59 ;  /* 0x0001a03b23007988 */ /* 0x0003e80008000004 */
[----:B------:R2:W-:Y:S04]  /*43120*/  STS.U8 [R35+UR4+0x180], R60 ;  /* 0x0001803c23007988 */ /* 0x0005e80008000004 */
[----:B0-----:R-:W4:Y:S04]  /*43130*/  LDL.LU R51, [R1+0xe48] ;  /* 0x000e480001337983 */ /* 0x001f280000300800 */
[----:B-1----:R-:W4:Y:S04]  /*43140*/  LDL.LU R53, [R1+0xe34] ;  /* 0x000e340001357983 */ /* 0x002f280000300800 */
[----:B--2---:R-:W2:Y:S04]  /*43150*/  LDL.LU R55, [R1+0xe30] ;  /* 0x000e300001377983 */ /* 0x004ea80000300800 */
[----:B------:R-:W2:Y:S04]  /*43160*/  LDL.LU R0, [R1+0xe2c] ;  /* 0x000e2c0001007983 */ /* 0x000ea80000300800 */
[----:B------:R-:W2:Y:S04]  /*43170*/  LDL.LU R59, [R1+0xe28] ;  /* 0x000e2800013b7983 */ /* 0x000ea80000300800 */
[----:B------:R0:W-:Y:S04]  /*43180*/  STS.U8 [R35+UR4+0x1e0], R61 ;  /* 0x0001e03d23007988 */ /* 0x0001e80008000004 */
[----:B------:R-:W2:Y:S04]  /*43190*/  LDL.LU R60, [R1+0xe14] ;  /* 0x000e1400013c7983 */ /* 0x000ea80000300800 */
[----:B0-----:R-:W2:Y:S04]  /*431a0*/  LDL.LU R61, [R1+0xe10] ;  /* 0x000e1000013d7983 */ /* 0x001ea80000300800 */
[----:B---3--:R0:W-:Y:S04]  /*431b0*/  STS.U8 [R35+UR4+0x1c0], R54 ;  /* 0x0001c03623007988 */ /* 0x0081e80008000004 */
[----:B----4-:R1:W-:Y:S04]  /*431c0*/  STS.U8 [R35+UR4+0x280], R52 ;  /* 0x0002803423007988 */ /* 0x0103e80008000004 */
[----:B------:R3:W-:Y:S04]  /*431d0*/  STS.U8 [R35+UR4+0x2a0], R50 ;  /* 0x0002a03223007988 */ /* 0x0007e80008000004 */
[----:B------:R4:W-:Y:S04]  /*431e0*/  STS.U8 [R35+UR4+0x2c0], R48 ;  /* 0x0002c03023007988 */ /* 0x0009e80008000004 */
[----:B------:R1:W-:Y:S04]  /*431f0*/  STS.U8 [R35+UR4+0x2e0], R38 ;  /* 0x0002e02623007988 */ /* 0x0003e80008000004 */
[----:B------:R3:W-:Y:S04]  /*43200*/  STS.U8 [R35+UR4+0x3a0], R36 ;  /* 0x0003a02423007988 */ /* 0x0007e80008000004 */
[----:B0-----:R-:W2:Y:S04]  /*43210*/  LDL.LU R54, [R1+0xe0c] ;  /* 0x000e0c0001367983 */ /* 0x001ea80000300800 */
[----:B-1----:R-:W2:Y:S04]  /*43220*/  LDL.LU R52, [R1+0xe08] ;  /* 0x000e080001347983 */ /* 0x002ea80000300800 */
[----:B---3--:R-:W3:Y:S04]  /*43230*/  LDL.LU R50, [R1+0xdf4] ;  /* 0x000df40001327983 */ /* 0x008ee80000300800 */
        /* <DEDUP_REMOVED lines=41> */
[----:B--2---:R2:W-:Y:S04]  /*434d0*/  STS.U8 [R35+UR4+0x8a0], R55 ;  /* 0x0008a03723007988 */ /* 0x0045e80008000004 */
        /* <DEDUP_REMOVED lines=11> */
[----:B------:R0:W-:Y:S04]  /*43590*/  STS.U8 [R35+UR4+0x9e0], R54 ;  /* 0x0009e03623007988 */ /* 0x0001e80008000004 */
[----:B------:R1:W-:Y:S04]  /*435a0*/  STS.U8 [R35+UR4+0x9c0], R52 ;  /* 0x0009c03423007988 */ /* 0x0003e80008000004 */
[----:B---3--:R3:W-:Y:S04]  /*435b0*/  STS.U8 [R35+UR4+0xa80], R50 ;  /* 0x000a803223007988 */ /* 0x0087e80008000004 */
[----:B----4-:R4:W-:Y:S04]  /*435c0*/  STS.U8 [R35+UR4+0xaa0], R48 ;  /* 0x000aa03023007988 */ /* 0x0109e80008000004 */
        /* <DEDUP_REMOVED lines=244> */
[----:B------:R-:W-:Y:S04]  /*44510*/  STS.U8 [R35+UR4+0x28c0], R54 ;  /* 0x0028c03623007988 */ /* 0x000fe80008000004 */
[----:B------:R-:W-:Y:S04]  /*44520*/  STS.U8 [R35+UR4+0x28e0], R52 ;  /* 0x0028e03423007988 */ /* 0x000fe80008000004 */
[----:B---3--:R-:W-:Y:S04]  /*44530*/  STS.U8 [R35+UR4+0x29a0], R50 ;  /* 0x0029a03223007988 */ /* 0x008fe80008000004 */
        /* <DEDUP_REMOVED lines=23> */
[----:B--2---:R-:W-:Y:S04]  /*446b0*/  STS.U8 [R35+UR4+0x2fa0], R55 ;  /* 0x002fa03723007988 */ /* 0x004fe80008000004 */
[----:B------:R-:W-:Y:S04]  /*446c0*/  STS.U8 [R35+UR4+0x2f80], R0 ;  /* 0x002f800023007988 */ /* 0x000fe80008000004 */
[----:B------:R0:W-:Y:S04]  /*446d0*/  STS.U8 [R35+UR4+0x2fe0], R59 ;  /* 0x002fe03b23007988 */ /* 0x0001e80008000004 */
[----:B------:R1:W-:Y:S04]  /*446e0*/  STS.U8 [R35+UR4+0x2fc0], R60 ;  /* 0x002fc03c23007988 */ /* 0x0003e80008000004 */
[----:B0-----:R-:W2:Y:S04]  /*446f0*/  LDL.LU R59, [R1+0x864] ;  /* 0x00086400013b7983 */ /* 0x001ea80000300800 */
[----:B------:R0:W-:Y:S04]  /*44700*/  STS.U8 [R35+UR4+0x3080], R61 ;  /* 0x0030803d23007988 */ /* 0x0001e80008000004 */
[----:B-1----:R-:W3:Y:S04]  /*44710*/  LDL.LU R60, [R1+0x860] ;  /* 0x00086000013c7983 */ /* 0x002ee80000300800 */
        /* <DEDUP_REMOVED lines=30> */
[----:B---3--:R1:W-:Y:S04]  /*44900*/  STS.U8 [R35+UR4+0x30c0], R60 ;  /* 0x0030c03c23007988 */ /* 0x0083e80008000004 */
[----:B0-----:R-:W2:Y:S04]  /*44910*/  LDL.LU R59, [R1+0x3204] ;  /* 0x00320400013b7983 */ /* 0x001ea80000300800 */
[----:B-1----:R-:W3:Y:S04]  /*44920*/  LDL.LU R60, [R1+0x3200] ;  /* 0x00320000013c7983 */ /* 0x002ee80000300800 */
[----:B----4-:R0:W-:Y:S04]  /*44930*/  STS.U8 [R35+UR4+0x30e0], R61 ;  /* 0x0030e03d23007988 */ /* 0x0101e80008000004 */
[----:B0-----:R-:W4:Y:S04]  /*44940*/  LDL.LU R61, [R1+0x31fc] ;  /* 0x0031fc00013d7983 */ /* 0x001f280000300800 */
        /* <DEDUP_REMOVED lines=29> */
[----:B-1----:R-:W2:Y:S04]  /*44b20*/  LDL.LU R0, [R1+0xf7c] ;  /* 0x000f7c0001007983 */ /* 0x002ea80000300800 */
[----:B------:R-:W2:Y:S04]  /*44b30*/  LDL.LU R37, [R1+0x990] ;  /* 0x0009900001257983 */ /* 0x000ea80000300800 */
[----:B------:R-:W2:Y:S04]  /*44b40*/  LDL.LU R39, [R1+0x98c] ;  /* 0x00098c0001277983 */ /* 0x000ea80000300800 */
[----:B------:R-:W2:Y:S04]  /*44b50*/  LDL.LU R49, [R1+0x9a0] ;  /* 0x0009a00001317983 */ /* 0x000ea80000300800 */
[----:B------:R-:W2:Y:S04]  /*44b60*/  LDL.LU R51, [R1+0x99c] ;  /* 0x00099c0001337983 */ /* 0x000ea80000300800 */
[----:B------:R-:W2:Y:S04]  /*44b70*/  LDL.LU R53, [R1+0x9b0] ;  /* 0x0009b00001357983 */ /* 0x000ea80000300800 */
[----:B------:R-:W2:Y:S01]  /*44b80*/  LDL.LU R55, [R1+0x9a8] ;  /* 0x0009a80001377983 */ /* 0x000ea20000300800 */
[----:B------:R-:W0:Y:S02]  /*44b90*/  S2R R6, SR_TID.X ;  /* 0x0000000000067919 */ /* 0x000e240000002100 */
[----:B0-----:R-:W-:-:S02]  /*44ba0*/  IMAD.SHL.U32 R38, R6, 0x40, RZ ;  /* 0x0000004006267824 */ /* 0x001fc400078e00ff */
[C---:B------:R-:W-:Y:S02]  /*44bb0*/  IMAD.SHL.U32 R5, R6.reuse, 0x8, RZ ;  /* 0x0000000806057824 */ /* 0x040fe400078e00ff */
[----:B------:R-:W-:Y:S01]  /*44bc0*/  IMAD.SHL.U32 R4, R6, 0x2, RZ ;  /* 0x0000000206047824 */ /* 0x000fe200078e00ff */
[----:B------:R-:W-:-:S04]  /*44bd0*/  LOP3.LUT R38, R38, 0x1c0, RZ, 0xc0, !PT ;  /* 0x000001c026267812 */ /* 0x000fc800078ec0ff */
[----:B------:R-:W-:-:S04]  /*44be0*/  LOP3.LUT R38, R38, 0x30, R5, 0xf8, !PT ;  /* 0x0000003026267812 */ /* 0x000fc800078ef805 */
[----:B------:R-:W-:Y:S01]  /*44bf0*/  LOP3.LUT R38, R38, 0x30, R4, 0x78, !PT ;  /* 0x0000003026267812 */ /* 0x000fe200078e7804 */
[----:B----4-:R-:W-:Y:S04]  /*44c00*/  STS.U8 [R35+UR4+0x3880], R61 ;  /* 0x0038803d23007988 */ /* 0x010fe80008000004 */
[----:B---3--:R-:W-:Y:S04]  /*44c10*/  STS.U8 [R35+UR4+0x38a0], R60 ;  /* 0x0038a03c23007988 */ /* 0x008fe80008000004 */
        /* <DEDUP_REMOVED lines=21> */
[----:B0-----:R-:W2:Y:S04]  /*44d70*/  LDL.LU.64 R24, [R1+0xa40] ;  /* 0x000a400001187983 */ /* 0x001ea80000300a00 */
[----:B-1----:R-:W2:Y:S04]  /*44d80*/  LDL.LU.64 R26, [R1+0xa48] ;  /* 0x000a4800011a7983 */ /* 0x002ea80000300a00 */
        /* <DEDUP_REMOVED lines=8> */
[----:B------:R-:W-:Y:S01]  /*44e10*/  STS.U8 [R35+UR4+0x3fc0], R0 ;  /* 0x003fc00023007988 */ /* 0x000fe20008000004 */
[----:B------:R-:W-:Y:S06]  /*44e20*/  BAR.SYNC.DEFER_BLOCKING 0x0 ;  /* 0x0000000000007b1d */ /* 0x000fec0000010000 */
[----:B------:R-:W0:Y:S04]  /*44e30*/  LDSM.16.M88.4 R8, [R38+UR4] ;  /* 0x000000042608783b */ /* 0x000e280008000200 */
[----:B------:R-:W1:Y:S04]  /*44e40*/  LDSM.16.M88.4 R12, [R38+UR4+0x200] ;  /* 0x00020004260c783b */ /* 0x000e680008000200 */
[----:B------:R-:W-:Y:S04]  /*44e50*/  LDSM.16.M88.4 R20, [R38+UR4+0xa00] ;  /* 0x000a00042614783b */ /* 0x000fe80008000200 */
[----:B------:R-:W-:Y:S01]  /*44e60*/  LDSM.16.M88.4 R32, [R38+UR4+0xc00] ;  /* 0x000c00042620783b */ /* 0x000fe20008000200 */
[----:B------:R-:W-:-:S02]  /*44e70*/  IMAD R5, R28, 0x100, R29 ;  /* 0x000001001c057824 */ /* 0x000fc400078e021d */
[----:B------:R-:W-:Y:S02]  /*44e80*/  IMAD R4, R39, 0x100, R37 ;  /* 0x0000010027047824 */ /* 0x000fe400078e0225 */
[----:B------:R-:W-:Y:S02]  /*44e90*/  IMAD R3, R51, 0x100, R49 ;  /* 0x0000010033037824 */ /* 0x000fe400078e0231 */
[----:B------:R-:W-:Y:S01]  /*44ea0*/  IMAD R2, R55, 0x100, R53 ;  /* 0x0000010037027824 */ /* 0x000fe200078e0235 */
[----:B------:R-:W-:Y:S04]  /*44eb0*/  LDSM.16.M88.4 R44, [R38+UR4+0x3000] ;  /* 0x00300004262c783b */ /* 0x000fe80008000200 */
[----:B0-----:R0:W-:Y:S04]  /*44ec0*/  STL.64 [R1+0x840], R8 ;  /* 0x0008400801007387 */ /* 0x0011e80000100a00 */
[----:B------:R-:W-:Y:S01]  /*44ed0*/  STL.64 [R1+0x848], R10 ;  /* 0x0008480a01007387 */ /* 0x000fe20000100a00 */
[----:B------:R-:W-:-:S02]  /*44ee0*/  IMAD.MOV.U32 R7, RZ, RZ, R8 ;  /* 0x000000ffff077224 */ /* 0x000fc400078e0008 */
[----:B------:R-:W-:Y:S01]  /*44ef0*/  IMAD.MOV.U32 R6, RZ, RZ, R9 ;  /* 0x000000ffff067224 */ /* 0x000fe200078e0009 */
[----:B-1----:R-:W-:Y:S04]  /*44f00*/  STL.64 [R1+0x850], R12 ;  /* 0x0008500c01007387 */ /* 0x002fe80000100a00 */
[----:B------:R-:W-:Y:S01]  /*44f10*/  STL.64 [R1+0x858], R14 ;  /* 0x0008580e01007387 */ /* 0x000fe20000100a00 */
[----:B0-----:R-:W-:Y:S02]  /*44f20*/  IMAD.MOV.U32 R9, RZ, RZ, R12 ;  /* 0x000000ffff097224 */ /* 0x001fe400078e000c */
[----:B------:R-:W-:Y:S02]  /*44f30*/  IMAD.MOV.U32 R8, RZ, RZ, R13 ;  /* 0x000000ffff087224 */ /* 0x000fe400078e000d */
[----:B------:R-:W0:Y:S04]  /*44f40*/  LDSM.16.M88.4 R12, [R38+UR4+0x400] ;  /* 0x00040004260c783b */ /* 0x000e280008000200 */
[----:B0-----:R-:W-:Y:S01]  /*44f50*/  STL.64 [R1+0x860], R12 ;  /* 0x0008600c01007387 */ /* 0x001fe20000100a00 */
[----:B------:R-:W-:-:S03]  /*44f60*/  IMAD.MOV.U32 R11, RZ, RZ, R12 ;  /* 0x000000ffff0b7224 */ /* 0x000fc600078e000c */
[----:B------:R-:W-:Y:S01]  /*44f70*/  STL.64 [R1+0x868], R14 ;  /* 0x0008680e01007387 */ /* 0x000fe20000100a00 */
[----:B------:R-:W-:-:S03]  /*44f80*/  IMAD.MOV.U32 R10, RZ, RZ, R13 ;  /* 0x000000ffff0a7224 */ /* 0x000fc600078e000d */
[----:B------:R-:W0:Y:S04]  /*44f90*/  LDSM.16.M88.4 R12, [R38+UR4+0x600] ;  /* 0x00060004260c783b */ /* 0x000e280008000200 */
[----:B0-----:R-:W-:Y:S01]  /*44fa0*/  STL.64 [R1+0x870], R12 ;  /* 0x0008700c01007387 */ /* 0x001fe20000100a00 */
[----:B------:R-:W-:-:S03]  /*44fb0*/  IMAD.MOV.U32 R16, RZ, RZ, R12 ;  /* 0x000000ffff107224 */ /* 0x000fc600078e000c */
[----:B------:R-:W-:Y:S01]  /*44fc0*/  STL.64 [R1+0x878], R14 ;  /* 0x0008780e01007387 */ /* 0x000fe20000100a00 */
[----:B------:R-:W-:-:S03]  /*44fd0*/  IMAD.MOV.U32 R0, RZ, RZ, R13 ;  /* 0x000000ffff007224 */ /* 0x000fc600078e000d */
[----:B------:R-:W0:Y:S01]  /*44fe0*/  LDSM.16.M88.4 R12, [R38+UR4+0x800] ;  /* 0x00080004260c783b */ /* 0x000e220008000200 */
[----:B------:R-:W-:Y:S02]  /*44ff0*/  F2FP.F16.E5M2.UNPACK_B R28, R5 ;  /* 0x00000005ff1c723e */ /* 0x000fe400020004ff */
[----:B------:R-:W-:Y:S01]  /*45000*/  F2FP.F16.E5M2.UNPACK_B R29, R4 ;  /* 0x00000004ff1d723e */ /* 0x000fe200020004ff */
[----:B------:R-:W-:Y:S02]  /*45010*/  IMAD.MOV.U32 R5, RZ, RZ, R20 ;  /* 0x000000ffff057224 */ /* 0x000fe400078e0014 */
[----:B------:R-:W-:Y:S01]  /*45020*/  IMAD.MOV.U32 R4, RZ, RZ, R21 ;  /* 0x000000ffff047224 */ /* 0x000fe200078e0015 */
[----:B0-----:R0:W-:Y:S01]  /*45030*/  STL.64 [R1+0x880], R12 ;  /* 0x0008800c01007387 */ /* 0x0011e20000100a00 */
[----:B------:R-:W-:-:S03]  /*45040*/  IMAD.MOV.U32 R18, RZ, RZ, R12 ;  /* 0x000000ffff127224 */ /* 0x000fc600078e000c */
[----:B------:R1:W-:Y:S01]  /*45050*/  STL.64 [R1+0x888], R14 ;  /* 0x0008880e01007387 */ /* 0x0003e20000100a00 */
[----:B------:R-:W-:-:S03]  /*45060*/  IMAD.MOV.U32 R17, RZ, RZ, R13 ;  /* 0x000000ffff117224 */ /* 0x000fc600078e000d */
[----:B0-----:R-:W3:Y:S04]  /*45070*/  LDL.LU.64 R12, [R1+0xa60] ;  /* 0x000a6000010c7983 */ /* 0x001ee80000300a00 */
[----:B-1----:R-:W3:Y:S04]  /*45080*/  LDL.LU.64 R14, [R1+0xa68] ;  /* 0x000a6800010e7983 */ /* 0x002ee80000300a00 */
[----:B------:R0:W-:Y:S01]  /*45090*/  STL.64 [R1+0x890], R20 ;  /* 0x0008901401007387 */ /* 0x0001e20000100a00 */
[----:B------:R-:W-:Y:S02]  /*450a0*/  F2FP.F16.E5M2.UNPACK_B R30, R3 ;  /* 0x00000003ff1e723e */ /* 0x000fe400020004ff */
[----:B------:R-:W-:Y:S01]  /*450b0*/  F2FP.F16.E5M2.UNPACK_B R31, R2 ;  /* 0x00000002ff1f723e */ /* 0x000fe200020004ff */
[----:B------:R-:W-:Y:S04]  /*450c0*/  STL.64 [R1+0x898], R22 ;  /* 0x0008981601007387 */ /* 0x000fe80000100a00 */
[----:B------:R-:W-:Y:S04]  /*450d0*/  STL.64 [R1+0x8a0], R32 ;  /* 0x0008a02001007387 */ /* 0x000fe80000100a00 */
[----:B------:R2:W-:Y:S01]  /*450e0*/  STL.64 [R1+0x8a8], R34 ;  /* 0x0008a82201007387 */ /* 0x0005e20000100a00 */
[----:B0-----:R-:W-:-:S02]  /*450f0*/  F2FP.F16.E5M2.UNPACK_B R20, R7 ;  /* 0x00000007ff14723e */ /* 0x001fc400020004ff */
[----:B------:R-:W-:Y:S01]  /*45100*/  F2FP.F16.E5M2.UNPACK_B R21, R6 ;  /* 0x00000006ff15723e */ /* 0x000fe200020004ff */
[----:B------:R-:W-:Y:S02]  /*45110*/  IMAD.MOV.U32 R7, RZ, RZ, R32 ;  /* 0x000000ffff077224 */ /* 0x000fe400078e0020 */
[----:B------:R-:W-:Y:S01]  /*45120*/  IMAD.MOV.U32 R6, RZ, RZ, R33 ;  /* 0x000000ffff067224 */ /* 0x000fe200078e0021 */
[----:B------:R-:W-:Y:S01]  /*45130*/  F2FP.F16.E5M2.UNPACK_B R2, R9 ;  /* 0x00000009ff02723e */ /* 0x000fe200020004ff */
[----:B------:R-:W-:Y:S02]  /*45140*/  STL.64 [R1+0x18], R20 ;  /* 0x0000181401007387 */ /* 0x000fe40000100a00 */
[----:B--2---:R-:W-:Y:S02]  /*45150*/  HMMA.16816.F32 R32, R28, R20, R24 ;  /* 0x000000141c20723c */ /* 0x004fe40000001818 */
[----:B------:R-:W2:-:S15]  /*45160*/  LDL.LU.64 R24, [R1+0xa70] ;  /* 0x000a700001187983 */ /* 0x000e9e0000300a00 */
[----:B------:R-:W-:Y:S02]  /*45170*/  NOP ;  /* 0x0000000000007918 */ /* 0x000fe40000000000 */
[----:B------:R-:W-:Y:S04]  /*45180*/  STL.64 [R1+0x60], R32 ;  /* 0x0000602001007387 */ /* 0x000fe80000100a00 */
[----:B------:R-:W-:Y:S04]  /*45190*/  STL.64 [R1+0x68], R34 ;  /* 0x0000682201007387 */ /* 0x000fe80000100a00 */
[----:B------:R-:W-:Y:S04]  /*451a0*/  STL [R1+0x10], R2 ;  /* 0x0000100201007387 */ /* 0x000fe80000100800 */
[----:B------:R-:W2:Y:S01]  /*451b0*/  LDL.LU.64 R26, [R1+0xa78] ;  /* 0x000a7800011a7983 */ /* 0x000ea20000300a00 */
[----:B------:R-:W-:-:S03]  /*451c0*/  IMAD.MOV.U32 R49, RZ, RZ, R21 ;  /* 0x000000ffff317224 */ /* 0x000fc600078e0015 */
[----:B------:R-:W0:Y:S01]  /*451d0*/  LDSM.16.M88.4 R20, [R38+UR4+0xe00] ;  /* 0x000e00042614783b */ /* 0x000e220008000200 */
[----:B------:R-:W-:-:S03]  /*451e0*/  F2FP.F16.E5M2.UNPACK_B R3, R8 ;  /* 0x00000008ff03723e */ /* 0x000fc600020004ff */
[----:B------:R-:W-:Y:S04]  /*451f0*/  STL [R1+0x31f8], R49 ;  /* 0x0031f83101007387 */ /* 0x000fe80000100800 */
[----:B0-----:R0:W-:Y:S04]  /*45200*/  STL.64 [R1+0x8b0], R20 ;  /* 0x0008b01401007387 */ /* 0x0011e80000100a00 */
[----:B------:R-:W-:Y:S04]  /*45210*/  STL.64 [R1+0x8b8], R22 ;  /* 0x0008b81601007387 */ /* 0x000fe80000100a00 */
[----:B------:R-:W-:Y:S01]  /*45220*/  STL [R1+0x14], R3 ;  /* 0x0000140301007387 */ /* 0x000fe20000100800 */
[----:B------:R-:W-:-:S02]  /*45230*/  IMAD.MOV.U32 R9, RZ, RZ, R20 ;  /* 0x000000ffff097224 */ /* 0x000fc400078e0014 */
[----:B------:R-:W-:Y:S01]  /*45240*/  IMAD.MOV.U32 R8, RZ, RZ, R21 ;  /* 0x000000ffff087224 */ /* 0x000fe200078e0015 */
[----:B0-----:R-:W-:Y:S02]  /*45250*/  F2FP.F16.E5M2.UNPACK_B R20, R11 ;  /* 0x0000000bff14723e */ /* 0x001fe400020004ff */
[----:B------:R-:W-:-:S03]  /*45260*/  F2FP.F16.E5M2.UNPACK_B R21, R10 ;  /* 0x0000000aff15723e */ /* 0x000fc600020004ff */
[----:B------:R-:W-:Y:S01]  /*45270*/  IMAD.MOV.U32 R49, RZ, RZ, R20 ;  /* 0x000000ffff317224 */ /* 0x000fe200078e0014 */
[----:B---3--:R-:W-:Y:S01]  /*45280*/  HMMA.16816.F32 R32, R28, R2, R12 ;  /* 0x000000021c20723c */ /* 0x008fe2000000180c */
[----:B------:R-:W3:Y:S04]  /*45290*/  LDL.LU.64 R12, [R1+0xa90] ;  /* 0x000a9000010c7983 */ /* 0x000ee80000300a00 */
[----:B------:R-:W3:-:S14]  /*452a0*/  LDL.LU.64 R14, [R1+0xa98] ;  /* 0x000a9800010e7983 */ /* 0x000edc0000300a00 */
[----:B------:R-:W-:Y:S04]  /*452b0*/  STL.64 [R1+0x80], R32 ;  /* 0x0000802001007387 */ /* 0x000fe80000100a00 */
[----:B------:R-:W-:Y:S04]  /*452c0*/  STL.64 [R1+0x88], R34 ;  /* 0x0000882201007387 */ /* 0x000fe80000100a00 */
[----:B------:R-:W0:Y:S04]  /*452d0*/  LDSM.16.M88.4 R32, [R38+UR4+0x1000] ;  /* 0x001000042620783b */ /* 0x000e280008000200 */
[----:B------:R-:W-:Y:S01]  /*452e0*/  STL [R1+0x8], R20 ;  /* 0x0000081401007387 */ /* 0x000fe20000100800 */
[----:B------:R-:W-:-:S03]  /*452f0*/  F2FP.F16.E5M2.UNPACK_B R2, R16 ;  /* 0x00000010ff02723e */ /* 0x000fc600020004ff */
[----:B0-----:R-:W-:Y:S04]  /*45300*/  STL.64 [R1+0x8c0], R32 ;  /* 0x0008c02001007387 */ /* 0x001fe80000100a00 */
[----:B------:R-:W-:Y:S04]  /*45310*/  STL.64 [R1+0x8c8], R34 ;  /* 0x0008c82201007387 */ /* 0x000fe80000100a00 */
[----:B------:R0:W-:Y:S01]  /*45320*/  STL [R1+0xc], R21 ;  /* 0x00000c1501007387 */ /* 0x0001e20000100800 */
[----:B--2---:R-:W-:Y:S03]  /*45330*/  HMMA.16816.F32 R24, R28, R20, R24 ;  /* 0x000000141c18723c */ /* 0x004fe60000001818 */
[----:B0-----:R-:W2:-:S15]  /*45340*/  LDL.LU.64 R20, [R1+0xe0] ;  /* 0x0000e00001147983 */ /* 0x001e9e0000300a00 */
[----:B------:R-:W-:Y:S01]  /*45350*/  NOP ;  /* 0x0000000000007918 */ /* 0x000fe20000000000 */
[----:B------:R-:W-:Y:S04]  /*45360*/  STL.64 [R1+0xa0], R24 ;  /* 0x0000a01801007387 */ /* 0x000fe80000100a00 */
[----:B------:R-:W-:Y:S04]  /*45370*/  STL.64 [R1+0xa8], R26 ;  /* 0x0000a81a01007387 */ /* 0x000fe80000100a00 */
[----:B------:R-:W-:Y:S04]  /*45380*/  STL [R1], R2 ;  /* 0x0000000201007387 */ /* 0x000fe80000100800 */
[----:B------:R-:W2:Y:S04]  /*45390*/  LDL.LU.64 R22, [R1+0xe8] ;  /* 0x0000e80001167983 */ /* 0x000ea80000300a00 */
[----:B------:R-:W0:Y:S01]  /*453a0*/  LDSM.16.M88.4 R24, [R38+UR4+0x1200] ;  /* 0x001200042618783b */ /* 0x000e220008000200 */
[----:B------:R-:W-:-:S03]  /*453b0*/  F2FP.F16.E5M2.UNPACK_B R3, R0 ;  /* 0x00000000ff03723e */ /* 0x000fc600020004ff */
[----:B0-----:R-:W-:Y:S01]  /*453c0*/  STL.64 [R1+0x8d0], R24 ;  /* 0x0008d01801007387 */ /* 0x001fe20000100a00 */
[----:B------:R-:W-:-:S03]  /*453d0*/  IMAD.MOV.U32 R16, RZ, RZ, R24 ;  /* 0x000000ffff107224 */ /* 0x000fc600078e0018 */
[----:B------:R3:W-:Y:S01]  /*453e0*/  STL.64 [R1+0x8d8], R26 ;  /* 0x0008d81a01007387 */ /* 0x0007e20000100a00 */
[----:B------:R-:W-:-:S03]  /*453f0*/  IMAD.MOV.U32 R0, RZ, RZ, R25 ;  /* 0x000000ffff007224 */ /* 0x000fc600078e0019 */
[----:B------:R-:W-:Y:S01]  /*45400*/  STL [R1+0x4], R3 ;  /* 0x0000040301007387 */ /* 0x000fe20000100800 */
[----:B------:R-:W-:Y:S01]  /*45410*/  IMAD.MOV.U32 R48, RZ, RZ, R3 ;  /* 0x000000ffff307224 */ /* 0x000fe200078e0003 */
[----:B------:R-:W-:Y:S02]  /*45420*/  F2FP.F16.E5M2.UNPACK_B R60, R18 ;  /* 0x00000012ff3c723e */ /* 0x000fe400020004ff */
[----:B------:R-:W-:Y:S01]  /*45430*/  F2FP.F16.E5M2.UNPACK_B R61, R17 ;  /* 0x00000011ff3d723e */ /* 0x000fe200020004ff */
[----:B------:R-:W-:Y:S02]  /*45440*/  IMAD.MOV.U32 R11, RZ, RZ, R32 ;  /* 0x000000ffff0b7224 */ /* 0x000fe400078e0020 */
[----:B------:R-:W-:Y:S01]  /*45450*/  IMAD.MOV.U32 R10, RZ, RZ, R33 ;  /* 0x000000ffff0a7224 */ /* 0x000fe200078e0021 */
[----:B------:R-:W-:Y:S02]  /*45460*/  F2FP.F16.E5M2.UNPACK_B R58, R5 ;  /* 0x00000005ff3a723e */ /* 0x000fe400020004ff */
[----:B------:R-:W-:Y:S01]  /*45470*/  F2FP.F16.E5M2.UNPACK_B R59, R4 ;  /* 0x00000004ff3b723e */ /* 0x000fe200020004ff */
[----:B---3--:R-:W-:Y:S01]  /*45480*/  HMMA.16816.F32 R24, R28, R2, R12 ;  /* 0x000000021c18723c */ /* 0x008fe2000000180c */
[----:B------:R-:W3:-:S15]  /*45490*/  LDL.LU.64 R12, [R1+0x100] ;  /* 0x00010000010c7983 */ /* 0x000ede0000300a00 */
[----:B------:R-:W-:-:S03]  /*454a0*/  NOP ;  /* 0x0000000000007918 */ /* 0x000fc60000000000 */
[----:B------:R-:W-:Y:S04]  /*454b0*/  STL.64 [R1+0xc0], R24 ;  /* 0x0000c01801007387 */ /* 0x000fe80000100a00 */
[----:B------:R-:W-:Y:S04]  /*454c0*/  STL.64 [R1+0xc8], R26 ;  /* 0x0000c81a01007387 */ /* 0x000fe80000100a00 */
[----:B------:R-:W0:Y:S04]  /*454d0*/  LDSM.16.M88.4 R24, [R38+UR4+0x1400] ;  /* 0x001400042618783b */ /* 0x000e280008000200 */
[----:B------:R-:W3:Y:S04]  /*454e0*/  LDL.LU.64 R14, [R1+0x108] ;  /* 0x00010800010e7983 */ /* 0x000ee80000300a00 */
[----:B0-----:R0:W-:Y:S01]  /*454f0*/  STL.64 [R1+0x8e0], R24 ;  /* 0x0008e01801007387 */ /* 0x0011e20000100a00 */
[----:B------:R-:W-:-:S03]  /*45500*/  IMAD.MOV.U32 R2, RZ, RZ, R24 ;  /* 0x000000ffff027224 */ /* 0x000fc600078e0018 */
[----:B------:R1:W-:Y:S01]  /*45510*/  STL.64 [R1+0x8e8], R26 ;  /* 0x0008e81a01007387 */ /* 0x0003e20000100a00 */
[----:B------:R-:W-:-:S03]  /*45520*/  IMAD.MOV.U32 R3, RZ, RZ, R25 ;  /* 0x000000ffff037224 */ /* 0x000fc600078e0019 */
[----:B0-----:R-:W4:Y:S04]  /*45530*/  LDL.LU.64 R24, [R1+0x120] ;  /* 0x0001200001187983 */ /* 0x001f280000300a00 */
[----:B-1----:R-:W4:Y:S01]  /*45540*/  LDL.LU.64 R26, [R1+0x128] ;  /* 0x00012800011a7983 */ /* 0x002f220000300a00 */
[----:B--2---:R-:W-:Y:S03]  /*45550*/  HMMA.16816.F32 R32, R28, R60, R20 ;  /* 0x0000003c1c20723c */ /* 0x004fe60000001814 */
[----:B------:R-:W0:-:S15]  /*45560*/  LDSM.16.M88.4 R20, [R38+UR4+0x1600] ;  /* 0x001600042614783b */ /* 0x000e1e0008000200 */
[----:B------:R-:W-:Y:S01]  /*45570*/  NOP ;  /* 0x0000000000007918 */ /* 0x000fe20000000000 */
[----:B------:R-:W-:Y:S04]  /*45580*/  STL.64 [R1+0xe0], R32 ;  /* 0x0000e02001007387 */ /* 0x000fe80000100a00 */
[----:B------:R-:W-:Y:S04]  /*45590*/  STL.64 [R1+0xe8], R34 ;  /* 0x0000e82201007387 */ /* 0x000fe80000100a00 */
[----:B0-----:R0:W-:Y:S01]  /*455a0*/  STL.64 [R1+0x8f0], R20 ;  /* 0x0008f01401007387 */ /* 0x0011e20000100a00 */
[----:B------:R-:W-:-:S03]  /*455b0*/  IMAD.MOV.U32 R4, RZ, RZ, R20 ;  /* 0x000000ffff047224 */ /* 0x000fc600078e0014 */
[----:B------:R1:W-:Y:S01]  /*455c0*/  STL.64 [R1+0x8f8], R22 ;  /* 0x0008f81601007387 */ /* 0x0003e20000100a00 */
[----:B------:R-:W-:-:S03]  /*455d0*/  IMAD.MOV.U32 R5, RZ, RZ, R21 ;  /* 0x000000ffff057224 */ /* 0x000fc600078e0015 */
[----:B0-----:R-:W2:Y:S04]  /*455e0*/  LDL.LU.64 R20, [R1+0x140] ;  /* 0x0001400001147983 */ /* 0x001ea80000300a00 */
[----:B-1----:R-:W2:Y:S01]  /*455f0*/  LDL.LU.64 R22, [R1+0x148] ;  /* 0x0001480001167983 */ /* 0x002ea20000300a00 */
[----:B------:R-:W-:Y:S02]  /*45600*/  F2FP.F16.E5M2.UNPACK_B R56, R7 ;  /* 0x00000007ff38723e */ /* 0x000fe400020004ff */
[----:B------:R-:W-:Y:S02]  /*45610*/  F2FP.F16.E5M2.UNPACK_B R57, R6 ;  /* 0x00000006ff39723e */ /* 0x000fe400020004ff */
[----:B------:R-:W-:Y:S02]  /*45620*/  F2FP.F16.E5M2.UNPACK_B R54, R9 ;  /* 0x00000009ff36723e */ /* 0x000fe400020004ff */
[----:B------:R-:W-:-:S02]  /*45630*/  F2FP.F16.E5M2.UNPACK_B R55, R8 ;  /* 0x00000008ff37723e */ /* 0x000fc400020004ff */
[----:B------:R-:W-:Y:S01]  /*45640*/  F2FP.F16.E5M2.UNPACK_B R50, R16 ;  /* 0x00000010ff32723e */ /* 0x000fe200020004ff */
[----:B---3--:R-:W-:Y:S01]  /*45650*/  HMMA.16816.F32 R32, R28, R58, R12 ;  /* 0x0000003a1c20723c */ /* 0x008fe2000000180c */
[----:B------:R-:W0:-:S15]  /*45660*/  LDSM.16.M88.4 R12, [R38+UR4+0x1800] ;  /* 0x00180004260c783b */ /* 0x000e1e0008000200 */
[----:B------:R-:W-:-:S03]  /*45670*/  NOP ;  /* 0x0000000000007918 */ /* 0x000fc60000000000 */
[----:B------:R-:W-:Y:S04]  /*45680*/  STL.64 [R1+0x100], R32 ;  /* 0x0001002001007387 */ /* 0x000fe80000100a00 */
[----:B------:R-:W-:Y:S01]  /*45690*/  STL.64 [R1+0x108], R34 ;  /* 0x0001082201007387 */ /* 0x000fe20000100a00 */
[----:B----4-:R-:W-:Y:S03]  /*456a0*/  HMMA.16816.F32 R24, R28, R56, R24 ;  /* 0x000000381c18723c */ /* 0x010fe60000001818 */
[----:B0-----:R0:W-:Y:S01]  /*456b0*/  STL.64 [R1+0x900], R12 ;  /* 0x0009000c01007387 */ /* 0x0011e20000100a00 */
[----:B------:R-:W-:-:S03]  /*456c0*/  IMAD.MOV.U32 R6, RZ, RZ, R12 ;  /* 0x000000ffff067224 */ /* 0x000fc600078e000c */
[----:B------:R1:W-:Y:S01]  /*456d0*/  STL.64 [R1+0x908], R14 ;  /* 0x0009080e01007387 */ /* 0x0003e20000100a00 */
[----:B------:R-:W-:-:S03]  /*456e0*/  IMAD.MOV.U32 R7, RZ, RZ, R13 ;  /* 0x000000ffff077224 */ /* 0x000fc600078e000d */
[----:B0-----:R-:W3:Y:S04]  /*456f0*/  LDL.LU.64 R12, [R1+0x160] ;  /* 0x00016000010c7983 */ /* 0x001ee80000300a00 */
[----:B-1----:R-:W3:Y:S04]  /*45700*/  LDL.LU.64 R14, [R1+0x168] ;  /* 0x00016800010e7983 */ /* 0x002ee80000300a00 */
[----:B------:R-:W-:Y:S04]  /*45710*/  STL.64 [R1+0x31a0], R58 ;  /* 0x0031a03a01007387 */ /* 0x000fe80000100a00 */
[----:B------:R-:W-:Y:S04]  /*45720*/  STL.64 [R1+0x3198], R56 ;  /* 0x0031983801007387 */ /* 0x000fe80000100a00 */
[----:B------:R-:W-:Y:S04]  /*45730*/  STL.64 [R1+0x120], R24 ;  /* 0x0001201801007387 */ /* 0x000fe80000100a00 */
[----:B------:R-:W-:Y:S04]  /*45740*/  STL.64 [R1+0x128], R26 ;  /* 0x0001281a01007387 */ /* 0x000fe80000100a00 */
[----:B------:R-:W0:Y:S04]  /*45750*/  LDSM.16.M88.4 R24, [R38+UR4+0x1a00] ;  /* 0x001a00042618783b */ /* 0x000e280008000200 */
[----:B0-----:R-:W-:Y:S01]  /*45760*/  STL.64 [R1+0x910], R24 ;  /* 0x0009101801007387 */ /* 0x001fe20000100a00 */
[----:B------:R-:W-:-:S03]  /*45770*/  IMAD.MOV.U32 R8, RZ, RZ, R24 ;  /* 0x000000ffff087224 */ /* 0x000fc600078e0018 */
[----:B------:R2:W-:Y:S01]  /*45780*/  STL.64 [R1+0x918], R26 ;  /* 0x0009181a01007387 */ /* 0x0005e20000100a00 */
[----:B------:R-:W-:Y:S02]  /*45790*/  IMAD.MOV.U32 R9, RZ, RZ, R25 ;  /* 0x000000ffff097224 */ /* 0x000fe400078e0019 */
[----:B--2---:R-:W-:Y:S01]  /*457a0*/  HMMA.16816.F32 R24, R28, R54, R20 ;  /* 0x000000361c18723c */ /* 0x004fe20000001814 */
[----:B------:R-:W2:Y:S04]  /*457b0*/  LDL.LU.64 R20, [R1+0x180] ;  /* 0x0001800001147983 */ /* 0x000ea80000300a00 */
[----:B------:R-:W2:-:S14]  /*457c0*/  LDL.LU.64 R22, [R1+0x188] ;  /* 0x0001880001167983 */ /* 0x000e9c0000300a00 */
[----:B------:R-:W-:Y:S04]  /*457d0*/  STL.64 [R1+0x140], R24 ;  /* 0x0001401801007387 */ /* 0x000fe80000100a00 */
[----:B------:R-:W-:Y:S04]  /*457e0*/  STL.64 [R1+0x148], R26 ;  /* 0x0001481a01007387 */ /* 0x000fe80000100a00 */
[----:B------:R-:W0:Y:S04]  /*457f0*/  LDSM.16.M88.4 R24, [R38+UR4+0x1c00] ;  /* 0x001c00042618783b */ /* 0x000e280008000200 */
[----:B0-----:R-:W-:Y:S04]  /*45800*/  STL.64 [R1+0x920], R24 ;  /* 0x0009201801007387 */ /* 0x001fe80000100a00 */
[----:B------:R-:W-:Y:S04]  /*45810*/  STL.64 [R1+0x928], R26 ;  /* 0x0009281a01007387 */ /* 0x000fe80000100a00 */
[----:B------:R-:W4:Y:S04]  /*45820*/  LDL.LU.64 R16, [R1+0x1a0] ;  /* 0x0001a00001107983 */ /* 0x000f280000300a00 */
[----:B------:R-:W4:Y:S01]  /*45830*/  LDL.LU.64 R18, [R1+0x1a8] ;  /* 0x0001a80001127983 */ /* 0x000f220000300a00 */
[----:B------:R-:W-:-:S02]  /*45840*/  F2FP.F16.E5M2.UNPACK_B R52, R11 ;  /* 0x0000000bff34723e */ /* 0x000fc400020004ff */
[----:B------:R-:W-:Y:S01]  /*45850*/  F2FP.F16.E5M2.UNPACK_B R53, R10 ;  /* 0x0000000aff35723e */ /* 0x000fe200020004ff */
[----:B------:R-:W-:Y:S02]  /*45860*/  IMAD.MOV.U32 R10, RZ, RZ, R24 ;  /* 0x000000ffff0a7224 */ /* 0x000fe400078e0018 */
[----:B------:R-:W-:Y:S02]  /*45870*/  IMAD.MOV.U32 R11, RZ, RZ, R25 ;  /* 0x000000ffff0b7224 */ /* 0x000fe400078e0019 */
[----:B------:R-:W0:Y:S01]  /*45880*/  LDSM.16.M88.4 R24, [R38+UR4+0x1e00] ;  /* 0x001e00042618783b */ /* 0x000e220008000200 */
[----:B------:R-:W-:Y:S01]  /*45890*/  F2FP.F16.E5M2.UNPACK_B R51, R0 ;  /* 0x00000000ff33723e */ /* 0x000fe200020004ff */
[----:B0-----:R-:W-:Y:S01]  /*458a0*/  IMAD.MOV.U32 R0, RZ, RZ, R25 ;  /* 0x000000ffff007224 */ /* 0x001fe200078e0019 */
[----:B------:R-:W-:Y:S02]  /*458b0*/  F2FP.F16.E5M2.UNPACK_B R2, R2 ;  /* 0x00000002ff02723e */ /* 0x000fe400020004ff */
[----:B------:R-:W-:Y:S01]  /*458c0*/  F2FP.F16.E5M2.UNPACK_B R3, R3 ;  /* 0x00000003ff03723e */ /* 0x000fe200020004ff */
[----:B---3--:R-:W-:-:S15]  /*458d0*/  HMMA.16816.F32 R12, R28, R52, R12 ;  /* 0x000000341c0c723c */ /* 0x008fde000000180c */
[----:B------:R-:W-:-:S04]  /*458e0*/  NOP ;  /* 0x0000000000007918 */ /* 0x000fc80000000000 */
[----:B------:R0:W-:Y:S04]  /*458f0*/  STL.64 [R1+0x160], R12 ;  /* 0x0001600c01007387 */ /* 0x0001e80000100a00 */
[----:B------:R-:W-:Y:S04]  /*45900*/  STL.64 [R1+0x168], R14 ;  /* 0x0001680e01007387 */ /* 0x000fe80000100a00 */
[----:B------:R-:W-:Y:S04]  /*45910*/  STL.64 [R1+0x31b0], R54 ;  /* 0x0031b03601007387 */ /* 0x000fe80000100a00 */
[----:B------:R-:W-:Y:S04]  /*45920*/  STL.64 [R1+0x31a8], R52 ;  /* 0x0031a83401007387 */ /* 0x000fe80000100a00 */
[----:B------:R1:W-:Y:S04]  /*45930*/  STL.64 [R1+0x930], R24 ;  /* 0x0009301801007387 */ /* 0x0003e80000100a00 */
[----:B------:R3:W-:Y:S01]  /*45940*/  STL.64 [R1+0x938], R26 ;  /* 0x0009381a01007387 */ /* 0x0007e20000100a00 */
[----:B0-----:R-:W-:-:S03]  /*45950*/  IMAD.MOV.U32 R12, RZ, RZ, R24 ;  /* 0x000000ffff0c7224 */ /* 0x001fc600078e0018 */
[----:B-1----:R-:W4:Y:S04]  /*45960*/  LDL.LU.64 R24, [R1+0x1c0] ;  /* 0x0001c00001187983 */ /* 0x002f280000300a00 */
[----:B---3--:R-:W3:Y:S01]  /*45970*/  LDL.LU.64 R26, [R1+0x1c8] ;  /* 0x0001c800011a7983 */ /* 0x008ee20000300a00 */
[----:B--2---:R-:W-:Y:S03]  /*45980*/  HMMA.16816.F32 R32, R28, R50, R20 ;  /* 0x000000321c20723c */ /* 0x004fe60000001814 */
[----:B------:R-:W0:-:S15]  /*45990*/  LDSM.16.M88.4 R20, [R38+UR4+0x2000] ;  /* 0x002000042614783b */ /* 0x000e1e0008000200 */
[----:B------:R-:W-:Y:S01]  /*459a0*/  NOP ;  /* 0x0000000000007918 */ /* 0x000fe20000000000 */
[----:B------:R-:W-:Y:S04]  /*459b0*/  STL.64 [R1+0x180], R32 ;  /* 0x0001802001007387 */ /* 0x000fe80000100a00 */
[----:B------:R-:W-:Y:S04]  /*459c0*/  STL.64 [R1+0x188], R34 ;  /* 0x0001882201007387 */ /* 0x000fe80000100a00 */
[----:B------:R-:W1:Y:S04]  /*459d0*/  LDSM.16.M88.4 R32, [R38+UR4+0x2200] ;  /* 0x002200042620783b */ /* 0x000e680008000200 */
[----:B0-----:R0:W-:Y:S01]  /*459e0*/  STL.64 [R1+0x940], R20 ;  /* 0x0009401401007387 */ /* 0x0011e20000100a00 */
[----:B------:R-:W-:-:S03]  /*459f0*/  IMAD.MOV.U32 R14, RZ, RZ, R20 ;  /* 0x000000ffff0e7224 */ /* 0x000fc600078e0014 */
[----:B------:R2:W-:Y:S01]  /*45a00*/  STL.64 [R1+0x948], R22 ;  /* 0x0009481601007387 */ /* 0x0005e20000100a00 */
[----:B------:R-:W-:-:S03]  /*45a10*/  IMAD.MOV.U32 R15, RZ, RZ, R21 ;  /* 0x000000ffff0f7224 */ /* 0x000fc600078e0015 */
[----:B0-----:R-:W3:Y:S04]  /*45a20*/  LDL.LU.64 R20, [R1+0x1e0] ;  /* 0x0001e00001147983 */ /* 0x001ee80000300a00 */
[----:B--2---:R-:W2:Y:S01]  /*45a30*/  LDL.LU.64 R22, [R1+0x1e8] ;  /* 0x0001e80001167983 */ /* 0x004ea20000300a00 */
[----:B----4-:R-:W-:-:S15]  /*45a40*/  HMMA.16816.F32 R16, R28, R2, R16 ;  /* 0x000000021c10723c */ /* 0x010fde0000001810 */
[----:B------:R-:W-:-:S04]  /*45a50*/  NOP ;  /* 0x0000000000007918 */ /* 0x000fc80000000000 */
[----:B------:R0:W-:Y:S04]  /*45a60*/  STL.64 [R1+0x1a0], R16 ;  /* 0x0001a01001007387 */ /* 0x0001e80000100a00 */
[----:B------:R-:W-:Y:S04]  /*45a70*/  STL.64 [R1+0x1a8], R18 ;  /* 0x0001a81201007387 */ /* 0x000fe80000100a00 */
[----:B-1----:R1:W-:Y:S04]  /*45a80*/  STL.64 [R1+0x950], R32 ;  /* 0x0009502001007387 */ /* 0x0023e80000100a00 */
[----:B------:R4:W-:Y:S01]  /*45a90*/  STL.64 [R1+0x958], R34 ;  /* 0x0009582201007387 */ /* 0x0009e20000100a00 */
[----:B0-----:R-:W-:-:S02]  /*45aa0*/  IMAD.MOV.U32 R16, RZ, RZ, R32 ;  /* 0x000000ffff107224 */ /* 0x001fc400078e0020 */
[----:B------:R-:W-:Y:S02]  /*45ab0*/  IMAD.MOV.U32 R17, RZ, RZ, R33 ;  /* 0x000000ffff117224 */ /* 0x000fe400078e0021 */
[----:B-1----:R-:W2:Y:S04]  /*45ac0*/  LDL.LU.64 R32, [R1+0x200] ;  /* 0x0002000001207983 */ /* 0x002ea80000300a00 */
[----:B----4-:R-:W4:Y:S01]  /*45ad0*/  LDL.LU.64 R34, [R1+0x208] ;  /* 0x0002080001227983 */ /* 0x010f220000300a00 */
[----:B------:R-:W-:Y:S02]  /*45ae0*/  F2FP.F16.E5M2.UNPACK_B R4, R4 ;  /* 0x00000004ff04723e */ /* 0x000fe400020004ff */
[----:B------:R-:W-:Y:S02]  /*45af0*/  F2FP.F16.E5M2.UNPACK_B R5, R5 ;  /* 0x00000005ff05723e */ /* 0x000fe400020004ff */
[----:B------:R-:W-:-:S02]  /*45b00*/  F2FP.F16.E5M2.UNPACK_B R6, R6 ;  /* 0x00000006ff06723e */ /* 0x000fc400020004ff */
[----:B------:R-:W-:Y:S02]  /*45b10*/  F2FP.F16.E5M2.UNPACK_B R7, R7 ;  /* 0x00000007ff07723e */ /* 0x000fe400020004ff */
[----:B------:R-:W-:Y:S02]  /*45b20*/  F2FP.F16.E5M2.UNPACK_B R8, R8 ;  /* 0x00000008ff08723e */ /* 0x000fe400020004ff */
[----:B------:R-:W-:Y:S01]  /*45b30*/  F2FP.F16.E5M2.UNPACK_B R9, R9 ;  /* 0x00000009ff09723e */ /* 0x000fe200020004ff */
[----:B---3--:R-:W-:Y:S01]  /*45b40*/  HMMA.16816.F32 R40, R28, R4, R24 ;  /* 0x000000041c28723c */ /* 0x008fe20000001818 */
[----:B------:R-:W0:-:S15]  /*45b50*/  LDSM.16.M88.4 R24, [R38+UR4+0x2400] ;  /* 0x002400042618783b */ /* 0x000e1e0008000200 */
[----:B------:R-:W-:-:S03]  /*45b60*/  NOP ;  /* 0x0000000000007918 */ /* 0x000fc60000000000 */
[----:B------:R-:W-:Y:S04]  /*45b70*/  STL.64 [R1+0x1c0], R40 ;  /* 0x0001c02801007387 */ /* 0x000fe80000100a00 */
[----:B------:R-:W-:Y:S04]  /*45b80*/  STL.64 [R1+0x1c8], R42 ;  /* 0x0001c82a01007387 */ /* 0x000fe80000100a00 */
[----:B0-----:R0:W-:Y:S01]  /*45b90*/  STL.64 [R1+0x960], R24 ;  /* 0x0009601801007387 */ /* 0x0011e20000100a00 */
[----:B------:R-:W-:-:S03]  /*45ba0*/  IMAD.MOV.U32 R18, RZ, RZ, R24 ;  /* 0x000000ffff127224 */ /* 0x000fc600078e0018 */
[----:B------:R1:W-:Y:S01]  /*45bb0*/  STL.64 [R1+0x968], R26 ;  /* 0x0009681a01007387 */ /* 0x0003e20000100a00 */
[----:B------:R-:W-:-:S03]  /*45bc0*/  IMAD.MOV.U32 R19, RZ, RZ, R25 ;  /* 0x000000ffff137224 */ /* 0x000fc600078e0019 */
[----:B0-----:R-:W3:Y:S04]  /*45bd0*/  LDL.LU.64 R24, [R1+0x220] ;  /* 0x0002200001187983 */ /* 0x001ee80000300a00 */
[----:B-1----:R-:W3:Y:S04]  /*45be0*/  LDL.LU.64 R26, [R1+0x228] ;  /* 0x00022800011a7983 */ /* 0x002ee80000300a00 */
[----:B------:R-:W-:Y:S04]  /*45bf0*/  STL.64 [R1+0x31c0], R6 ;  /* 0x0031c00601007387 */ /* 0x000fe80000100a00 */
[----:B------:R-:W-:Y:S01]  /*45c00*/  STL.64 [R1+0x31b8], R4 ;  /* 0x0031b80401007387 */ /* 0x000fe20000100a00 */
[----:B--2---:R-:W-:Y:S03]  /*45c10*/  HMMA.16816.F32 R20, R28, R6, R20 ;  /* 0x000000061c14723c */ /* 0x004fe60000001814 */
[----:B------:R-:W0:-:S15]  /*45c20*/  LDSM.16.M88.4 R4, [R38+UR4+0x2600] ;  /* 0x002600042604783b */ /* 0x000e1e0008000200 */
[----:B------:R-:W-:Y:S01]  /*45c30*/  NOP ;  /* 0x0000000000007918 */ /* 0x000fe20000000000 */
[----:B------:R-:W-:Y:S04]  /*45c40*/  STL.64 [R1+0x1e0], R20 ;  /* 0x0001e01401007387 */ /* 0x000fe80000100a00 */
[----:B------:R-:W-:Y:S01]  /*45c50*/  STL.64 [R1+0x1e8], R22 ;  /* 0x0001e81601007387 */ /* 0x000fe20000100a00 */
[----:B----4-:R-:W-:Y:S03]  /*45c60*/  HMMA.16816.F32 R32, R28, R8, R32 ;  /* 0x000000081c20723c */ /* 0x010fe60000001820 */
[----:B0-----:R-:W-:Y:S04]  /*45c70*/  STL.64 [R1+0x970], R4 ;  /* 0x0009700401007387 */ /* 0x001fe80000100a00 */
[----:B------:R-:W-:Y:S04]  /*45c80*/  STL.64 [R1+0x978], R6 ;  /* 0x0009780601007387 */ /* 0x000fe80000100a00 */
[----:B------:R-:W2:Y:S08]  /*45c90*/  LDL.LU.64 R40, [R1+0x240] ;  /* 0x0002400001287983 */ /* 0x000eb00000300a00 */
[----:B------:R-:W-:Y:S04]  /*45ca0*/  STL.64 [R1+0x200], R32 ;  /* 0x0002002001007387 */ /* 0x000fe80000100a00 */
[----:B------:R-:W-:Y:S04]  /*45cb0*/  STL.64 [R1+0x208], R34 ;  /* 0x0002082201007387 */ /* 0x000fe80000100a00 */
[----:B------:R-:W2:Y:S04]  /*45cc0*/  LDL.LU.64 R42, [R1+0x248] ;  /* 0x00024800012a7983 */ /* 0x000ea80000300a00 */
[----:B------:R-:W0:Y:S01]  /*45cd0*/  LDSM.16.M88.4 R32, [R38+UR4+0x2800] ;  /* 0x002800042620783b */ /* 0x000e220008000200 */
[----:B------:R-:W-:-:S02]  /*45ce0*/  F2FP.F16.E5M2.UNPACK_B R10, R10 ;  /* 0x0000000aff0a723e */ /* 0x000fc400020004ff */
[----:B------:R-:W-:Y:S01]  /*45cf0*/  F2FP.F16.E5M2.UNPACK_B R11, R11 ;  /* 0x0000000bff0b723e */ /* 0x000fe200020004ff */
[----:B0-----:R0:W-:Y:S01]  /*45d00*/  STL.64 [R1+0x980], R32 ;  /* 0x0009802001007387 */ /* 0x0011e20000100a00 */
[----:B------:R-:W-:-:S03]  /*45d10*/  IMAD.MOV.U32 R7, RZ, RZ, R32 ;  /* 0x000000ffff077224 */ /* 0x000fc600078e0020 */
[----:B------:R1:W-:Y:S01]  /*45d20*/  STL.64 [R1+0x988], R34 ;  /* 0x0009882201007387 */ /* 0x0003e20000100a00 */
[----:B------:R-:W-:-:S03]  /*45d30*/  IMAD.MOV.U32 R6, RZ, RZ, R33 ;  /* 0x000000ffff067224 */ /* 0x000fc600078e0021 */
[----:B0-----:R-:W4:Y:S04]  /*45d40*/  LDL.LU.64 R32, [R1+0x260] ;  /* 0x0002600001207983 */ /* 0x001f280000300a00 */
[----:B-1----:R-:W4:Y:S01]  /*45d50*/  LDL.LU.64 R34, [R1+0x268] ;  /* 0x0002680001227983 */ /* 0x002f220000300a00 */
[----:B------:R-:W-:Y:S02]  /*45d60*/  F2FP.F16.E5M2.UNPACK_B R12, R12 ;  /* 0x0000000cff0c723e */ /* 0x000fe400020004ff */
[----:B------:R-:W-:Y:S01]  /*45d70*/  F2FP.F16.E5M2.UNPACK_B R13, R0 ;  /* 0x00000000ff0d723e */ /* 0x000fe200020004ff */
[----:B------:R-:W-:Y:S02]  /*45d80*/  IMAD.MOV.U32 R20, RZ, RZ, R4 ;  /* 0x000000ffff147224 */ /* 0x000fe400078e0004 */
[----:B------:R-:W-:Y:S01]  /*45d90*/  IMAD.MOV.U32 R4, RZ, RZ, R5 ;  /* 0x000000ffff047224 */ /* 0x000fe200078e0005 */
[----:B---3--:R-:W-:-:S15]  /*45da0*/  HMMA.16816.F32 R24, R28, R10, R24 ;  /* 0x0000000a1c18723c */ /* 0x008fde0000001818 */
[----:B------:R-:W-:-:S04]  /*45db0*/  NOP ;  /* 0x0000000000007918 */ /* 0x000fc80000000000 */
[----:B------:R-:W-:Y:S04]  /*45dc0*/  STL.64 [R1+0x220], R24 ;  /* 0x0002201801007387 */ /* 0x000fe80000100a00 */
[----:B------:R-:W-:Y:S04]  /*45dd0*/  STL.64 [R1+0x228], R26 ;  /* 0x0002281a01007387 */ /* 0x000fe80000100a00 */
[----:B------:R-:W-:Y:S04]  /*45de0*/  STL.64 [R1+0x3180], R10 ;  /* 0x0031800a01007387 */ /* 0x000fe80000100a00 */
[----:B------:R-:W-:Y:S04]  /*45df0*/  STL.64 [R1+0x3178], R8 ;  /* 0x0031780801007387 */ /* 0x000fe80000100a00 */
[----:B------:R-:W0:Y:S04]  /*45e00*/  LDSM.16.M88.4 R8, [R38+UR4+0x2a00] ;  /* 0x002a00042608783b */ /* 0x000e280008000200 */
[----:B0-----:R-:W-:Y:S04]  /*45e10*/  STL.64 [R1+0x990], R8 ;  /* 0x0009900801007387 */ /* 0x001fe80000100a00 */
[----:B------:R2:W-:Y:S04]  /*45e20*/  STL.64 [R1+0x998], R10 ;  /* 0x0009980a01007387 */ /* 0x0005e80000100a00 */
[----:B------:R-:W3:Y:S04]  /*45e30*/  LDL.LU.64 R24, [R1+0x280] ;  /* 0x0002800001187983 */ /* 0x000ee80000300a00 */
[----:B------:R-:W3:Y:S01]  /*45e40*/  LDL.LU.64 R26, [R1+0x288] ;  /* 0x00028800011a7983 */ /* 0x000ee20000300a00 */
[----:B------:R-:W-:-:S02]  /*45e50*/  IMAD.MOV.U32 R5, RZ, RZ, R8 ;  /* 0x000000ffff057224 */ /* 0x000fc400078e0008 */
[----:B------:R-:W-:Y:S02]  /*45e60*/  IMAD.MOV.U32 R0, RZ, RZ, R9 ;  /* 0x000000ffff007224 */ /* 0x000fe400078e0009 */
[----:B--2---:R-:W-:Y:S01]  /*45e70*/  HMMA.16816.F32 R8, R28, R12, R40 ;  /* 0x0000000c1c08723c */ /* 0x004fe20000001828 */
[----:B------:R-:W0:-:S15]  /*45e80*/  LDSM.16.M88.4 R40, [R38+UR4+0x2c00] ;  /* 0x002c00042628783b */ /* 0x000e1e0008000200 */
[----:B------:R-:W-:-:S03]  /*45e90*/  NOP ;  /* 0x0000000000007918 */ /* 0x000fc60000000000 */
[----:B------:R1:W-:Y:S04]  /*45ea0*/  STL.64 [R1+0x240], R8 ;  /* 0x0002400801007387 */ /* 0x0003e80000100a00 */
[----:B------:R-:W-:Y:S04]  /*45eb0*/  STL.64 [R1+0x248], R10 ;  /* 0x0002480a01007387 */ /* 0x000fe80000100a00 */
[----:B0-----:R0:W-:Y:S01]  /*45ec0*/  STL.64 [R1+0x9a0], R40 ;  /* 0x0009a02801007387 */ /* 0x0011e20000100a00 */
[----:B-1----:R-:W-:-:S03]  /*45ed0*/  IMAD.MOV.U32 R9, RZ, RZ, R40 ;  /* 0x000000ffff097224 */ /* 0x002fc600078e0028 */
[----:B------:R1:W-:Y:S01]  /*45ee0*/  STL.64 [R1+0x9a8], R42 ;  /* 0x0009a82a01007387 */ /* 0x0003e20000100a00 */
[----:B------:R-:W-:-:S03]  /*45ef0*/  IMAD.MOV.U32 R8, RZ, RZ, R41 ;  /* 0x000000ffff087224 */ /* 0x000fc600078e0029 */
[----:B0-----:R-:W2:Y:S04]  /*45f00*/  LDL.LU.64 R40, [R1+0x2a0] ;  /* 0x0002a00001287983 */ /* 0x001ea80000300a00 */
[----:B-1----:R-:W2:Y:S01]  /*45f10*/  LDL.LU.64 R42, [R1+0x2a8] ;  /* 0x0002a800012a7983 */ /* 0x002ea20000300a00 */
[----:B------:R-:W-:Y:S02]  /*45f20*/  F2FP.F16.E5M2.UNPACK_B R14, R14 ;  /* 0x0000000eff0e723e */ /* 0x000fe400020004ff */
[----:B------:R-:W-:-:S07]  /*45f30*/  F2FP.F16.E5M2.UNPACK_B R15, R15 ;  /* 0x0000000fff0f723e */ /* 0x000fce00020004ff */
[----:B----4-:R-:W-:Y:S01]  /*45f40*/  HMMA.16816.F32 R32, R28, R14, R32 ;  /* 0x0000000e1c20723c */ /* 0x010fe20000001820 */
[----:B------:R-:W-:Y:S04]  /*45f50*/  STL.64 [R1+0x3170], R14 ;  /* 0x0031700e01007387 */ /* 0x000fe80000100a00 */
[----:B------:R-:W-:-:S14]  /*45f60*/  STL.64 [R1+0x3168], R12 ;  /* 0x0031680c01007387 */ /* 0x000fdc0000100a00 */
[----:B------:R-:W-:Y:S04]  /*45f70*/  STL.64 [R1+0x260], R32 ;  /* 0x0002602001007387 */ /* 0x000fe80000100a00 */
[----:B------:R-:W-:Y:S04]  /*45f80*/  STL.64 [R1+0x268], R34 ;  /* 0x0002682201007387 */ /* 0x000fe80000100a00 */
[----:B------:R-:W0:Y:S01]  /*45f90*/  LDSM.16.M88.4 R32, [R38+UR4+0x2e00] ;  /* 0x002e00042620783b */ /* 0x000e220008000200 */
[----:B------:R-:W-:Y:S02]  /*45fa0*/  F2FP.F16.E5M2.UNPACK_B R16, R16 ;  /* 0x00000010ff10723e */ /* 0x000fe400020004ff */
[----:B------:R-:W-:Y:S01]  /*45fb0*/  F2FP.F16.E5M2.UNPACK_B R17, R17 ;  /* 0x00000011ff11723e */ /* 0x000fe200020004ff */
[----:B0-----:R-:W-:Y:S01]  /*45fc0*/  STL.64 [R1+0x9b0], R32 ;  /* 0x0009b02001007387 */ /* 0x001fe20000100a00 */
[----:B------:R-:W-:-:S03]  /*45fd0*/  IMAD.MOV.U32 R13, RZ, RZ, R32 ;  /* 0x000000ffff0d7224 */ /* 0x000fc600078e0020 */
[----:B------:R3:W-:Y:S01]  /*45fe0*/  STL.64 [R1+0x9b8], R34 ;  /* 0x0009b82201007387 */ /* 0x0007e20000100a00 */
[----:B------:R-:W-:Y:S01]  /*45ff0*/  IMAD.MOV.U32 R12, RZ, RZ, R33 ;  /* 0x000000ffff0c7224 */ /* 0x000fe200078e0021 */
[----:B------:R-:W-:Y:S02]  /*46000*/  F2FP.F16.E5M2.UNPACK_B R18, R18 ;  /* 0x00000012ff12723e */ /* 0x000fe400020004ff */
[----:B------:R-:W-:Y:S02]  /*46010*/  F2FP.F16.E5M2.UNPACK_B R19, R19 ;  /* 0x00000013ff13723e */ /* 0x000fe400020004ff */
[----:B------:R-:W-:Y:S01]  /*46020*/  F2FP.F16.E5M2.UNPACK_B R21, R4 ;  /* 0x00000004ff15723e */ /* 0x000fe200020004ff */
[----:B---3--:R-:W-:Y:S01]  /*46030*/  HMMA.16816.F32 R32, R28, R16, R24 ;  /* 0x000000101c20723c */ /* 0x008fe20000001818 */
[----:B------:R-:W3:-:S15]  /*46040*/  LDL.LU.64 R24, [R1+0x2c0] ;  /* 0x0002c00001187983 */ /* 0x000ede0000300a00 */
[----:B------:R-:W-:-:S03]  /*46050*/  NOP ;  /* 0x0000000000007918 */ /* 0x000fc60000000000 */
[----:B------:R-:W-:Y:S04]  /*46060*/  STL.64 [R1+0x280], R32 ;  /* 0x0002802001007387 */ /* 0x000fe80000100a00 */
[----:B------:R-:W-:Y:S04]  /*46070*/  STL.64 [R1+0x288], R34 ;  /* 0x0002882201007387 */ /* 0x000fe80000100a00 */
[----:B------:R-:W3:Y:S04]  /*46080*/  LDL.LU.64 R26, [R1+0x2c8] ;  /* 0x0002c800011a7983 */ /* 0x000ee80000300a00 */
[----:B------:R-:W-:Y:S04]  /*46090*/  STL.64 [R1+0x9c0], R44 ;  /* 0x0009c02c01007387 */ /* 0x000fe80000100a00 */
[----:B------:R-:W-:Y:S04]  /*460a0*/  STL.64 [R1+0x9c8], R46 ;  /* 0x0009c82e01007387 */ /* 0x000fe80000100a00 */
[----:B------:R-:W4:Y:S04]  /*460b0*/  LDL.LU.64 R52, [R1+0x2e0] ;  /* 0x0002e00001347983 */ /* 0x000f280000300a00 */
[----:B------:R-:W4:Y:S01]  /*460c0*/  LDL.LU.64 R54, [R1+0x2e8] ;  /* 0x0002e80001367983 */ /* 0x000f220000300a00 */
[----:B--2---:R-:W-:-:S15]  /*460d0*/  HMMA.16816.F32 R40, R28, R18, R40 ;  /* 0x000000121c28723c */ /* 0x004fde0000001828 */
[----:B------:R-:W-:-:S04]  /*460e0*/  NOP ;  /* 0x0000000000007918 */ /* 0x000fc80000000000 */
[----:B------:R-:W-:Y:S04]  /*460f0*/  STL.64 [R1+0x2a0], R40 ;  /* 0x0002a02801007387 */ /* 0x000fe80000100a00 */
[----:B------:R-:W-:Y:S04]  /*46100*/  STL.64 [R1+0x2a8], R42 ;  /* 0x0002a82a01007387 */ /* 0x000fe80000100a00 */
[----:B------:R-:W0:Y:S04]  /*46110*/  LDSM.16.M88.4 R40, [R38+UR4+0x3200] ;  /* 0x003200042628783b */ /* 0x000e280008000200 */
[----:B------:R-:W-:Y:S04]  /*46120*/  STL.64 [R1+0x3190], R18 ;  /* 0x0031901201007387 */ /* 0x000fe80000100a00 */
[----:B------:R1:W-:Y:S04]  /*46130*/  STL.64 [R1+0x3188], R16 ;  /* 0x0031881001007387 */ /* 0x0003e80000100a00 */
[----:B0-----:R0:W-:Y:S01]  /*46140*/  STL.64 [R1+0x9d0], R40 ;  /* 0x0009d02801007387 */ /* 0x0011e20000100a00 */
[----:B-1----:R-:W-:-:S03]  /*46150*/  IMAD.MOV.U32 R16, RZ, RZ, R40 ;  /* 0x000000ffff107224 */ /* 0x002fc600078e0028 */
[----:B------:R1:W-:Y:S01]  /*46160*/  STL.64 [R1+0x9d8], R42 ;  /* 0x0009d82a01007387 */ /* 0x0003e20000100a00 */
[----:B------:R-:W-:-:S03]  /*46170*/  IMAD.MOV.U32 R4, RZ, RZ, R41 ;  /* 0x000000ffff047224 */ /* 0x000fc600078e0029 */
[----:B0-----:R-:W2:Y:S04]  /*46180*/  LDL.LU.64 R40, [R1+0x300] ;  /* 0x0003000001287983 */ /* 0x001ea80000300a00 */
[----:B-1----:R-:W2:Y:S01]  /*46190*/  LDL.LU.64 R42, [R1+0x308] ;  /* 0x00030800012a7983 */ /* 0x002ea20000300a00 */
[----:B------:R-:W-:Y:S01]  /*461a0*/  F2FP.F16.E5M2.UNPACK_B R20, R20 ;  /* 0x00000014ff14723e */ /* 0x000fe200020004ff */
[----:B------:R-:W-:Y:S02]  /*461b0*/  IMAD.MOV.U32 R34, RZ, RZ, R44 ;  /* 0x000000ffff227224 */ /* 0x000fe400078e002c */
[----:B------:R-:W-:Y:S01]  /*461c0*/  IMAD.MOV.U32 R35, RZ, RZ, R45 ;  /* 0x000000ffff237224 */ /* 0x000fe200078e002d */
[----:B------:R-:W-:Y:S02]  /*461d0*/  F2FP.F16.E5M2.UNPACK_B R22, R7 ;  /* 0x00000007ff16723e */ /* 0x000fe400020004ff */
[----:B------:R-:W-:Y:S01]  /*461e0*/  F2FP.F16.E5M2.UNPACK_B R23, R6 ;  /* 0x00000006ff17723e */ /* 0x000fe200020004ff */
[C---:B---3--:R-:W-:Y:S01]  /*461f0*/  HMMA.16816.F32 R44, R28.reuse, R20, R24 ;  /* 0x000000141c2c723c */ /* 0x048fe20000001818 */
[----:B------:R-:W0:Y:S07]  /*46200*/  LDSM.16.M88.4 R24, [R38+UR4+0x3400] ;  /* 0x003400042618783b */ /* 0x000e2e0008000200 */
[----:B----4-:R-:W-:Y:S11]  /*46210*/  HMMA.16816.F32 R52, R28, R22, R52 ;  /* 0x000000161c34723c */ /* 0x010ff60000001834 */
[----:B------:R1:W-:Y:S04]  /*46220*/  STL.64 [R1+0x2c0], R44 ;  /* 0x0002c02c01007387 */ /* 0x0003e80000100a00 */
[----:B------:R3:W-:Y:S04]  /*46230*/  STL.64 [R1+0x2c8], R46 ;  /* 0x0002c82e01007387 */ /* 0x0007e80000100a00 */
[----:B0-----:R0:W-:Y:S04]  /*46240*/  STL.64 [R1+0x9e0], R24 ;  /* 0x0009e01801007387 */ /* 0x0011e80000100a00 */
[----:B------:R4:W-:Y:S04]  /*46250*/  STL.64 [R1+0x9e8], R26 ;  /* 0x0009e81a01007387 */ /* 0x0009e80000100a00 */
[----:B-1----:R-:W2:Y:S04]  /*46260*/  LDL.LU.64 R44, [R1+0x320] ;  /* 0x00032000012c7983 */ /* 0x002ea80000300a00 */
[----:B---3--:R-:W3:Y:S04]  /*46270*/  LDL.LU.64 R46, [R1+0x328] ;  /* 0x00032800012e7983 */ /* 0x008ee80000300a00 */
[----:B------:R-:W-:Y:S04]  /*46280*/  STL.64 [R1+0x31d0], R22 ;  /* 0x0031d01601007387 */ /* 0x000fe80000100a00 */
[----:B------:R-:W-:Y:S04]  /*46290*/  STL.64 [R1+0x31c8], R20 ;  /* 0x0031c81401007387 */ /* 0x000fe80000100a00 */
[----:B------:R-:W1:Y:S01]  /*462a0*/  LDSM.16.M88.4 R20, [R38+UR4+0x3600] ;  /* 0x003600042614783b */ /* 0x000e620008000200 */
[----:B------:R-:W-:-:S02]  /*462b0*/  IMAD.MOV.U32 R7, RZ, RZ, R24 ;  /* 0x000000ffff077224 */ /* 0x000fc400078e0018 */
[----:B------:R-:W-:Y:S01]  /*462c0*/  IMAD.MOV.U32 R6, RZ, RZ, R25 ;  /* 0x000000ffff067224 */ /* 0x000fe200078e0019 */
[----:B------:R-:W-:Y:S01]  /*462d0*/  STL.64 [R1+0x2e0], R52 ;  /* 0x0002e03401007387 */ /* 0x000fe20000100a00 */
[----:B0-----:R-:W-:Y:S02]  /*462e0*/  F2FP.F16.E5M2.UNPACK_B R24, R5 ;  /* 0x00000005ff18723e */ /* 0x001fe400020004ff */
[----:B------:R-:W-:Y:S01]  /*462f0*/  F2FP.F16.E5M2.UNPACK_B R25, R0 ;  /* 0x00000000ff19723e */ /* 0x000fe200020004ff */
[----:B------:R-:W-:Y:S01]  /*46300*/  STL.64 [R1+0x2e8], R54 ;  /* 0x0002e83601007387 */ /* 0x000fe20000100a00 */
[----:B----4-:R-:W-:Y:S02]  /*46310*/  F2FP.F16.E5M2.UNPACK_B R26, R9 ;  /* 0x00000009ff1a723e */ /* 0x010fe400020004ff */
[----:B------:R-:W-:Y:S01]  /*46320*/  F2FP.F16.E5M2.UNPACK_B R27, R8 ;  /* 0x00000008ff1b723e */ /* 0x000fe200020004ff */
[----:B-1----:R-:W-:Y:S01]  /*46330*/  STL.64 [R1+0x9f0], R20 ;  /* 0x0009f01401007387 */ /* 0x002fe20000100a00 */
[----:B------:R-:W-:-:S03]  /*46340*/  IMAD.MOV.U32 R5, RZ, RZ, R20 ;  /* 0x000000ffff057224 */ /* 0x000fc600078e0014 */
[----:B------:R2:W-:Y:S01]  /*46350*/  STL.64 [R1+0x9f8], R22 ;  /* 0x0009f81601007387 */ /* 0x0005e20000100a00 */
[----:B------:R-:W-:-:S03]  /*46360*/  IMAD.MOV.U32 R0, RZ, RZ, R21 ;  /* 0x000000ffff007224 */ /* 0x000fc600078e0015 */
[----:B------:R-:W4:Y:S01]  /*46370*/  LDL.LU.64 R8, [R1+0x340] ;  /* 0x0003400001087983 */ /* 0x000f220000300a00 */
[----:B--2---:R-:W-:-:S15]  /*46380*/  HMMA.16816.F32 R20, R28, R24, R40 ;  /* 0x000000181c14723c */ /* 0x004fde0000001828 */
[----:B------:R-:W-:-:S04]  /*46390*/  NOP ;  /* 0x0000000000007918 */ /* 0x000fc80000000000 */
[----:B------:R-:W-:Y:S04]  /*463a0*/  STL.64 [R1+0x300], R20 ;  /* 0x0003001401007387 */ /* 0x000fe80000100a00 */
[----:B------:R-:W-:Y:S04]  /*463b0*/  STL.64 [R1+0x308], R22 ;  /* 0x0003081601007387 */ /* 0x000fe80000100a00 */
[----:B------:R-:W4:Y:S04]  /*463c0*/  LDL.LU.64 R10, [R1+0x348] ;  /* 0x00034800010a7983 */ /* 0x000f280000300a00 */
[----:B------:R-:W0:Y:S01]  /*463d0*/  LDSM.16.M88.4 R20, [R38+UR4+0x3800] ;  /* 0x003800042614783b */ /* 0x000e220008000200 */
[----:B------:R-:W-:-:S02]  /*463e0*/  F2FP.F16.E5M2.UNPACK_B R32, R13 ;  /* 0x0000000dff20723e */ /* 0x000fc400020004ff */
[----:B------:R-:W-:Y:S02]  /*463f0*/  F2FP.F16.E5M2.UNPACK_B R33, R12 ;  /* 0x0000000cff21723e */ /* 0x000fe400020004ff */
[----:B------:R-:W1:Y:S04]  /*46400*/  LDSM.16.M88.4 R12, [R38+UR4+0x3a00] ;  /* 0x003a0004260c783b */ /* 0x000e680008000200 */
[----:B0-----:R0:W-:Y:S01]  /*46410*/  STL.64 [R1+0xa00], R20 ;  /* 0x000a001401007387 */ /* 0x0011e20000100a00 */
[----:B------:R-:W-:-:S03]  /*46420*/  IMAD.MOV.U32 R42, RZ, RZ, R20 ;  /* 0x000000ffff2a7224 */ /* 0x000fc600078e0014 */
[----:B------:R2:W-:Y:S01]  /*46430*/  STL.64 [R1+0xa08], R22 ;  /* 0x000a081601007387 */ /* 0x0005e20000100a00 */
[----:B------:R-:W-:-:S03]  /*46440*/  IMAD.MOV.U32 R43, RZ, RZ, R21 ;  /* 0x000000ffff2b7224 */ /* 0x000fc600078e0015 */
[----:B0-----:R-:W4:Y:S04]  /*46450*/  LDL.LU.64 R20, [R1+0x360] ;  /* 0x0003600001147983 */ /* 0x001f280000300a00 */
[----:B--2---:R-:W2:Y:S01]  /*46460*/  LDL.LU.64 R22, [R1+0x368] ;  /* 0x0003680001167983 */ /* 0x004ea20000300a00 */
[----:B-1----:R-:W-:Y:S01]  /*46470*/  IMAD.MOV.U32 R19, RZ, RZ, R13 ;  /* 0x000000ffff137224 */ /* 0x002fe200078e000d */
[----:B---3--:R-:W-:-:S15]  /*46480*/  HMMA.16816.F32 R44, R28, R26, R44 ;  /* 0x0000001a1c2c723c */ /* 0x008fde000000182c */
[----:B------:R-:W-:-:S04]  /*46490*/  NOP ;  /* 0x0000000000007918 */ /* 0x000fc80000000000 */
[----:B------:R-:W-:Y:S04]  /*464a0*/  STL.64 [R1+0x320], R44 ;  /* 0x0003202c01007387 */ /* 0x000fe80000100a00 */
[----:B------:R-:W-:Y:S04]  /*464b0*/  STL.64 [R1+0x328], R46 ;  /* 0x0003282e01007387 */ /* 0x000fe80000100a00 */
[----:B------:R-:W-:Y:S04]  /*464c0*/  STL.64 [R1+0x31e0], R26 ;  /* 0x0031e01a01007387 */ /* 0x000fe80000100a00 */
[----:B------:R0:W-:Y:S04]  /*464d0*/  STL.64 [R1+0x31d8], R24 ;  /* 0x0031d81801007387 */ /* 0x0001e80000100a00 */
[----:B------:R1:W-:Y:S04]  /*464e0*/  STL.64 [R1+0xa10], R12 ;  /* 0x000a100c01007387 */ /* 0x0003e80000100a00 */
[----:B------:R3:W-:Y:S01]  /*464f0*/  STL.64 [R1+0xa18], R14 ;  /* 0x000a180e01007387 */ /* 0x0007e20000100a00 */
[----:B0-----:R-:W-:-:S03]  /*46500*/  IMAD.MOV.U32 R24, RZ, RZ, R12 ;  /* 0x000000ffff187224 */ /* 0x001fc600078e000c */
[----:B-1----:R-:W2:Y:S04]  /*46510*/  LDL.LU.64 R12, [R1+0x380] ;  /* 0x00038000010c7983 */ /* 0x002ea80000300a00 */
[----:B---3--:R-:W3:Y:S01]  /*46520*/  LDL.LU.64 R14, [R1+0x388] ;  /* 0x00038800010e7983 */ /* 0x008ee20000300a00 */
[----:B----4-:R-:W-:Y:S03]  /*46530*/  HMMA.16816.F32 R44, R28, R32, R8 ;  /* 0x000000201c2c723c */ /* 0x010fe60000001808 */
[----:B------:R-:W4:Y:S04]  /*46540*/  LDL.LU.64 R8, [R1+0x3a0] ;  /* 0x0003a00001087983 */ /* 0x000f280000300a00 */
[----:B------:R-:W4:-:S12]  /*46550*/  LDL.LU.64 R10, [R1+0x3a8] ;  /* 0x0003a800010a7983 */ /* 0x000f180000300a00 */
[----:B------:R-:W-:Y:S04]  /*46560*/  STL.64 [R1+0x340], R44 ;  /* 0x0003402c01007387 */ /* 0x000fe80000100a00 */
[----:B------:R-:W-:Y:S04]  /*46570*/  STL.64 [R1+0x348], R46 ;  /* 0x0003482e01007387 */ /* 0x000fe80000100a00 */
[----:B------:R-:W0:Y:S01]  /*46580*/  LDSM.16.M88.4 R44, [R38+UR4+0x3c00] ;  /* 0x003c0004262c783b */ /* 0x000e220008000200 */
[----:B------:R-:W-:Y:S02]  /*46590*/  F2FP.F16.E5M2.UNPACK_B R34, R34 ;  /* 0x00000022ff22723e */ /* 0x000fe400020004ff */
[----:B------:R-:W-:-:S07]  /*465a0*/  F2FP.F16.E5M2.UNPACK_B R35, R35 ;  /* 0x00000023ff23723e */ /* 0x000fce00020004ff */
[----:B--2---:R-:W-:Y:S01]  /*465b0*/  HMMA.16816.F32 R20, R28, R34, R20 ;  /* 0x000000221c14723c */ /* 0x004fe20000001814 */
[----:B0-----:R-:W-:Y:S04]  /*465c0*/  STL.64 [R1+0xa20], R44 ;  /* 0x000a202c01007387 */ /* 0x001fe80000100a00 */
[----:B------:R-:W-:Y:S04]  /*465d0*/  STL.64 [R1+0xa28], R46 ;  /* 0x000a282e01007387 */ /* 0x000fe80000100a00 */
[----:B------:R-:W-:Y:S04]  /*465e0*/  STL.64 [R1+0x3160], R34 ;  /* 0x0031602201007387 */ /* 0x000fe80000100a00 */
[----:B------:R-:W-:Y:S06]  /*465f0*/  STL.64 [R1+0x3158], R32 ;  /* 0x0031582001007387 */ /* 0x000fec0000100a00 */
[----:B------:R-:W-:Y:S04]  /*46600*/  STL.64 [R1+0x360], R20 ;  /* 0x0003601401007387 */ /* 0x000fe80000100a00 */
[----:B------:R-:W-:Y:S04]  /*46610*/  STL.64 [R1+0x368], R22 ;  /* 0x0003681601007387 */ /* 0x000fe80000100a00 */
[----:B------:R0:W1:Y:S01]  /*46620*/  LDSM.16.M88.4 R20, [R38+UR4+0x3e00] ;  /* 0x003e00042614783b */ /* 0x0000620008000200 */
[----:B------:R-:W-:-:S02]  /*46630*/  F2FP.F16.E5M2.UNPACK_B R36, R16 ;  /* 0x00000010ff24723e */ /* 0x000fc400020004ff */
[----:B------:R-:W-:Y:S02]  /*46640*/  F2FP.F16.E5M2.UNPACK_B R37, R4 ;  /* 0x00000004ff25723e */ /* 0x000fe400020004ff */
[----:B------:R-:W-:Y:S02]  /*46650*/  F2FP.F16.E5M2.UNPACK_B R39, R6 ;  /* 0x00000006ff27723e */ /* 0x000fe400020004ff */
[----:B0-----:R-:W-:Y:S01]  /*46660*/  F2FP.F16.E5M2.UNPACK_B R38, R7 ;  /* 0x00000007ff26723e */ /* 0x001fe200020004ff */
[----:B-1----:R0:W-:Y:S04]  /*46670*/  STL.64 [R1+0xa30], R20 ;  /* 0x000a301401007387 */ /* 0x0021e80000100a00 */
[----:B------:R1:W-:Y:S01]  /*46680*/  STL.64 [R1+0xa38], R22 ;  /* 0x000a381601007387 */ /* 0x0003e20000100a00 */
[----:B------:R-:W-:-:S02]  /*46690*/  IMAD.MOV.U32 R16, RZ, RZ, R20 ;  /* 0x000000ffff107224 */ /* 0x000fc400078e0014 */
[----:B------:R-:W-:Y:S01]  /*466a0*/  IMAD.MOV.U32 R4, RZ, RZ, R21 ;  /* 0x000000ffff047224 */ /* 0x000fe200078e0015 */
[----:B---3--:R-:W-:-:S15]  /*466b0*/  HMMA.16816.F32 R12, R28, R36, R12 ;  /* 0x000000241c0c723c */ /* 0x008fde000000180c */
[----:B------:R-:W-:-:S04]  /*466c0*/  NOP ;  /* 0x0000000000007918 */ /* 0x000fc80000000000 */
[----:B------:R2:W-:Y:S04]  /*466d0*/  STL.64 [R1+0x380], R12 ;  /* 0x0003800c01007387 */ /* 0x0005e80000100a00 */
[----:B------:R3:W-:Y:S04]  /*466e0*/  STL.64 [R1+0x388], R14 ;  /* 0x0003880e01007387 */ /* 0x0007e80000100a00 */
[----:B------:R-:W3:Y:S04]  /*466f0*/  LDL.LU.64 R32, [R1+0x3c0] ;  /* 0x0003c00001207983 */ /* 0x000ee80000300a00 */
[----:B------:R-:W3:Y:S01]  /*46700*/  LDL.LU.64 R34, [R1+0x3c8] ;  /* 0x0003c80001227983 */ /* 0x000ee20000300a00 */
[----:B----4-:R-:W-:-:S15]  /*46710*/  HMMA.16816.F32 R8, R28, R38, R8 ;  /* 0x000000261c08723c */ /* 0x010fde0000001808 */
[----:B------:R-:W-:-:S04]  /*46720*/  NOP ;  /* 0x0000000000007918 */ /* 0x000fc80000000000 */
[----:B------:R4:W-:Y:S04]  /*46730*/  STL.64 [R1+0x3a0], R8 ;  /* 0x0003a00801007387 */ /* 0x0009e80000100a00 */
[----:B------:R2:W-:Y:S04]  /*46740*/  STL.64 [R1+0x3a8], R10 ;  /* 0x0003a80a01007387 */ /* 0x0005e80000100a00 */
[----:B0-----:R-:W3:Y:S04]  /*46750*/  LDL.LU.64 R20, [R1+0x3e0] ;  /* 0x0003e00001147983 */ /* 0x001ee80000300a00 */
[----:B-1----:R-:W3:Y:S04]  /*46760*/  LDL.LU.64 R22, [R1+0x3e8] ;  /* 0x0003e80001167983 */ /* 0x002ee80000300a00 */
[----:B--2---:R-:W2:Y:S04]  /*46770*/  LDL.LU.64 R12, [R1+0x430] ;  /* 0x00043000010c7983 */ /* 0x004ea80000300a00 */
[----:B---3--:R-:W2:Y:S04]  /*46780*/  LDL.LU.64 R14, [R1+0x438] ;  /* 0x00043800010e7983 */ /* 0x008ea80000300a00 */
[----:B------:R-:W-:Y:S04]  /*46790*/  STL.64 [R1+0x3150], R38 ;  /* 0x0031502601007387 */ /* 0x000fe80000100a00 */
[----:B------:R-:W-:Y:S04]  /*467a0*/  STL.64 [R1+0x3148], R36 ;  /* 0x0031482401007387 */ /* 0x000fe80000100a00 */
[----:B----4-:R-:W3:Y:S04]  /*467b0*/  LDL.LU.64 R8, [R1+0x820] ;  /* 0x0008200001087983 */ /* 0x010ee80000300a00 */
[----:B------:R-:W3:Y:S01]  /*467c0*/  LDL.LU.64 R10, [R1+0x828] ;  /* 0x00082800010a7983 */ /* 0x000ee20000300a00 */
[----:B------:R-:W-:-:S02]  /*467d0*/  F2FP.F16.E5M2.UNPACK_B R40, R5 ;  /* 0x00000005ff28723e */ /* 0x000fc400020004ff */
[----:B------:R-:W-:Y:S02]  /*467e0*/  F2FP.F16.E5M2.UNPACK_B R41, R0 ;  /* 0x00000000ff29723e */ /* 0x000fe400020004ff */
[----:B------:R-:W-:Y:S02]  /*467f0*/  F2FP.F16.E5M2.UNPACK_B R42, R42 ;  /* 0x0000002aff2a723e */ /* 0x000fe400020004ff */
[----:B------:R-:W-:Y:S01]  /*46800*/  F2FP.F16.E5M2.UNPACK_B R43, R43 ;  /* 0x0000002bff2b723e */ /* 0x000fe200020004ff */
[----:B------:R-:W4:Y:S04]  /*46810*/  LDL.LU R5, [R1+0xf38] ;  /* 0x000f380001057983 */ /* 0x000f280000300800 */
[----:B------:R-:W4:Y:S04]  /*46820*/  LDL.LU R6, [R1+0xf30] ;  /* 0x000f300001067983 */ /* 0x000f280000300800 */
[----:B------:R-:W2:Y:S04]  /*46830*/  LDL.LU R7, [R1+0xf44] ;  /* 0x000f440001077983 */ /* 0x000ea80000300800 */
[----:B------:R-:W4:Y:S04]  /*46840*/  LDL.LU R52, [R1+0xf40] ;  /* 0x000f400001347983 */ /* 0x000f280000300800 */
[----:B------:R-:W4:Y:S04]  /*46850*/  LDL.LU R53, [R1+0xf54] ;  /* 0x000f540001357983 */ /* 0x000f280000300800 */
[----:B------:R-:W4:Y:S01]  /*46860*/  LDL.LU R54, [R1+0xf50] ;  /* 0x000f500001367983 */ /* 0x000f220000300800 */
[----:B------:R-:W-:-:S02]  /*46870*/  IMAD.MOV.U32 R18, RZ, RZ, R44 ;  /* 0x000000ffff127224 */ /* 0x000fc400078e002c */
[----:B------:R-:W-:Y:S01]  /*46880*/  IMAD.MOV.U32 R17, RZ, RZ, R45 ;  /* 0x000000ffff117224 */ /* 0x000fe200078e002d */
[----:B------:R-:W4:Y:S04]  /*46890*/  LDL.LU R55, [R1+0xf64] ;  /* 0x000f640001377983 */ /* 0x000f280000300800 */
[----:B------:R-:W4:Y:S01]  /*468a0*/  LDL.LU R0, [R1+0xf5c] ;  /* 0x000f5c0001007983 */ /* 0x000f220000300800 */
[----:B------:R-:W-:Y:S02]  /*468b0*/  F2FP.F16.E5M2.UNPACK_B R44, R24 ;  /* 0x00000018ff2c723e */ /* 0x000fe400020004ff */
[----:B------:R-:W-:Y:S02]  /*468c0*/  F2FP.F16.E5M2.UNPACK_B R45, R19 ;  /* 0x00000013ff2d723e */ /* 0x000fe400020004ff */
[----:B------:R-:W-:-:S02]  /*468d0*/  F2FP.F16.E5M2.UNPACK_B R46, R18 ;  /* 0x00000012ff2e723e */ /* 0x000fc400020004ff */
[----:B------:R-:W-:Y:S01]  /*468e0*/  F2FP.F16.E5M2.UNPACK_B R47, R17 ;  /* 0x00000011ff2f723e */ /* 0x000fe200020004ff */
[----:B------:R-:W-:Y:S01]  /*468f0*/  IMAD.MOV.U32 R56, RZ, RZ, R49 ;  /* 0x000000ffff387224 */ /* 0x000fe200078e0031 */
[----:B------:R-:W-:-:S15]  /*46900*/  HMMA.16816.F32 R32, R28, R40, R32 ;  /* 0x000000281c20723c */ /* 0x000fde0000001820 */
[----:B------:R-:W-:-:S04]  /*46910*/  NOP ;  /* 0x0000000000007918 */ /* 0x000fc80000000000 */
[----:B------:R-:W-:Y:S04]  /*46920*/  STL.64 [R1+0x3c0], R32 ;  /* 0x0003c02001007387 */ /* 0x000fe80000100a00 */
[----:B------:R-:W-:Y:S04]  /*46930*/  STL.64 [R1+0x3c8], R34 ;  /* 0x0003c82201007387 */ /* 0x000fe80000100a00 */
[----:B------:R-:W-:Y:S04]  /*46940*/  STL.64 [R1+0x3130], R42 ;  /* 0x0031302a01007387 */ /* 0x000fe80000100a00 */
[----:B------:R-:W-:Y:S01]  /*46950*/  STL.64 [R1+0x3128], R40 ;  /* 0x0031282801007387 */ /* 0x000fe20000100a00 */
[C---:B------:R-:W-:Y:S08]  /*46960*/  HMMA.16816.F32 R20, R28.reuse, R42, R20 ;  /* 0x0000002a1c14723c */ /* 0x040ff00000001814 */
[C---:B---3--:R-:W-:Y:S11]  /*46970*/  HMMA.16816.F32 R8, R28.reuse, R46, R8 ;  /* 0x0000002e1c08723c */ /* 0x048ff60000001808 */
[----:B------:R-:W-:Y:S04]  /*46980*/  STL.64 [R1+0x3e0], R20 ;  /* 0x0003e01401007387 */ /* 0x000fe80000100a00 */
[----:B------:R2:W-:Y:S02]  /*46990*/  STL.64 [R1+0x3e8], R22 ;  /* 0x0003e81601007387 */ /* 0x0005e40000100a00 */
[----:B--2---:R-:W-:Y:S02]  /*469a0*/  HMMA.16816.F32 R20, R28, R44, R12 ;  /* 0x0000002c1c14723c */ /* 0x004fe4000000180c */
[----:B------:R-:W2:Y:S04]  /*469b0*/  LDL.LU.64 R12, [R1+0x420] ;  /* 0x00042000010c7983 */ /* 0x000ea80000300a00 */
[----:B------:R-:W2:-:S13]  /*469c0*/  LDL.LU.64 R14, [R1+0x428] ;  /* 0x00042800010e7983 */ /* 0x000e9a0000300a00 */
[----:B------:R-:W-:Y:S04]  /*469d0*/  STL.64 [R1+0x430], R20 ;  /* 0x0004301401007387 */ /* 0x000fe80000100a00 */
[----:B------:R0:W-:Y:S04]  /*469e0*/  STL.64 [R1+0x438], R22 ;  /* 0x0004381601007387 */ /* 0x0001e80000100a00 */
[----:B------:R-:W3:Y:S04]  /*469f0*/  LDL R58, [R1] ;  /* 0x00000000013a7983 */ /* 0x000ee80000100800 */
[----:B------:R-:W2:Y:S04]  /*46a00*/  LDL.LU R49, [R1+0x31f8] ;  /* 0x0031f80001317983 */ /* 0x000ea80000300800 */
[----:B------:R-:W-:Y:S04]  /*46a10*/  STL.64 [R1+0x820], R8 ;  /* 0x0008200801007387 */ /* 0x000fe80000100a00 */
[----:B------:R1:W-:Y:S04]  /*46a20*/  STL.64 [R1+0x828], R10 ;  /* 0x0008280a01007387 */ /* 0x0003e80000100a00 */
[----:B------:R-:W2:Y:S01]  /*46a30*/  LDL R57, [R1+0xc] ;  /* 0x00000c0001397983 */ /* 0x000ea20000100800 */
[----:B------:R-:W-:Y:S01]  /*46a40*/  IMAD.MOV.U32 R59, RZ, RZ, R48 ;  /* 0x000000ffff3b7224 */ /* 0x000fe200078e0030 */
[----:B------:R-:W-:Y:S01]  /*46a50*/  F2FP.F16.E5M2.UNPACK_B R48, R16 ;  /* 0x00000010ff30723e */ /* 0x000fe200020004ff */
[----:B----4-:R-:W-:-:S02]  /*46a60*/  IMAD R6, R6, 0x100, R5 ;  /* 0x0000010006067824 */ /* 0x010fc400078e0205 */
[----:B------:R-:W-:Y:S01]  /*46a70*/  IMAD R5, R52, 0x100, R7 ;  /* 0x0000010034057824 */ /* 0x000fe200078e0207 */
[----:B---3--:R-:W-:Y:S04]  /*46a80*/  STL.64 [R1+0x31f0], R58 ;  /* 0x0031f03a01007387 */ /* 0x008fe80000100a00 */
[----:B--2---:R2:W-:Y:S04]  /*46a90*/  STL.64 [R1+0x31e8], R56 ;  /* 0x0031e83801007387 */ /* 0x0045e80000100a00 */
[----:B0-----:R-:W3:Y:S04]  /*46aa0*/  LDL R22, [R1+0x10] ;  /* 0x0000100001167983 */ /* 0x001ee80000100800 */
[----:B------:R-:W3:Y:S04]  /*46ab0*/  LDL R23, [R1+0x14] ;  /* 0x0000140001177983 */ /* 0x000ee80000100800 */
[----:B-1----:R-:W4:Y:S04]  /*46ac0*/  LDL R10, [R1+0x18] ;  /* 0x00001800010a7983 */ /* 0x002f280000100800 */
[----:B------:R-:W-:Y:S04]  /*46ad0*/  STL.64 [R1+0x3120], R46 ;  /* 0x0031202e01007387 */ /* 0x000fe80000100a00 */
[----:B------:R0:W-:Y:S04]  /*46ae0*/  STL.64 [R1+0x3118], R44 ;  /* 0x0031182c01007387 */ /* 0x0001e80000100a00 */
[----:B--2---:R-:W4:Y:S04]  /*46af0*/  LDL.LU.64 R56, [R1+0x810] ;  /* 0x0008100001387983 */ /* 0x004f280000300a00 */
[----:B------:R-:W4:Y:S01]  /*46b00*/  LDL.LU.64 R58, [R1+0x818] ;  /* 0x00081800013a7983 */ /* 0x000f220000300a00 */
[----:B------:R-:W-:Y:S01]  /*46b10*/  IMAD.MOV.U32 R11, RZ, RZ, R49 ;  /* 0x000000ffff0b7224 */ /* 0x000fe200078e0031 */
[----:B------:R-:W-:-:S07]  /*46b20*/  F2FP.F16.E5M2.UNPACK_B R49, R4 ;  /* 0x00000004ff31723e */ /* 0x000fce00020004ff */
[----:B------:R-:W-:Y:S01]  /*46b30*/  HMMA.16816.F32 R12, R28, R48, R12 ;  /* 0x000000301c0c723c */ /* 0x000fe2000000180c */
[----:B------:R-:W-:Y:S01]  /*46b40*/  IMAD R4, R54, 0x100, R53 ;  /* 0x0000010036047824 */ /* 0x000fe200078e0235 */
[----:B------:R-:W-:Y:S02]  /*46b50*/  F2FP.F16.E5M2.UNPACK_B R29, R5 ;  /* 0x00000005ff1d723e */ /* 0x000fe400020004ff */
[----:B------:R-:W-:Y:S02]  /*46b60*/  F2FP.F16.E5M2.UNPACK_B R28, R6 ;  /* 0x00000006ff1c723e */ /* 0x000fe400020004ff */
[----:B------:R-:W-:Y:S01]  /*46b70*/  F2FP.F16.E5M2.UNPACK_B R30, R4 ;  /* 0x00000004ff1e723e */ /* 0x000fe200020004ff */
[----:B------:R-:W-:-:S12]  /*46b80*/  IMAD R0, R0, 0x100, R55 ;  /* 0x0000010000007824 */ /* 0x000fd800078e0237 */
[----:B------:R1:W-:Y:S04]  /*46b90*/  STL.64 [R1+0x420], R12 ;  /* 0x0004200c01007387 */ /* 0x0003e80000100a00 */
[----:B------:R2:W-:Y:S04]  /*46ba0*/  STL.64 [R1+0x428], R14 ;  /* 0x0004280e01007387 */ /* 0x0005e80000100a00 */
[----:B------:R-:W3:Y:S04]  /*46bb0*/  LDL.LU.64 R24, [R1+0x800] ;  /* 0x0008000001187983 */ /* 0x000ee80000300a00 */
[----:B------:R-:W3:Y:S04]  /*46bc0*/  LDL.LU.64 R26, [R1+0x808] ;  /* 0x00080800011a7983 */ /* 0x000ee80000300a00 */
[----:B------:R-:W3:Y:S04]  /*46bd0*/  LDL.LU.64 R4, [R1+0x7f0] ;  /* 0x0007f00001047983 */ /* 0x000ee80000300a00 */
[----:B------:R-:W3:Y:S04]  /*46be0*/  LDL.LU.64 R6, [R1+0x7f8] ;  /* 0x0007f80001067983 */ /* 0x000ee80000300a00 */
[----:B------:R-:W3:Y:S04]  /*46bf0*/  LDL.LU.64 R52, [R1+0x7e0] ;  /* 0x0007e00001347983 */ /* 0x000ee80000300a00 */
[----:B------:R-:W3:Y:S04]  /*46c00*/  LDL.LU.64 R54, [R1+0x7e8] ;  /* 0x0007e80001367983 */ /* 0x000ee80000300a00 */
[----:B0-----:R-:W3:Y:S04]  /*46c10*/  LDL.LU.64 R44, [R1+0x7d0] ;  /* 0x0007d000012c7983 */ /* 0x001ee80000300a00 */
[----:B------:R-:W3:Y:S04]  /*46c20*/  LDL.LU.64 R46, [R1+0x7d8] ;  /* 0x0007d800012e7983 */ /* 0x000ee80000300a00 */
[----:B------:R-:W3:Y:S04]  /*46c30*/  LDL.LU.64 R40, [R1+0x7c0] ;  /* 0x0007c00001287983 */ /* 0x000ee80000300a00 */
[----:B------:R-:W3:Y:S04]  /*46c40*/  LDL.LU.64 R42, [R1+0x7c8] ;  /* 0x0007c800012a7983 */ /* 0x000ee80000300a00 */
[----:B------:R-:W3:Y:S01]  /*46c50*/  LDL.LU.64 R36, [R1+0x7b0] ;  /* 0x0007b00001247983 */ /* 0x000ee20000300a00 */
[----:B------:R-:W-:-:S03]  /*46c60*/  F2FP.F16.E5M2.UNPACK_B R31, R0 ;  /* 0x00000000ff1f723e */ /* 0x000fc600020004ff */
[----:B------:R-:W3:Y:S04]  /*46c70*/  LDL.LU.64 R38, [R1+0x7b8] ;  /* 0x0007b80001267983 */ /* 0x000ee80000300a00 */
[----:B------:R-:W3:Y:S04]  /*46c80*/  LDL.LU.64 R32, [R1+0x7a0] ;  /* 0x0007a00001207983 */ /* 0x000ee80000300a00 */
[----:B------:R-:W3:Y:S04]  /*46c90*/  LDL.LU.64 R34, [R1+0x7a8] ;  /* 0x0007a80001227983 */ /* 0x000ee80000300a00 */
[----:B------:R-:W3:Y:S04]  /*46ca0*/  LDL.LU.64 R16, [R1+0x790] ;  /* 0x0007900001107983 */ /* 0x000ee80000300a00 */
[----:B------:R-:W3:Y:S04]  /*46cb0*/  LDL.LU.64 R18, [R1+0x798] ;  /* 0x0007980001127983 */ /* 0x000ee80000300a00 */
[----:B-1----:R-:W3:Y:S04]  /*46cc0*/  LDL.LU.64 R12, [R1+0x780] ;  /* 0x00078000010c7983 */ /* 0x002ee80000300a00 */
[----:B--2---:R-:W2:Y:S01]  /*46cd0*/  LDL.LU.64 R14, [R1+0x788] ;  /* 0x00078800010e7983 */ /* 0x004ea20000300a00 */
[C---:B----4-:R-:W-:Y:S03]  /*46ce0*/  HMMA.16816.F32 R8, R28.reuse, R10, R56 ;  /* 0x0000000a1c08723c */ /* 0x050fe60000001838 */
[----:B------:R-:W4:Y:S04]  /*46cf0*/  LDL.LU.64 R58, [R1+0x31f0] ;  /* 0x0031f000013a7983 */ /* 0x000f280000300a00 */
[----:B------:R-:W2:Y:S01]  /*46d00*/  LDL.LU.64 R56, [R1+0x31e8] ;  /* 0x0031e80001387983 */ /* 0x000ea20000300a00 */
[C---:B---3--:R-:W-:Y:S11]  /*46d10*/  HMMA.16816.F32 R20, R28.reuse, R22, R24 ;  /* 0x000000161c14723c */ /* 0x048ff60000001818 */
[----:B------:R0:W-:Y:S04]  /*46d20*/  STL.64 [R1+0x810], R8 ;  /* 0x0008100801007387 */ /* 0x0001e80000100a00 */
[----:B------:R1:W-:Y:S04]  /*46d30*/  STL.64 [R1+0x818], R10 ;  /* 0x0008180a01007387 */ /* 0x0003e80000100a00 */
[----:B0-----:R-:W3:Y:S04]  /*46d40*/  LDL.LU.64 R8, [R1+0x770] ;  /* 0x0007700001087983 */ /* 0x001ee80000300a00 */
[----:B-1----:R-:W3:Y:S04]  /*46d50*/  LDL.LU.64 R10, [R1+0x778] ;  /* 0x00077800010a7983 */ /* 0x002ee80000300a00 */
[----:B------:R-:W3:Y:S04]  /*46d60*/  LDL.LU.64 R26, [R1+0x31e0] ;  /* 0x0031e000011a7983 */ /* 0x000ee80000300a00 */
[----:B------:R-:W3:Y:S04]  /*46d70*/  LDL.LU.64 R24, [R1+0x31d8] ;  /* 0x0031d80001187983 */ /* 0x000ee80000300a00 */
[----:B------:R-:W-:Y:S04]  /*46d80*/  STL.64 [R1+0x800], R20 ;  /* 0x0008001401007387 */ /* 0x000fe80000100a00 */
[----:B------:R0:W-:Y:S04]  /*46d90*/  STL.64 [R1+0x808], R22 ;  /* 0x0008081601007387 */ /* 0x0001e80000100a00 */
[----:B0-----:R-:W3:Y:S04]  /*46da0*/  LDL.LU.64 R22, [R1+0x31d0] ;  /* 0x0031d00001167983 */ /* 0x001ee80000300a00 */
[----:B------:R-:W3:Y:S01]  /*46db0*/  LDL.LU.64 R20, [R1+0x31c8] ;  /* 0x0031c80001147983 */ /* 0x000ee20000300a00 */
[C---:B--2---:R-:W-:Y:S08]  /*46dc0*/  HMMA.16816.F32 R4, R28.reuse, R56, R4 ;  /* 0x000000381c04723c */ /* 0x044ff00000001804 */
[C---:B----4-:R-:W-:Y:S11]  /*46dd0*/  HMMA.16816.F32 R56, R28.reuse, R58, R52 ;  /* 0x0000003a1c38723c */ /* 0x050ff60000001834 */
[----:B------:R-:W-:Y:S04]  /*46de0*/  STL.64 [R1+0x7f0], R4 ;  /* 0x0007f00401007387 */ /* 0x000fe80000100a00 */
[----:B------:R0:W-:Y:S04]  /*46df0*/  STL.64 [R1+0x7f8], R6 ;  /* 0x0007f80601007387 */ /* 0x0001e80000100a00 */
[----:B0-----:R-:W2:Y:S04]  /*46e00*/  LDL.LU.64 R6, [R1+0x31c0] ;  /* 0x0031c00001067983 */ /* 0x001ea80000300a00 */
[----:B------:R-:W4:Y:S04]  /*46e10*/  LDL.LU.64 R4, [R1+0x31b8] ;  /* 0x0031b80001047983 */ /* 0x000f280000300a00 */
[----:B------:R-:W2:Y:S04]  /*46e20*/  LDL.LU.64 R54, [R1+0x31b0] ;  /* 0x0031b00001367983 */ /* 0x000ea80000300a00 */
[----:B------:R-:W4:Y:S04]  /*46e30*/  LDL.LU.64 R52, [R1+0x31a8] ;  /* 0x0031a80001347983 */ /* 0x000f280000300a00 */
[----:B------:R-:W-:Y:S04]  /*46e40*/  STL.64 [R1+0x7e0], R56 ;  /* 0x0007e03801007387 */ /* 0x000fe80000100a00 */
[----:B------:R0:W-:Y:S04]  /*46e50*/  STL.64 [R1+0x7e8], R58 ;  /* 0x0007e83a01007387 */ /* 0x0001e80000100a00 */
[----:B0-----:R-:W4:Y:S04]  /*46e60*/  LDL.LU.64 R58, [R1+0x31a0] ;  /* 0x0031a000013a7983 */ /* 0x001f280000300a00 */
[----:B------:R-:W4:Y:S01]  /*46e70*/  LDL.LU.64 R56, [R1+0x3198] ;  /* 0x0031980001387983 */ /* 0x000f220000300a00 */
[C---:B------:R-:W-:Y:S08]  /*46e80*/  HMMA.16816.F32 R44, R28.reuse, R60, R44 ;  /* 0x0000003c1c2c723c */ /* 0x040ff0000000182c */
[C---:B------:R-:W-:Y:S01]  /*46e90*/  HMMA.16816.F32 R12, R28.reuse, R50, R12 ;  /* 0x000000321c0c723c */ /* 0x040fe2000000180c */
[----:B------:R-:W-:Y:S07]  /*46ea0*/  STL.64 [R1+0x3100], R60 ;  /* 0x0031003c01007387 */ /* 0x000fee0000100a00 */
[C---:B---3--:R-:W-:Y:S03]  /*46eb0*/  HMMA.16816.F32 R8, R28.reuse, R2, R8 ;  /* 0x000000021c08723c */ /* 0x048fe60000001808 */
[----:B------:R-:W-:Y:S04]  /*46ec0*/  STL.64 [R1+0x7d0], R44 ;  /* 0x0007d02c01007387 */ /* 0x000fe80000100a00 */
[----:B------:R-:W-:Y:S01]  /*46ed0*/  STL.64 [R1+0x7d8], R46 ;  /* 0x0007d82e01007387 */ /* 0x000fe20000100a00 */
[C---:B--2---:R-:W-:Y:S08]  /*46ee0*/  HMMA.16816.F32 R32, R28.reuse, R54, R32 ;  /* 0x000000361c20723c */ /* 0x044ff00000001820 */
[C---:B----4-:R-:W-:Y:S08]  /*46ef0*/  HMMA.16816.F32 R16, R28.reuse, R52, R16 ;  /* 0x000000341c10723c */ /* 0x050ff00000001810 */
[C---:B------:R-:W-:Y:S08]  /*46f00*/  HMMA.16816.F32 R40, R28.reuse, R58, R40 ;  /* 0x0000003a1c28723c */ /* 0x040ff00000001828 */
[C---:B------:R-:W-:Y:S01]  /*46f10*/  HMMA.16816.F32 R36, R28.reuse, R56, R36 ;  /* 0x000000381c24723c */ /* 0x040fe20000001824 */
[----:B------:R-:W-:Y:S10]  /*46f20*/  STL.64 [R1+0x30f8], R58 ;  /* 0x0030f83a01007387 */ /* 0x000ff40000100a00 */
[----:B------:R-:W-:Y:S04]  /*46f30*/  STL.64 [R1+0x7c0], R40 ;  /* 0x0007c02801007387 */ /* 0x000fe80000100a00 */
        /* <DEDUP_REMOVED lines=8> */
[----:B------:R0:W-:Y:S04]  /*46fc0*/  STL.64 [R1+0x790], R16 ;  /* 0x0007901001007387 */ /* 0x0001e80000100a00 */
[----:B------:R1:W-:Y:S04]  /*46fd0*/  STL.64 [R1+0x798], R18 ;  /* 0x0007981201007387 */ /* 0x0003e80000100a00 */
[----:B------:R-:W-:Y:S04]  /*46fe0*/  STL.64 [R1+0x3140], R50 ;  /* 0x0031403201007387 */ /* 0x000fe80000100a00 */
[----:B------:R-:W-:Y:S04]  /*46ff0*/  STL.64 [R1+0x3138], R48 ;  /* 0x0031383001007387 */ /* 0x000fe80000100a00 */
[----:B------:R-:W-:Y:S04]  /*47000*/  STL.64 [R1+0x780], R12 ;  /* 0x0007800c01007387 */ /* 0x000fe80000100a00 */
[----:B------:R-:W-:Y:S04]  /*47010*/  STL.64 [R1+0x788], R14 ;  /* 0x0007880e01007387 */ /* 0x000fe80000100a00 */
[----:B0-----:R-:W2:Y:S04]  /*47020*/  LDL.LU.64 R16, [R1+0x760] ;  /* 0x0007600001107983 */ /* 0x001ea80000300a00 */
[----:B-1----:R-:W2:Y:S04]  /*47030*/  LDL.LU.64 R18, [R1+0x768] ;  /* 0x0007680001127983 */ /* 0x002ea80000300a00 */
[----:B------:R0:W-:Y:S04]  /*47040*/  STL.64 [R1+0x770], R8 ;  /* 0x0007700801007387 */ /* 0x0001e80000100a00 */
[----:B------:R1:W-:Y:S04]  /*47050*/  STL.64 [R1+0x778], R10 ;  /* 0x0007780a01007387 */ /* 0x0003e80000100a00 */
[----:B0-----:R-:W3:Y:S04]  /*47060*/  LDL.LU.64 R8, [R1+0x750] ;  /* 0x0007500001087983 */ /* 0x001ee80000300a00 */
[----:B-1----:R-:W3:Y:S04]  /*47070*/  LDL.LU.64 R10, [R1+0x758] ;  /* 0x00075800010a7983 */ /* 0x002ee80000300a00 */
[----:B------:R-:W4:Y:S04]  /*47080*/  LDL.LU.64 R12, [R1+0x740] ;  /* 0x00074000010c7983 */ /* 0x000f280000300a00 */
        /* <DEDUP_REMOVED lines=14> */
[----:B------:R-:W4:Y:S01]  /*47170*/  LDL.LU.64 R34, [R1+0x6c8] ;  /* 0x0006c80001227983 */ /* 0x000f220000300a00 */
[C---:B--2---:R-:W-:Y:S08]  /*47180*/  HMMA.16816.F32 R16, R28.reuse, R4, R16 ;  /* 0x000000041c10723c */ /* 0x044ff00000001810 */
[C---:B---3--:R-:W-:Y:S11]  /*47190*/  HMMA.16816.F32 R8, R28.reuse, R6, R8 ;  /* 0x000000061c08723c */ /* 0x048ff60000001808 */
[----:B------:R-:W-:Y:S04]  /*471a0*/  STL.64 [R1+0x760], R16 ;  /* 0x0007601001007387 */ /* 0x000fe80000100a00 */
[----:B------:R0:W-:Y:S04]  /*471b0*/  STL.64 [R1+0x768], R18 ;  /* 0x0007681201007387 */ /* 0x0001e80000100a00 */
[----:B0-----:R-:W2:Y:S04]  /*471c0*/  LDL.LU.64 R18, [R1+0x3190] ;  /* 0x0031900001127983 */ /* 0x001ea80000300a00 */
[----:B------:R-:W3:Y:S04]  /*471d0*/  LDL.LU.64 R16, [R1+0x3188] ;  /* 0x0031880001107983 */ /* 0x000ee80000300a00 */
[----:B------:R-:W-:Y:S04]  /*471e0*/  STL.64 [R1+0x750], R8 ;  /* 0x0007500801007387 */ /* 0x000fe80000100a00 */
[----:B------:R0:W-:Y:S04]  /*471f0*/  STL.64 [R1+0x758], R10 ;  /* 0x0007580a01007387 */ /* 0x0001e80000100a00 */
[----:B0-----:R-:W2:Y:S04]  /*47200*/  LDL.LU.64 R10, [R1+0x3180] ;  /* 0x00318000010a7983 */ /* 0x001ea80000300a00 */
[----:B------:R-:W4:Y:S04]  /*47210*/  LDL.LU.64 R8, [R1+0x3178] ;  /* 0x0031780001087983 */ /* 0x000f280000300a00 */
[----:B------:R-:W-:Y:S04]  /*47220*/  STL.64 [R1+0x30e8], R6 ;  /* 0x0030e80601007387 */ /* 0x000fe80000100a00 */
[----:B------:R0:W-:Y:S04]  /*47230*/  STL.64 [R1+0x30e0], R4 ;  /* 0x0030e00401007387 */ /* 0x0001e80000100a00 */
[----:B0-----:R-:W2:Y:S04]  /*47240*/  LDL.LU.64 R4, [R1+0x730] ;  /* 0x0007300001047983 */ /* 0x001ea80000300a00 */
[----:B------:R-:W2:Y:S01]  /*47250*/  LDL.LU.64 R6, [R1+0x738] ;  /* 0x0007380001067983 */ /* 0x000ea20000300a00 */
[----:B----4-:R-:W-:-:S15]  /*47260*/  HMMA.16816.F32 R12, R28, R8, R12 ;  /* 0x000000081c0c723c */ /* 0x010fde000000180c */
[----:B------:R-:W-:-:S04]  /*47270*/  NOP ;  /* 0x0000000000007918 */ /* 0x000fc80000000000 */
[----:B------:R-:W-:Y:S04]  /*47280*/  STL.64 [R1+0x740], R12 ;  /* 0x0007400c01007387 */ /* 0x000fe80000100a00 */
[----:B------:R0:W-:Y:S04]  /*47290*/  STL.64 [R1+0x748], R14 ;  /* 0x0007480e01007387 */ /* 0x0001e80000100a00 */
[----:B0-----:R-:W4:Y:S04]  /*472a0*/  LDL.LU.64 R14, [R1+0x3170] ;  /* 0x00317000010e7983 */ /* 0x001f280000300a00 */
[----:B------:R-:W3:Y:S01]  /*472b0*/  LDL.LU.64 R12, [R1+0x3168] ;  /* 0x00316800010c7983 */ /* 0x000ee20000300a00 */
[----:B--2---:R-:W-:Y:S03]  /*472c0*/  HMMA.16816.F32 R4, R28, R10, R4 ;  /* 0x0000000a1c04723c */ /* 0x004fe60000001804 */
[----:B------:R-:W-:Y:S04]  /*472d0*/  STL.64 [R1+0x30d8], R10 ;  /* 0x0030d80a01007387 */ /* 0x000fe80000100a00 */
[----:B------:R3:W-:-:S12]  /*472e0*/  STL.64 [R1+0x30d0], R8 ;  /* 0x0030d00801007387 */ /* 0x0007d80000100a00 */
[----:B------:R-:W-:Y:S04]  /*472f0*/  STL.64 [R1+0x730], R4 ;  /* 0x0007300401007387 */ /* 0x000fe80000100a00 */
[----:B------:R4:W-:Y:S01]  /*47300*/  STL.64 [R1+0x738], R6 ;  /* 0x0007380601007387 */ /* 0x0009e20000100a00 */
[C---:B---3--:R-:W-:Y:S08]  /*47310*/  HMMA.16816.F32 R8, R28.reuse, R12, R56 ;  /* 0x0000000c1c08723c */ /* 0x048ff00000001838 */
[C---:B----4-:R-:W-:Y:S01]  /*47320*/  HMMA.16816.F32 R4, R28.reuse, R14, R52 ;  /* 0x0000000e1c04723c */ /* 0x050fe20000001834 */
[----:B------:R-:W-:Y:S10]  /*47330*/  STL.64 [R1+0x30c8], R14 ;  /* 0x0030c80e01007387 */ /* 0x000ff40000100a00 */
[----:B------:R-:W-:Y:S04]  /*47340*/  STL.64 [R1+0x720], R8 ;  /* 0x0007200801007387 */ /* 0x000fe80000100a00 */
[----:B------:R0:W-:Y:S02]  /*47350*/  STL.64 [R1+0x728], R10 ;  /* 0x0007280a01007387 */ /* 0x0001e40000100a00 */
[C---:B0-----:R-:W-:Y:S02]  /*47360*/  HMMA.16816.F32 R8, R28.reuse, R16, R48 ;  /* 0x000000101c08723c */ /* 0x041fe40000001830 */
[----:B------:R0:W-:Y:S04]  /*47370*/  STL.64 [R1+0x30c0], R12 ;  /* 0x0030c00c01007387 */ /* 0x0001e80000100a00 */
[----:B------:R-:W-:Y:S04]  /*47380*/  STL.64 [R1+0x710], R4 ;  /* 0x0007100401007387 */ /* 0x000fe80000100a00 */
[----:B------:R1:W-:Y:S01]  /*47390*/  STL.64 [R1+0x718], R6 ;  /* 0x0007180601007387 */ /* 0x0003e20000100a00 */
[C---:B0-----:R-:W-:Y:S08]  /*473a0*/  HMMA.16816.F32 R12, R28.reuse, R20, R40 ;  /* 0x000000141c0c723c */ /* 0x041ff00000001828 */
[C---:B-1----:R-:W-:Y:S01]  /*473b0*/  HMMA.16816.F32 R4, R28.reuse, R18, R44 ;  /* 0x000000121c04723c */ /* 0x042fe2000000182c */
[----:B------:R-:W-:Y:S04]  /*473c0*/  STL.64 [R1+0x700], R8 ;  /* 0x0007000801007387 */ /* 0x000fe80000100a00 */
[----:B------:R0:W-:Y:S03]  /*473d0*/  STL.64 [R1+0x708], R10 ;  /* 0x0007080a01007387 */ /* 0x0001e60000100a00 */
[C---:B0-----:R-:W-:Y:S11]  /*473e0*/  HMMA.16816.F32 R8, R28.reuse, R22, R36 ;  /* 0x000000161c08723c */ /* 0x041ff60000001824 */
[----:B------:R-:W-:Y:S04]  /*473f0*/  STL.64 [R1+0x6f0], R4 ;  /* 0x0006f00401007387 */ /* 0x000fe80000100a00 */
[----:B------:R0:W-:Y:S04]  /*47400*/  STL.64 [R1+0x6f8], R6 ;  /* 0x0006f80601007387 */ /* 0x0001e80000100a00 */
[----:B------:R-:W-:Y:S04]  /*47410*/  STL.64 [R1+0x6e0], R12 ;  /* 0x0006e00c01007387 */ /* 0x000fe80000100a00 */
[----:B------:R-:W-:Y:S01]  /*47420*/  STL.64 [R1+0x6e8], R14 ;  /* 0x0006e80e01007387 */ /* 0x000fe20000100a00 */
[C---:B0-----:R-:W-:Y:S03]  /*47430*/  HMMA.16816.F32 R4, R28.reuse, R24, R32 ;  /* 0x000000181c04723c */ /* 0x041fe60000001820 */
[----:B------:R-:W2:Y:S04]  /*47440*/  LDL.LU.64 R32, [R1+0x6b0] ;  /* 0x0006b00001207983 */ /* 0x000ea80000300a00 */
[----:B------:R-:W-:Y:S04]  /*47450*/  STL.64 [R1+0x6d0], R8 ;  /* 0x0006d00801007387 */ /* 0x000fe80000100a00 */
[----:B------:R0:W-:Y:S04]  /*47460*/  STL.64 [R1+0x6d8], R10 ;  /* 0x0006d80a01007387 */ /* 0x0001e80000100a00 */
[----:B------:R-:W2:Y:S04]  /*47470*/  LDL.LU.64 R34, [R1+0x6b8] ;  /* 0x0006b80001227983 */ /* 0x000ea80000300a00 */
[----:B------:R1:W-:Y:S04]  /*47480*/  STL.64 [R1+0x6c0], R4 ;  /* 0x0006c00401007387 */ /* 0x0003e80000100a00 */
[----:B------:R-:W-:Y:S04]  /*47490*/  STL.64 [R1+0x6c8], R6 ;  /* 0x0006c80601007387 */ /* 0x000fe80000100a00 */
[----:B------:R-:W3:Y:S04]  /*474a0*/  LDL.LU.64 R56, [R1+0x6a0] ;  /* 0x0006a00001387983 */ /* 0x000ee80000300a00 */
[----:B------:R-:W3:Y:S04]  /*474b0*/  LDL.LU.64 R58, [R1+0x6a8] ;  /* 0x0006a800013a7983 */ /* 0x000ee80000300a00 */
[----:B------:R-:W4:Y:S04]  /*474c0*/  LDL.LU.64 R36, [R1+0x690] ;  /* 0x0006900001247983 */ /* 0x000f280000300a00 */
[----:B------:R-:W4:Y:S04]  /*474d0*/  LDL.LU.64 R38, [R1+0x698] ;  /* 0x0006980001267983 */ /* 0x000f280000300a00 */
[----:B------:R-:W3:Y:S04]  /*474e0*/  LDL.LU.64 R48, [R1+0x680] ;  /* 0x0006800001307983 */ /* 0x000ee80000300a00 */
[----:B------:R-:W3:Y:S04]  /*474f0*/  LDL.LU.64 R50, [R1+0x688] ;  /* 0x0006880001327983 */ /* 0x000ee80000300a00 */
[----:B------:R-:W3:Y:S04]  /*47500*/  LDL.LU.64 R40, [R1+0x670] ;  /* 0x0006700001287983 */ /* 0x000ee80000300a00 */
[----:B------:R-:W3:Y:S04]  /*47510*/  LDL.LU.64 R42, [R1+0x678] ;  /* 0x00067800012a7983 */ /* 0x000ee80000300a00 */
[----:B------:R-:W3:Y:S04]  /*47520*/  LDL.LU.64 R44, [R1+0x660] ;  /* 0x00066000012c7983 */ /* 0x000ee80000300a00 */
[----:B------:R-:W3:Y:S04]  /*47530*/  LDL.LU.64 R46, [R1+0x668] ;  /* 0x00066800012e7983 */ /* 0x000ee80000300a00 */
[----:B------:R-:W3:Y:S04]  /*47540*/  LDL.LU.64 R52, [R1+0x650] ;  /* 0x0006500001347983 */ /* 0x000ee80000300a00 */
[----:B------:R-:W3:Y:S04]  /*47550*/  LDL.LU.64 R54, [R1+0x658] ;  /* 0x0006580001367983 */ /* 0x000ee80000300a00 */
[----:B0-----:R-:W3:Y:S04]  /*47560*/  LDL.LU R10, [R1+0xf84] ;  /* 0x000f8400010a7983 */ /* 0x001ee80000300800 */
[----:B------:R-:W3:Y:S04]  /*47570*/  LDL.LU R11, [R1+0xf80] ;  /* 0x000f8000010b7983 */ /* 0x000ee80000300800 */
[----:B------:R-:W3:Y:S04]  /*47580*/  LDL.LU R13, [R1+0xf8c] ;  /* 0x000f8c00010d7983 */ /* 0x000ee80000300800 */
[----:B-1----:R-:W3:Y:S04]  /*47590*/  LDL.LU R5, [R1+0xf88] ;  /* 0x000f880001057983 */ /* 0x002ee80000300800 */
[----:B------:R-:W3:Y:S04]  /*475a0*/  LDL.LU R14, [R1+0xf94] ;  /* 0x000f9400010e7983 */ /* 0x000ee80000300800 */
[----:B------:R-:W3:Y:S04]  /*475b0*/  LDL.LU R4, [R1+0xf90] ;  /* 0x000f900001047983 */ /* 0x000ee80000300800 */
[----:B------:R-:W3:Y:S04]  /*475c0*/  LDL.LU R15, [R1+0xf9c] ;  /* 0x000f9c00010f7983 */ /* 0x000ee80000300800 */
[----:B------:R-:W3:Y:S01]  /*475d0*/  LDL.LU R0, [R1+0xf98] ;  /* 0x000f980001007983 */ /* 0x000ee20000300800 */
[----:B--2---:R-:W-:-:S15]  /*475e0*/  HMMA.16816.F32 R32, R28, R26, R32 ;  /* 0x0000001a1c20723c */ /* 0x004fde0000001820 */
[----:B------:R-:W-:-:S04]  /*475f0*/  NOP ;  /* 0x0000000000007918 */ /* 0x000fc80000000000 */
[----:B------:R-:W-:Y:S04]  /*47600*/  STL.64 [R1+0x6b0], R32 ;  /* 0x0006b02001007387 */ /* 0x000fe80000100a00 */
[----:B------:R0:W-:Y:S04]  /*47610*/  STL.64 [R1+0x6b8], R34 ;  /* 0x0006b82201007387 */ /* 0x0001e80000100a00 */
[----:B0-----:R-:W4:Y:S04]  /*47620*/  LDL.LU.64 R34, [R1+0x3160] ;  /* 0x0031600001227983 */ /* 0x001f280000300a00 */
[----:B------:R-:W3:Y:S04]  /*47630*/  LDL.LU.64 R32, [R1+0x3158] ;  /* 0x0031580001207983 */ /* 0x000ee80000300a00 */
[----:B------:R-:W-:Y:S04]  /*47640*/  STL.64 [R1+0x30b8], R26 ;  /* 0x0030b81a01007387 */ /* 0x000fe80000100a00 */
[----:B------:R0:W-:Y:S04]  /*47650*/  STL.64 [R1+0x30b0], R24 ;  /* 0x0030b01801007387 */ /* 0x0001e80000100a00 */
[----:B0-----:R-:W2:Y:S04]  /*47660*/  LDL.LU.64 R24, [R1+0x640] ;  /* 0x0006400001187983 */ /* 0x001ea80000300a00 */
[----:B------:R-:W2:Y:S01]  /*47670*/  LDL.LU.64 R26, [R1+0x648] ;  /* 0x00064800011a7983 */ /* 0x000ea20000300a00 */
[C---:B---3--:R-:W-:Y:S08]  /*47680*/  HMMA.16816.F32 R56, R28.reuse, R32, R56 ;  /* 0x000000201c38723c */ /* 0x048ff00000001838 */
[C---:B----4-:R-:W-:Y:S11]  /*47690*/  HMMA.16816.F32 R36, R28.reuse, R34, R36 ;  /* 0x000000221c24723c */ /* 0x050ff60000001824 */
[----:B------:R0:W-:Y:S04]  /*476a0*/  STL.64 [R1+0x6a0], R56 ;  /* 0x0006a03801007387 */ /* 0x0001e80000100a00 */
[----:B------:R-:W-:Y:S04]  /*476b0*/  STL.64 [R1+0x6a8], R58 ;  /* 0x0006a83a01007387 */ /* 0x000fe80000100a00 */
[----:B0-----:R-:W3:Y:S04]  /*476c0*/  LDL.LU.64 R56, [R1+0x18] ;  /* 0x0000180001387983 */ /* 0x001ee80000300a00 */
[----:B------:R-:W-:Y:S04]  /*476d0*/  STL.64 [R1+0x690], R36 ;  /* 0x0006902401007387 */ /* 0x000fe80000100a00 */
[----:B------:R0:W-:Y:S04]  /*476e0*/  STL.64 [R1+0x698], R38 ;  /* 0x0006982601007387 */ /* 0x0001e80000100a00 */
[----:B0-----:R-:W4:Y:S04]  /*476f0*/  LDL.LU.64 R38, [R1+0x3150] ;  /* 0x0031500001267983 */ /* 0x001f280000300a00 */
[----:B------:R-:W2:Y:S02]  /*47700*/  LDL.LU.64 R36, [R1+0x3148] ;  /* 0x0031480001247983 */ /* 0x000ea40000300a00 */
[C---:B--2---:R-:W-:Y:S08]  /*47710*/  HMMA.16816.F32 R48, R28.reuse, R36, R48 ;  /* 0x000000241c30723c */ /* 0x044ff00000001830 */
[C---:B----4-:R-:W-:Y:S11]  /*47720*/  HMMA.16816.F32 R40, R28.reuse, R38, R40 ;  /* 0x000000261c28723c */ /* 0x050ff60000001828 */
[----:B------:R-:W-:Y:S04]  /*47730*/  STL.64 [R1+0x680], R48 ;  /* 0x0006803001007387 */ /* 0x000fe80000100a00 */
[----:B------:R0:W-:Y:S04]  /*47740*/  STL.64 [R1+0x688], R50 ;  /* 0x0006883201007387 */ /* 0x0001e80000100a00 */
[----:B0-----:R-:W2:Y:S04]  /*47750*/  LDL.LU.64 R50, [R1+0x3140] ;  /* 0x0031400001327983 */ /* 0x001ea80000300a00 */
[----:B------:R-:W4:Y:S04]  /*47760*/  LDL.LU.64 R48, [R1+0x3138] ;  /* 0x0031380001307983 */ /* 0x000f280000300a00 */
[----:B------:R-:W2:Y:S04]  /*47770*/  LDL.LU.64 R58, [R1+0x10] ;  /* 0x00001000013a7983 */ /* 0x000ea80000300a00 */
[----:B------:R-:W-:Y:S04]  /*47780*/  STL.64 [R1+0x670], R40 ;  /* 0x0006702801007387 */ /* 0x000fe80000100a00 */
[----:B------:R0:W-:Y:S04]  /*47790*/  STL.64 [R1+0x678], R42 ;  /* 0x0006782a01007387 */ /* 0x0001e80000100a00 */
[----:B0-----:R-:W2:Y:S04]  /*477a0*/  LDL.LU.64 R42, [R1+0x3130] ;  /* 0x00313000012a7983 */ /* 0x001ea80000300a00 */
[----:B------:R-:W2:Y:S02]  /*477b0*/  LDL.LU.64 R40, [R1+0x3128] ;  /* 0x0031280001287983 */ /* 0x000ea40000300a00 */
[----:B--2---:R-:W-:-:S15]  /*477c0*/  HMMA.16816.F32 R44, R28, R40, R44 ;  /* 0x000000281c2c723c */ /* 0x004fde000000182c */
[----:B------:R-:W-:-:S04]  /*477d0*/  NOP ;  /* 0x0000000000007918 */ /* 0x000fc80000000000 */
[----:B------:R-:W-:Y:S04]  /*477e0*/  STL.64 [R1+0x660], R44 ;  /* 0x0006602c01007387 */ /* 0x000fe80000100a00 */
[----:B------:R0:W-:Y:S04]  /*477f0*/  STL.64 [R1+0x668], R46 ;  /* 0x0006682e01007387 */ /* 0x0001e80000100a00 */
[----:B0-----:R-:W2:Y:S04]  /*47800*/  LDL.LU.64 R46, [R1+0x3120] ;  /* 0x00312000012e7983 */ /* 0x001ea80000300a00 */
[----:B------:R-:W2:Y:S01]  /*47810*/  LDL.LU.64 R44, [R1+0x3118] ;  /* 0x00311800012c7983 */ /* 0x000ea20000300a00 */
[----:B------:R-:W-:Y:S03]  /*47820*/  HMMA.16816.F32 R52, R28, R42, R52 ;  /* 0x0000002a1c34723c */ /* 0x000fe60000001834 */
[----:B------:R-:W-:Y:S04]  /*47830*/  STL [R1+0x30a8], R40 ;  /* 0x0030a82801007387 */ /* 0x000fe80000100800 */
[----:B------:R-:W-:-:S12]  /*47840*/  STL [R1+0x30a4], R41 ;  /* 0x0030a42901007387 */ /* 0x000fd80000100800 */
[----:B------:R0:W-:Y:S04]  /*47850*/  STL.64 [R1+0x650], R52 ;  /* 0x0006503401007387 */ /* 0x0001e80000100a00 */
[----:B------:R1:W-:Y:S04]  /*47860*/  STL.64 [R1+0x658], R54 ;  /* 0x0006583601007387 */ /* 0x0003e80000100a00 */
[----:B0-----:R-:W4:Y:S04]  /*47870*/  LDL.LU.64 R52, [R1+0x410] ;  /* 0x0004100001347983 */ /* 0x001f280000300a00 */
[----:B-1----:R-:W4:Y:S04]  /*47880*/  LDL.LU.64 R54, [R1+0x418] ;  /* 0x0004180001367983 */ /* 0x002f280000300a00 */
[----:B------:R-:W3:Y:S04]  /*47890*/  LDL.LU.64 R6, [R1+0x8] ;  /* 0x0000080001067983 */ /* 0x000ee80000300a00 */
[----:B------:R-:W-:Y:S04]  /*478a0*/  STL [R1+0x30a0], R42 ;  /* 0x0030a02a01007387 */ /* 0x000fe80000100800 */
[----:B------:R0:W-:Y:S04]  /*478b0*/  STL [R1+0x309c], R43 ;  /* 0x00309c2b01007387 */ /* 0x0001e80000100800 */
[----:B------:R-:W3:Y:S04]  /*478c0*/  LDL.LU.64 R40, [R1+0x630] ;  /* 0x0006300001287983 */ /* 0x000ee80000300a00 */
[----:B0-----:R-:W3:Y:S01]  /*478d0*/  LDL.LU.64 R42, [R1+0x638] ;  /* 0x00063800012a7983 */ /* 0x001ee20000300a00 */
[----:B--2---:R-:W-:-:S15]  /*478e0*/  HMMA.16816.F32 R24, R28, R44, R24 ;  /* 0x0000002c1c18723c */ /* 0x004fde0000001818 */
[----:B------:R-:W-:-:S04]  /*478f0*/  NOP ;  /* 0x0000000000007918 */ /* 0x000fc80000000000 */
[----:B------:R0:W-:Y:S04]  /*47900*/  STL.64 [R1+0x640], R24 ;  /* 0x0006401801007387 */ /* 0x0001e80000100a00 */
[----:B------:R1:W-:Y:S04]  /*47910*/  STL.64 [R1+0x648], R26 ;  /* 0x0006481a01007387 */ /* 0x0003e80000100a00 */
[----:B0-----:R-:W2:Y:S04]  /*47920*/  LDL.LU.64 R24, [R1+0x620] ;  /* 0x0006200001187983 */ /* 0x001ea80000300a00 */
[----:B-1----:R-:W2:Y:S04]  /*47930*/  LDL.LU.64 R26, [R1+0x628] ;  /* 0x00062800011a7983 */ /* 0x002ea80000300a00 */
[----:B------:R-:W2:Y:S01]  /*47940*/  LDL.LU.64 R60, [R1] ;  /* 0x00000000013c7983 */ /* 0x000ea20000300a00 */
[----:B---3--:R-:W-:Y:S03]  /*47950*/  HMMA.16816.F32 R40, R28, R46, R40 ;  /* 0x0000002e1c28723c */ /* 0x008fe60000001828 */
[----:B------:R-:W-:Y:S04]  /*47960*/  STL [R1+0x30ac], R44 ;  /* 0x0030ac2c01007387 */ /* 0x000fe80000100800 */
[----:B------:R-:W-:Y:S01]  /*47970*/  STL [R1+0x3098], R45 ;  /* 0x0030982d01007387 */ /* 0x000fe20000100800 */
[----:B------:R-:W-:-:S02]  /*47980*/  IMAD R12, R11, 0x100, R10 ;  /* 0x000001000b0c7824 */ /* 0x000fc400078e020a */
[----:B------:R-:W-:Y:S02]  /*47990*/  IMAD R5, R5, 0x100, R13 ;  /* 0x0000010005057824 */ /* 0x000fe400078e020d */
[----:B------:R-:W-:Y:S02]  /*479a0*/  IMAD R4, R4, 0x100, R14 ;  /* 0x0000010004047824 */ /* 0x000fe400078e020e */
[----:B------:R-:W-:Y:S01]  /*479b0*/  IMAD R0, R0, 0x100, R15 ;  /* 0x0000010000007824 */ /* 0x000fe200078e020f */
[----:B------:R-:W3:Y:S04]  /*479c0*/  LDL.LU.64 R8, [R1+0x610] ;  /* 0x0006100001087983 */ /* 0x000ee80000300a00 */
[----:B------:R-:W-:Y:S04]  /*479d0*/  STL.64 [R1+0x630], R40 ;  /* 0x0006302801007387 */ /* 0x000fe80000100a00 */
[----:B------:R4:W-:Y:S04]  /*479e0*/  STL.64 [R1+0x638], R42 ;  /* 0x0006382a01007387 */ /* 0x0009e80000100a00 */
[----:B------:R-:W3:Y:S01]  /*479f0*/  LDL.LU.64 R10, [R1+0x618] ;  /* 0x00061800010a7983 */ /* 0x000ee20000300a00 */
[----:B----4-:R-:W-:Y:S01]  /*47a00*/  HMMA.16816.F32 R40, R28, R48, R52 ;  /* 0x000000301c28723c */ /* 0x010fe20000001834 */
[----:B------:R-:W-:-:S02]  /*47a10*/  F2FP.F16.E5M2.UNPACK_B R28, R12 ;  /* 0x0000000cff1c723e */ /* 0x000fc400020004ff */
[----:B------:R-:W-:Y:S02]  /*47a20*/  F2FP.F16.E5M2.UNPACK_B R29, R5 ;  /* 0x00000005ff1d723e */ /* 0x000fe400020004ff */
[----:B------:R-:W-:Y:S02]  /*47a30*/  F2FP.F16.E5M2.UNPACK_B R30, R4 ;  /* 0x00000004ff1e723e */ /* 0x000fe400020004ff */
[----:B------:R-:W-:Y:S01]  /*47a40*/  F2FP.F16.E5M2.UNPACK_B R31, R0 ;  /* 0x00000000ff1f723e */ /* 0x000fe200020004ff */
[----:B------:R0:W-:Y:S11]  /*47a50*/  STL [R1+0x3090], R49 ;  /* 0x0030903101007387 */ /* 0x0001f60000100800 */
[----:B------:R-:W-:Y:S04]  /*47a60*/  STL.64 [R1+0x410], R40 ;  /* 0x0004102801007387 */ /* 0x000fe80000100a00 */
[----:B------:R1:W-:Y:S04]  /*47a70*/  STL.64 [R1+0x418], R42 ;  /* 0x0004182a01007387 */ /* 0x0003e80000100a00 */
[----:B------:R-:W4:Y:S04]  /*47a80*/  LDL.LU.64 R12, [R1+0x600] ;  /* 0x00060000010c7983 */ /* 0x000f280000300a00 */
[----:B------:R-:W4:Y:S01]  /*47a90*/  LDL.LU.64 R14, [R1+0x608] ;  /* 0x00060800010e7983 */ /* 0x000f220000300a00 */
[----:B--2---:R-:W-:-:S15]  /*47aa0*/  HMMA.16816.F32 R24, R28, R56, R24 ;  /* 0x000000381c18723c */ /* 0x004fde0000001818 */
[----:B------:R-:W-:-:S04]  /*47ab0*/  NOP ;  /* 0x0000000000007918 */ /* 0x000fc80000000000 */
[----:B------:R2:W-:Y:S04]  /*47ac0*/  STL.64 [R1+0x620], R24 ;  /* 0x0006201801007387 */ /* 0x0005e80000100a00 */
[----:B------:R0:W-:Y:S04]  /*47ad0*/  STL.64 [R1+0x628], R26 ;  /* 0x0006281a01007387 */ /* 0x0001e80000100a00 */
[----:B------:R-:W4:Y:S04]  /*47ae0*/  LDL.LU.64 R52, [R1+0x5f0] ;  /* 0x0005f00001347983 */ /* 0x000f280000300a00 */
[----:B------:R-:W4:Y:S01]  /*47af0*/  LDL.LU.64 R54, [R1+0x5f8] ;  /* 0x0005f80001367983 */ /* 0x000f220000300a00 */
[----:B---3--:R-:W-:Y:S01]  /*47b00*/  HMMA.16816.F32 R8, R28, R58, R8 ;  /* 0x0000003a1c08723c */ /* 0x008fe20000001808 */
[----:B0-----:R-:W-:-:S02]  /*47b10*/  IMAD.MOV.U32 R49, RZ, RZ, R56 ;  /* 0x000000ffff317224 */ /* 0x001fc400078e0038 */
[----:B------:R-:W-:Y:S02]  /*47b20*/  IMAD.MOV.U32 R0, RZ, RZ, R57 ;  /* 0x000000ffff007224 */ /* 0x000fe400078e0039 */
[----:B-1----:R-:W-:Y:S02]  /*47b30*/  IMAD.MOV.U32 R43, RZ, RZ, R58 ;  /* 0x000000ffff2b7224 */ /* 0x002fe400078e003a */
[----:B------:R-:W-:Y:S02]  /*47b40*/  IMAD.MOV.U32 R45, RZ, RZ, R59 ;  /* 0x000000ffff2d7224 */ /* 0x000fe400078e003b */
[----:B------:R-:W-:Y:S02]  /*47b50*/  IMAD.MOV.U32 R41, RZ, RZ, R6 ;  /* 0x000000ffff297224 */ /* 0x000fe400078e0006 */
[----:B------:R-:W-:-:S08]  /*47b60*/  IMAD.MOV.U32 R42, RZ, RZ, R7 ;  /* 0x000000ffff2a7224 */ /* 0x000fd000078e0007 */
[----:B------:R0:W-:Y:S04]  /*47b70*/  STL.64 [R1+0x610], R8 ;  /* 0x0006100801007387 */ /* 0x0001e80000100a00 */
[----:B------:R1:W-:Y:S04]  /*47b80*/  STL.64 [R1+0x618], R10 ;  /* 0x0006180a01007387 */ /* 0x0003e80000100a00 */
[----:B------:R-:W3:Y:S04]  /*47b90*/  LDL.LU.64 R56, [R1+0x5e0] ;  /* 0x0005e00001387983 */ /* 0x000ee80000300a00 */
[----:B------:R-:W3:Y:S04]  /*47ba0*/  LDL.LU.64 R58, [R1+0x5e8] ;  /* 0x0005e800013a7983 */ /* 0x000ee80000300a00 */
[----:B--2---:R-:W2:Y:S04]  /*47bb0*/  LDL.LU.64 R24, [R1+0x5d0] ;  /* 0x0005d00001187983 */ /* 0x004ea80000300a00 */
[----:B------:R-:W2:Y:S04]  /*47bc0*/  LDL.LU.64 R26, [R1+0x5d8] ;  /* 0x0005d800011a7983 */ /* 0x000ea80000300a00 */
[----:B0-----:R-:W2:Y:S04]  /*47bd0*/  LDL.LU.64 R8, [R1+0x5c0] ;  /* 0x0005c00001087983 */ /* 0x001ea80000300a00 */
[----:B-1----:R-:W2:Y:S01]  /*47be0*/  LDL.LU.64 R10, [R1+0x5c8] ;  /* 0x0005c800010a7983 */ /* 0x002ea20000300a00 */
[----:B----4-:R-:W-:Y:S01]  /*47bf0*/  HMMA.16816.F32 R12, R28, R6, R12 ;  /* 0x000000061c0c723c */ /* 0x010fe2000000180c */
[----:B------:R-:W-:-:S02]  /*47c00*/  IMAD.MOV.U32 R44, RZ, RZ, R60 ;  /* 0x000000ffff2c7224 */ /* 0x000fc400078e003c */
[----:B------:R-:W-:-:S15]  /*47c10*/  IMAD.MOV.U32 R40, RZ, RZ, R61 ;  /* 0x000000ffff287224 */ /* 0x000fde00078e003d */
[----:B------:R-:W-:Y:S01]  /*47c20*/  NOP ;  /* 0x0000000000007918 */ /* 0x000fe20000000000 */
[----:B------:R0:W-:Y:S04]  /*47c30*/  STL.64 [R1+0x600], R12 ;  /* 0x0006000c01007387 */ /* 0x0001e80000100a00 */
[----:B------:R1:W-:Y:S04]  /*47c40*/  STL.64 [R1+0x608], R14 ;  /* 0x0006080e01007387 */ /* 0x0003e80000100a00 */
[----:B------:R-:W4:Y:S04]  /*47c50*/  LDL.LU.64 R4, [R1+0x5b0] ;  /* 0x0005b00001047983 */ /* 0x000f280000300a00 */
[----:B------:R-:W4:Y:S04]  /*47c60*/  LDL.LU.64 R6, [R1+0x5b8] ;  /* 0x0005b80001067983 */ /* 0x000f280000300a00 */
[----:B0-----:R-:W2:Y:S04]  /*47c70*/  LDL.LU.64 R12, [R1+0x5a0] ;  /* 0x0005a000010c7983 */ /* 0x001ea80000300a00 */
[----:B-1----:R-:W2:Y:S01]  /*47c80*/  LDL.LU.64 R14, [R1+0x5a8] ;  /* 0x0005a800010e7983 */ /* 0x002ea20000300a00 */
[----:B------:R-:W-:-:S15]  /*47c90*/  HMMA.16816.F32 R52, R28, R60, R52 ;  /* 0x0000003c1c34723c */ /* 0x000fde0000001834 */
[----:B------:R-:W-:-:S04]  /*47ca0*/  NOP ;  /* 0x0000000000007918 */ /* 0x000fc80000000000 */
[----:B------:R-:W-:Y:S04]  /*47cb0*/  STL.64 [R1+0x5f0], R52 ;  /* 0x0005f03401007387 */ /* 0x000fe80000100a00 */
[----:B------:R0:W-:Y:S04]  /*47cc0*/  STL.64 [R1+0x5f8], R54 ;  /* 0x0005f83601007387 */ /* 0x0001e80000100a00 */
[----:B0-----:R-:W4:Y:S04]  /*47cd0*/  LDL.LU.64 R54, [R1+0x3110] ;  /* 0x0031100001367983 */ /* 0x001f280000300a00 */
[----:B------:R-:W2:Y:S04]  /*47ce0*/  LDL.LU.64 R52, [R1+0x3108] ;  /* 0x0031080001347983 */ /* 0x000ea80000300a00 */
[----:B------:R-:W3:Y:S02]  /*47cf0*/  LDL.LU.64 R60, [R1+0x3100] ;  /* 0x00310000013c7983 */ /* 0x000ee40000300a00 */
[----:B---3--:R-:W-:-:S15]  /*47d00*/  HMMA.16816.F32 R56, R28, R60, R56 ;  /* 0x0000003c1c38723c */ /* 0x008fde0000001838 */
[----:B------:R-:W-:-:S04]  /*47d10*/  NOP ;  /* 0x0000000000007918 */ /* 0x000fc80000000000 */
[----:B------:R-:W-:Y:S04]  /*47d20*/  STL.64 [R1+0x5e0], R56 ;  /* 0x0005e03801007387 */ /* 0x000fe80000100a00 */
[----:B------:R0:W-:Y:S04]  /*47d30*/  STL.64 [R1+0x5e8], R58 ;  /* 0x0005e83a01007387 */ /* 0x0001e80000100a00 */
[----:B0-----:R-:W3:Y:S04]  /*47d40*/  LDL.LU.64 R58, [R1+0x30f8] ;  /* 0x0030f800013a7983 */ /* 0x001ee80000300a00 */
[----:B------:R-:W3:Y:S01]  /*47d50*/  LDL.LU.64 R56, [R1+0x30f0] ;  /* 0x0030f00001387983 */ /* 0x000ee20000300a00 */
[C---:B----4-:R-:W-:Y:S08]  /*47d60*/  HMMA.16816.F32 R4, R28.reuse, R54, R4 ;  /* 0x000000361c04723c */ /* 0x050ff00000001804 */
[C---:B--2---:R-:W-:Y:S01]  /*47d70*/  HMMA.16816.F32 R12, R28.reuse, R52, R12 ;  /* 0x000000341c0c723c */ /* 0x044fe2000000180c */
[----:B------:R-:W-:Y:S07]  /*47d80*/  STL [R1+0x3078], R61 ;  /* 0x0030783d01007387 */ /* 0x000fee0000100800 */
[C---:B---3--:R-:W-:Y:S08]  /*47d90*/  HMMA.16816.F32 R24, R28.reuse, R58, R24 ;  /* 0x0000003a1c18723c */ /* 0x048ff00000001818 */
[C---:B------:R-:W-:Y:S11]  /*47da0*/  HMMA.16816.F32 R8, R28.reuse, R56, R8 ;  /* 0x000000381c08723c */ /* 0x040ff60000001808 */
[----:B------:R0:W-:Y:S04]  /*47db0*/  STL.64 [R1+0x5d0], R24 ;  /* 0x0005d01801007387 */ /* 0x0001e80000100a00 */
[----:B------:R1:W-:Y:S04]  /*47dc0*/  STL.64 [R1+0x5d8], R26 ;  /* 0x0005d81a01007387 */ /* 0x0003e80000100a00 */
[----:B0-----:R-:W2:Y:S04]  /*47dd0*/  LDL.LU.64 R24, [R1+0x580] ;  /* 0x0005800001187983 */ /* 0x001ea80000300a00 */
[----:B-1----:R-:W2:Y:S04]  /*47de0*/  LDL.LU.64 R26, [R1+0x588] ;  /* 0x00058800011a7983 */ /* 0x002ea80000300a00 */
[----:B------:R0:W-:Y:S04]  /*47df0*/  STL.64 [R1+0x5c0], R8 ;  /* 0x0005c00801007387 */ /* 0x0001e80000100a00 */
[----:B------:R1:W-:Y:S04]  /*47e00*/  STL.64 [R1+0x5c8], R10 ;  /* 0x0005c80a01007387 */ /* 0x0003e80000100a00 */
[----:B0-----:R-:W3:Y:S04]  /*47e10*/  LDL.LU.64 R8, [R1+0x570] ;  /* 0x0005700001087983 */ /* 0x001ee80000300a00 */
[----:B-1----:R-:W3:Y:S04]  /*47e20*/  LDL.LU.64 R10, [R1+0x578] ;  /* 0x00057800010a7983 */ /* 0x002ee80000300a00 */
[----:B------:R-:W-:Y:S04]  /*47e30*/  STL.64 [R1+0x3038], R58 ;  /* 0x0030383a01007387 */ /* 0x000fe80000100a00 */
[----:B------:R0:W-:Y:S04]  /*47e40*/  STL.64 [R1+0x3030], R56 ;  /* 0x0030303801007387 */ /* 0x0001e80000100a00 */
[----:B0-----:R-:W4:Y:S04]  /*47e50*/  LDL.LU.64 R56, [R1+0x590] ;  /* 0x0005900001387983 */ /* 0x001f280000300a00 */
[----:B------:R-:W4:Y:S04]  /*47e60*/  LDL.LU.64 R58, [R1+0x598] ;  /* 0x00059800013a7983 */ /* 0x000f280000300a00 */
[----:B------:R-:W-:Y:S04]  /*47e70*/  STL.64 [R1+0x5b0], R4 ;  /* 0x0005b00401007387 */ /* 0x000fe80000100a00 */
[----:B------:R0:W-:Y:S04]  /*47e80*/  STL.64 [R1+0x5b8], R6 ;  /* 0x0005b80601007387 */ /* 0x0001e80000100a00 */
[----:B0-----:R-:W3:Y:S04]  /*47e90*/  LDL.LU.64 R6, [R1+0x30e8] ;  /* 0x0030e80001067983 */ /* 0x001ee80000300a00 */
[----:B------:R-:W3:Y:S04]  /*47ea0*/  LDL.LU.64 R4, [R1+0x30e0] ;  /* 0x0030e00001047983 */ /* 0x000ee80000300a00 */
[----:B------:R0:W-:Y:S04]  /*47eb0*/  STL.64 [R1+0x5a0], R12 ;  /* 0x0005a00c01007387 */ /* 0x0001e80000100a00 */
[----:B------:R1:W-:Y:S04]  /*47ec0*/  STL.64 [R1+0x5a8], R14 ;  /* 0x0005a80e01007387 */ /* 0x0003e80000100a00 */
[----:B0-----:R-:W3:Y:S04]  /*47ed0*/  LDL.LU.64 R12, [R1+0x550] ;  /* 0x00055000010c7983 */ /* 0x001ee80000300a00 */
[----:B-1----:R-:W3:Y:S04]  /*47ee0*/  LDL.LU.64 R14, [R1+0x558] ;  /* 0x00055800010e7983 */ /* 0x002ee80000300a00 */
[----:B------:R-:W-:Y:S04]  /*47ef0*/  STL.64 [R1+0x3048], R54 ;  /* 0x0030483601007387 */ /* 0x000fe80000100a00 */
[----:B------:R0:W-:Y:S04]  /*47f00*/  STL.64 [R1+0x3040], R52 ;  /* 0x0030403401007387 */ /* 0x0001e80000100a00 */
[----:B0-----:R-:W3:Y:S04]  /*47f10*/  LDL.LU.64 R52, [R1+0x560] ;  /* 0x0005600001347983 */ /* 0x001ee80000300a00 */
[----:B------:R-:W3:Y:S01]  /*47f20*/  LDL.LU.64 R54, [R1+0x568] ;  /* 0x0005680001367983 */ /* 0x000ee20000300a00 */
[C---:B--2---:R-:W-:Y:S08]  /*47f30*/  HMMA.16816.F32 R24, R28.reuse, R2, R24 ;  /* 0x000000021c18723c */ /* 0x044ff00000001818 */
[C---:B----4-:R-:W-:Y:S08]  /*47f40*/  HMMA.16816.F32 R56, R28.reuse, R50, R56 ;  /* 0x000000321c38723c */ /* 0x050ff00000001838 */
[C---:B---3--:R-:W-:Y:S11]  /*47f50*/  HMMA.16816.F32 R8, R28.reuse, R4, R8 ;  /* 0x000000041c08723c */ /* 0x048ff60000001808 */
[----:B------:R0:W-:Y:S04]  /*47f60*/  STL.64 [R1+0x590], R56 ;  /* 0x0005903801007387 */ /* 0x0001e80000100a00 */
[----:B------:R1:W-:Y:S04]  /*47f70*/  STL.64 [R1+0x598], R58 ;  /* 0x0005983a01007387 */ /* 0x0003e80000100a00 */
[----:B0-----:R-:W2:Y:S04]  /*47f80*/  LDL.LU.64 R56, [R1+0x520] ;  /* 0x0005200001387983 */ /* 0x001ea80000300a00 */
[----:B-1----:R-:W2:Y:S04]  /*47f90*/  LDL.LU.64 R58, [R1+0x528] ;  /* 0x00052800013a7983 */ /* 0x002ea80000300a00 */
[----:B------:R0:W-:Y:S01]  /*47fa0*/  STL.64 [R1+0x580], R24 ;  /* 0x0005801801007387 */ /* 0x0001e20000100a00 */
[C---:B------:R-:W-:Y:S03]  /*47fb0*/  HMMA.16816.F32 R52, R28.reuse, R6, R52 ;  /* 0x000000061c34723c */ /* 0x040fe60000001834 */
[----:B------:R1:W-:Y:S04]  /*47fc0*/  STL.64 [R1+0x588], R26 ;  /* 0x0005881a01007387 */ /* 0x0003e80000100a00 */
[----:B0-----:R-:W3:Y:S04]  /*47fd0*/  LDL.LU.64 R24, [R1+0x510] ;  /* 0x0005100001187983 */ /* 0x001ee80000300a00 */
[----:B-1----:R-:W3:Y:S04]  /*47fe0*/  LDL.LU.64 R26, [R1+0x518] ;  /* 0x00051800011a7983 */ /* 0x002ee80000300a00 */
[----:B------:R-:W-:Y:S04]  /*47ff0*/  STL.64 [R1+0x570], R8 ;  /* 0x0005700801007387 */ /* 0x000fe80000100a00 */
[----:B------:R0:W-:Y:S04]  /*48000*/  STL.64 [R1+0x578], R10 ;  /* 0x0005780a01007387 */ /* 0x0001e80000100a00 */
[----:B0-----:R-:W4:Y:S04]  /*48010*/  LDL.LU.64 R10, [R1+0x30d8] ;  /* 0x0030d800010a7983 */ /* 0x001f280000300a00 */
[----:B------:R-:W2:Y:S04]  /*48020*/  LDL.LU.64 R8, [R1+0x30d0] ;  /* 0x0030d00001087983 */ /* 0x000ea80000300a00 */
[----:B------:R0:W-:Y:S04]  /*48030*/  STL.64 [R1+0x560], R52 ;  /* 0x0005603401007387 */ /* 0x0001e80000100a00 */
[----:B------:R1:W-:Y:S04]  /*48040*/  STL.64 [R1+0x568], R54 ;  /* 0x0005683601007387 */ /* 0x0003e80000100a00 */
[----:B0-----:R-:W3:Y:S04]  /*48050*/  LDL.LU.64 R52, [R1+0x500] ;  /* 0x0005000001347983 */ /* 0x001ee80000300a00 */
[----:B-1----:R-:W3:Y:S04]  /*48060*/  LDL.LU.64 R54, [R1+0x508] ;  /* 0x0005080001367983 */ /* 0x002ee80000300a00 */
[----:B------:R-:W-:Y:S04]  /*48070*/  STL.64 [R1+0x3028], R6 ;  /* 0x0030280601007387 */ /* 0x000fe80000100a00 */
[----:B------:R0:W-:Y:S04]  /*48080*/  STL.64 [R1+0x3020], R4 ;  /* 0x0030200401007387 */ /* 0x0001e80000100a00 */
[----:B0-----:R-:W4:Y:S04]  /*48090*/  LDL.LU.64 R4, [R1+0x540] ;  /* 0x0005400001047983 */ /* 0x001f280000300a00 */
[----:B------:R-:W4:Y:S01]  /*480a0*/  LDL.LU.64 R6, [R1+0x548] ;  /* 0x0005480001067983 */ /* 0x000f220000300a00 */
[C---:B--2---:R-:W-:Y:S08]  /*480b0*/  HMMA.16816.F32 R12, R28.reuse, R8, R12 ;  /* 0x000000081c0c723c */ /* 0x044ff0000000180c */
[C---:B----4-:R-:W-:Y:S11]  /*480c0*/  HMMA.16816.F32 R4, R28.reuse, R10, R4 ;  /* 0x0000000a1c04723c */ /* 0x050ff60000001804 */
[----:B------:R-:W-:Y:S04]  /*480d0*/  STL.64 [R1+0x550], R12 ;  /* 0x0005500c01007387 */ /* 0x000fe80000100a00 */
[----:B------:R0:W-:Y:S04]  /*480e0*/  STL.64 [R1+0x558], R14 ;  /* 0x0005580e01007387 */ /* 0x0001e80000100a00 */
[----:B0-----:R-:W2:Y:S04]  /*480f0*/  LDL.LU.64 R14, [R1+0x30c8] ;  /* 0x0030c800010e7983 */ /* 0x001ea80000300a00 */
[----:B------:R-:W4:Y:S04]  /*48100*/  LDL.LU.64 R12, [R1+0x30c0] ;  /* 0x0030c000010c7983 */ /* 0x000f280000300a00 */
[----:B------:R0:W-:Y:S04]  /*48110*/  STL.64 [R1+0x540], R4 ;  /* 0x0005400401007387 */ /* 0x0001e80000100a00 */
[----:B------:R1:W-:Y:S04]  /*48120*/  STL.64 [R1+0x548], R6 ;  /* 0x0005480601007387 */ /* 0x0003e80000100a00 */
[----:B0-----:R-:W2:Y:S04]  /*48130*/  LDL.LU.64 R4, [R1+0x4f0] ;  /* 0x0004f00001047983 */ /* 0x001ea80000300a00 */
[----:B-1----:R-:W2:Y:S04]  /*48140*/  LDL.LU.64 R6, [R1+0x4f8] ;  /* 0x0004f80001067983 */ /* 0x002ea80000300a00 */
[----:B------:R-:W-:Y:S04]  /*48150*/  STL.64 [R1+0x3008], R10 ;  /* 0x0030080a01007387 */ /* 0x000fe80000100a00 */
[----:B------:R0:W-:Y:S04]  /*48160*/  STL.64 [R1+0x3000], R8 ;  /* 0x0030000801007387 */ /* 0x0001e80000100a00 */
[----:B0-----:R-:W4:Y:S04]  /*48170*/  LDL.LU.64 R8, [R1+0x530] ;  /* 0x0005300001087983 */ /* 0x001f280000300a00 */
[----:B------:R-:W4:Y:S02]  /*48180*/  LDL.LU.64 R10, [R1+0x538] ;  /* 0x00053800010a7983 */ /* 0x000f240000300a00 */
[----:B----4-:R-:W-:-:S15]  /*48190*/  HMMA.16816.F32 R8, R28, R12, R8 ;  /* 0x0000000c1c08723c */ /* 0x010fde0000001808 */
[----:B------:R-:W-:-:S04]  /*481a0*/  NOP ;  /* 0x0000000000007918 */ /* 0x000fc80000000000 */
[----:B------:R-:W-:Y:S04]  /*481b0*/  STL.64 [R1+0x530], R8 ;  /* 0x0005300801007387 */ /* 0x000fe80000100a00 */
[----:B------:R2:W-:Y:S02]  /*481c0*/  STL.64 [R1+0x538], R10 ;  /* 0x0005380a01007387 */ /* 0x0005e40000100a00 */
[----:B--2---:R-:W-:Y:S02]  /*481d0*/  HMMA.16816.F32 R8, R28, R14, R56 ;  /* 0x0000000e1c08723c */ /* 0x004fe40000001838 */
[----:B------:R-:W-:Y:S04]  /*481e0*/  STL.64 [R1+0x2fe8], R14 ;  /* 0x002fe80e01007387 */ /* 0x000fe80000100a00 */
[----:B------:R-:W-:-:S13]  /*481f0*/  STL.64 [R1+0x2fe0], R12 ;  /* 0x002fe00c01007387 */ /* 0x000fda0000100a00 */
[----:B------:R-:W-:Y:S04]  /*48200*/  STL.64 [R1+0x520], R8 ;  /* 0x0005200801007387 */ /* 0x000fe80000100a00 */
[----:B------:R3:W-:Y:S02]  /*48210*/  STL.64 [R1+0x528], R10 ;  /* 0x0005280a01007387 */ /* 0x0007e40000100a00 */
[C---:B---3--:R-:W-:Y:S02]  /*48220*/  HMMA.16816.F32 R8, R28.reuse, R16, R24 ;  /* 0x000000101c08723c */ /* 0x048fe40000001818 */
[----:B------:R-:W2:Y:S04]  /*48230*/  LDL.LU.64 R24, [R1+0x4e0] ;  /* 0x0004e00001187983 */ /* 0x000ea80000300a00 */
[----:B------:R-:W2:Y:S02]  /*48240*/  LDL.LU.64 R26, [R1+0x4e8] ;  /* 0x0004e800011a7983 */ /* 0x000ea40000300a00 */
[C---:B------:R-:W-:Y:S11]  /*48250*/  HMMA.16816.F32 R4, R28.reuse, R20, R4 ;  /* 0x000000141c04723c */ /* 0x040ff60000001804 */
[----:B------:R-:W-:Y:S04]  /*48260*/  STL.64 [R1+0x510], R8 ;  /* 0x0005100801007387 */ /* 0x000fe80000100a00 */
[----:B------:R0:W-:Y:S04]  /*48270*/  STL.64 [R1+0x518], R10 ;  /* 0x0005180a01007387 */ /* 0x0001e80000100a00 */
[----:B------:R-:W3:Y:S04]  /*48280*/  LDL.LU.64 R56, [R1+0x4c0] ;  /* 0x0004c00001387983 */ /* 0x000ee80000300a00 */
[----:B------:R-:W3:Y:S01]  /*48290*/  LDL.LU.64 R58, [R1+0x4c8] ;  /* 0x0004c800013a7983 */ /* 0x000ee20000300a00 */
[----:B0-----:R-:W-:Y:S03]  /*482a0*/  HMMA.16816.F32 R8, R28, R18, R52 ;  /* 0x000000121c08723c */ /* 0x001fe60000001834 */
[----:B------:R-:W4:Y:S04]  /*482b0*/  LDL.LU.64 R52, [R1+0x4b0] ;  /* 0x0004b00001347983 */ /* 0x000f280000300a00 */
[----:B------:R-:W4:-:S12]  /*482c0*/  LDL.LU.64 R54, [R1+0x4b8] ;  /* 0x0004b80001367983 */ /* 0x000f180000300a00 */
[----:B------:R-:W-:Y:S04]  /*482d0*/  STL.64 [R1+0x500], R8 ;  /* 0x0005000801007387 */ /* 0x000fe80000100a00 */
[----:B------:R-:W-:Y:S04]  /*482e0*/  STL.64 [R1+0x508], R10 ;  /* 0x0005080a01007387 */ /* 0x000fe80000100a00 */
[----:B------:R-:W-:Y:S04]  /*482f0*/  STL.64 [R1+0x2fd8], R18 ;  /* 0x002fd81201007387 */ /* 0x000fe80000100a00 */
[----:B------:R0:W-:Y:S04]  /*48300*/  STL.64 [R1+0x2fd0], R16 ;  /* 0x002fd01001007387 */ /* 0x0001e80000100a00 */
[----:B0-----:R-:W3:Y:S04]  /*48310*/  LDL.LU.64 R16, [R1+0x4d0] ;  /* 0x0004d00001107983 */ /* 0x001ee80000300a00 */
[----:B------:R-:W3:Y:S04]  /*48320*/  LDL.LU.64 R18, [R1+0x4d8] ;  /* 0x0004d80001127983 */ /* 0x000ee80000300a00 */
[----:B------:R-:W3:Y:S04]  /*48330*/  LDL.LU.64 R12, [R1+0x4a0] ;  /* 0x0004a000010c7983 */ /* 0x000ee80000300a00 */
[----:B------:R-:W3:Y:S04]  /*48340*/  LDL.LU.64 R14, [R1+0x4a8] ;  /* 0x0004a800010e7983 */ /* 0x000ee80000300a00 */
[----:B------:R0:W-:Y:S04]  /*48350*/  STL.64 [R1+0x4f0], R4 ;  /* 0x0004f00401007387 */ /* 0x0001e80000100a00 */
[----:B------:R1:W-:Y:S04]  /*48360*/  STL.64 [R1+0x4f8], R6 ;  /* 0x0004f80601007387 */ /* 0x0003e80000100a00 */
[----:B------:R-:W4:Y:S04]  /*48370*/  LDL.LU.64 R8, [R1+0x490] ;  /* 0x0004900001087983 */ /* 0x000f280000300a00 */
[----:B------:R-:W4:Y:S04]  /*48380*/  LDL.LU.64 R10, [R1+0x498] ;  /* 0x00049800010a7983 */ /* 0x000f280000300a00 */
[----:B0-----:R-:W4:Y:S04]  /*48390*/  LDL.LU.64 R4, [R1+0x480] ;  /* 0x0004800001047983 */ /* 0x001f280000300a00 */
[----:B-1----:R-:W4:Y:S01]  /*483a0*/  LDL.LU.64 R6, [R1+0x488] ;  /* 0x0004880001067983 */ /* 0x002f220000300a00 */
[----:B--2---:R-:W-:-:S15]  /*483b0*/  HMMA.16816.F32 R24, R28, R22, R24 ;  /* 0x000000161c18723c */ /* 0x004fde0000001818 */
[----:B------:R-:W-:-:S04]  /*483c0*/  NOP ;  /* 0x0000000000007918 */ /* 0x000fc80000000000 */
[----:B------:R-:W-:Y:S04]  /*483d0*/  STL.64 [R1+0x4e0], R24 ;  /* 0x0004e01801007387 */ /* 0x000fe80000100a00 */
[----:B------:R0:W-:Y:S04]  /*483e0*/  STL.64 [R1+0x4e8], R26 ;  /* 0x0004e81a01007387 */ /* 0x0001e80000100a00 */
[----:B0-----:R-:W2:Y:S04]  /*483f0*/  LDL.LU.64 R26, [R1+0x30b8] ;  /* 0x0030b800011a7983 */ /* 0x001ea80000300a00 */
[----:B------:R-:W2:Y:S04]  /*48400*/  LDL.LU.64 R24, [R1+0x30b0] ;  /* 0x0030b00001187983 */ /* 0x000ea80000300a00 */
[----:B------:R-:W-:Y:S04]  /*48410*/  STL.64 [R1+0x2ff8], R22 ;  /* 0x002ff81601007387 */ /* 0x000fe80000100a00 */
[----:B------:R2:W-:Y:S01]  /*48420*/  STL.64 [R1+0x2ff0], R20 ;  /* 0x002ff01401007387 */ /* 0x0005e20000100a00 */
[C---:B---3--:R-:W-:Y:S08]  /*48430*/  HMMA.16816.F32 R12, R28.reuse, R34, R12 ;  /* 0x000000221c0c723c */ /* 0x048ff0000000180c */
[C---:B----4-:R-:W-:Y:S08]  /*48440*/  HMMA.16816.F32 R8, R28.reuse, R36, R8 ;  /* 0x000000241c08723c */ /* 0x050ff00000001808 */
[C---:B------:R-:W-:Y:S08]  /*48450*/  HMMA.16816.F32 R4, R28.reuse, R38, R4 ;  /* 0x000000261c04723c */ /* 0x040ff00000001804 */
[C---:B--2---:R-:W-:Y:S08]  /*48460*/  HMMA.16816.F32 R20, R28.reuse, R24, R16 ;  /* 0x000000181c14723c */ /* 0x044ff00000001810 */
[C---:B------:R-:W-:Y:S01]  /*48470*/  HMMA.16816.F32 R16, R28.reuse, R26, R56 ;  /* 0x0000001a1c10723c */ /* 0x040fe20000001838 */
[----:B------:R-:W-:Y:S10]  /*48480*/  STL.64 [R1+0x3018], R26 ;  /* 0x0030181a01007387 */ /* 0x000ff40000100a00 */
[----:B------:R-:W-:Y:S04]  /*48490*/  STL.64 [R1+0x4d0], R20 ;  /* 0x0004d01401007387 */ /* 0x000fe80000100a00 */
[----:B------:R-:W-:Y:S04]  /*484a0*/  STL.64 [R1+0x4d8], R22 ;  /* 0x0004d81601007387 */ /* 0x000fe80000100a00 */
[----:B------:R-:W-:Y:S04]  /*484b0*/  STL.64 [R1+0x3010], R24 ;  /* 0x0030101801007387 */ /* 0x000fe80000100a00 */
[----:B------:R-:W-:Y:S04]  /*484c0*/  STL.64 [R1+0x4c0], R16 ;  /* 0x0004c01001007387 */ /* 0x000fe80000100a00 */
[----:B------:R0:W-:Y:S02]  /*484d0*/  STL.64 [R1+0x4c8], R18 ;  /* 0x0004c81201007387 */ /* 0x0001e40000100a00 */
[----:B0-----:R-:W-:Y:S02]  /*484e0*/  HMMA.16816.F32 R16, R28, R32, R52 ;  /* 0x000000201c10723c */ /* 0x001fe40000001834 */
[----:B------:R-:W2:Y:S04]  /*484f0*/  LDL.LU R53, [R1+0xfa4] ;  /* 0x000fa40001357983 */ /* 0x000ea80000300800 */
[----:B------:R-:W2:-:S13]  /*48500*/  LDL.LU R61, [R1+0xfa0] ;  /* 0x000fa000013d7983 */ /* 0x000e9a0000300800 */
[----:B------:R0:W-:Y:S04]  /*48510*/  STL.64 [R1+0x4b0], R16 ;  /* 0x0004b01001007387 */ /* 0x0001e80000100a00 */
[----:B------:R1:W-:Y:S04]  /*48520*/  STL.64 [R1+0x4b8], R18 ;  /* 0x0004b81201007387 */ /* 0x0003e80000100a00 */
[----:B------:R-:W3:Y:S04]  /*48530*/  LDL.LU R54, [R1+0xfac] ;  /* 0x000fac0001367983 */ /* 0x000ee80000300800 */
[----:B------:R-:W3:Y:S04]  /*48540*/  LDL.LU R55, [R1+0xfa8] ;  /* 0x000fa80001377983 */ /* 0x000ee80000300800 */
[----:B------:R-:W-:Y:S04]  /*48550*/  STL.64 [R1+0x2fc8], R34 ;  /* 0x002fc82201007387 */ /* 0x000fe80000100a00 */
[----:B------:R-:W-:Y:S04]  /*48560*/  STL.64 [R1+0x2fc0], R32 ;  /* 0x002fc02001007387 */ /* 0x000fe80000100a00 */
[----:B------:R4:W-:Y:S04]  /*48570*/  STL.64 [R1+0x4a0], R12 ;  /* 0x0004a00c01007387 */ /* 0x0009e80000100a00 */
[----:B------:R1:W-:Y:S04]  /*48580*/  STL.64 [R1+0x4a8], R14 ;  /* 0x0004a80e01007387 */ /* 0x0003e80000100a00 */
[----:B0-----:R-:W2:Y:S04]  /*48590*/  LDL.LU.64 R16, [R1+0x470] ;  /* 0x0004700001107983 */ /* 0x001ea80000300a00 */
[----:B------:R0:W-:Y:S04]  /*485a0*/  STL.64 [R1+0x490], R8 ;  /* 0x0004900801007387 */ /* 0x0001e80000100a00 */
[----:B------:R0:W-:Y:S04]  /*485b0*/  STL.64 [R1+0x498], R10 ;  /* 0x0004980a01007387 */ /* 0x0001e80000100a00 */
[----:B-1----:R-:W2:Y:S04]  /*485c0*/  LDL.LU.64 R18, [R1+0x478] ;  /* 0x0004780001127983 */ /* 0x002ea80000300a00 */
[----:B------:R1:W-:Y:S04]  /*485d0*/  STL.64 [R1+0x480], R4 ;  /* 0x0004800401007387 */ /* 0x0003e80000100a00 */
[----:B------:R0:W-:Y:S04]  /*485e0*/  STL.64 [R1+0x488], R6 ;  /* 0x0004880601007387 */ /* 0x0001e80000100a00 */
[----:B----4-:R-:W4:Y:S04]  /*485f0*/  LDL.LU.64 R12, [R1+0x460] ;  /* 0x00046000010c7983 */ /* 0x010f280000300a00 */
[----:B------:R-:W4:Y:S01]  /*48600*/  LDL.LU.64 R14, [R1+0x468] ;  /* 0x00046800010e7983 */ /* 0x000f220000300a00 */
[----:B------:R-:W-:-:S02]  /*48610*/  IMAD.MOV.U32 R34, RZ, RZ, R44 ;  /* 0x000000ffff227224 */ /* 0x000fc400078e002c */
[----:B------:R-:W-:Y:S01]  /*48620*/  IMAD.MOV.U32 R35, RZ, RZ, R40 ;  /* 0x000000ffff237224 */ /* 0x000fe200078e0028 */
[----:B0-----:R-:W2:Y:S04]  /*48630*/  LDL.LU.64 R8, [R1+0x450] ;  /* 0x0004500001087983 */ /* 0x001ea80000300a00 */
[----:B------:R-:W2:Y:S04]  /*48640*/  LDL.LU.64 R10, [R1+0x458] ;  /* 0x00045800010a7983 */ /* 0x000ea80000300a00 */
[----:B------:R-:W2:Y:S04]  /*48650*/  LDL.LU R44, [R1+0x30ac] ;  /* 0x0030ac00012c7983 */ /* 0x000ea80000300800 */
[----:B------:R-:W2:Y:S04]  /*48660*/  LDL.LU R40, [R1+0x30a8] ;  /* 0x0030a80001287983 */ /* 0x000ea80000300800 */
[----:B-1----:R-:W2:Y:S04]  /*48670*/  LDL.LU.64 R4, [R1+0x440] ;  /* 0x0004400001047983 */ /* 0x002ea80000300a00 */
[----:B------:R-:W2:Y:S04]  /*48680*/  LDL.LU.64 R6, [R1+0x448] ;  /* 0x0004480001067983 */ /* 0x000ea80000300a00 */
[----:B------:R-:W-:Y:S01]  /*48690*/  STL.64 [R1+0x3050], R34 ;  /* 0x0030502201007387 */ /* 0x000fe20000100a00 */
[----:B------:R-:W-:-:S03]  /*486a0*/  IMAD.MOV.U32 R58, RZ, RZ, R41 ;  /* 0x000000ffff3a7224 */ /* 0x000fc600078e0029 */
[----:B------:R-:W2:Y:S01]  /*486b0*/  LDL.LU R41, [R1+0x30a4] ;  /* 0x0030a40001297983 */ /* 0x000ea20000300800 */
[----:B------:R-:W-:-:S03]  /*486c0*/  IMAD.MOV.U32 R59, RZ, RZ, R42 ;  /* 0x000000ffff3b7224 */ /* 0x000fc600078e002a */
[----:B------:R-:W4:Y:S01]  /*486d0*/  LDL.LU R42, [R1+0x30a0] ;  /* 0x0030a000012a7983 */ /* 0x000f220000300800 */
[----:B------:R-:W-:-:S03]  /*486e0*/  IMAD.MOV.U32 R56, RZ, RZ, R43 ;  /* 0x000000ffff387224 */ /* 0x000fc600078e002b */
[----:B------:R-:W4:Y:S01]  /*486f0*/  LDL.LU R43, [R1+0x309c] ;  /* 0x00309c00012b7983 */ /* 0x000f220000300800 */
[----:B------:R-:W-:-:S03]  /*48700*/  IMAD.MOV.U32 R57, RZ, RZ, R45 ;  /* 0x000000ffff397224 */ /* 0x000fc600078e002d */
[----:B------:R-:W3:Y:S04]  /*48710*/  LDL.LU R45, [R1+0x3098] ;  /* 0x00309800012d7983 */ /* 0x000ee80000300800 */
[----:B------:R0:W-:Y:S04]  /*48720*/  STL.64 [R1+0x3060], R58 ;  /* 0x0030603a01007387 */ /* 0x0001e80000100a00 */
[----:B------:R1:W-:Y:S04]  /*48730*/  STL.64 [R1+0x3058], R56 ;  /* 0x0030583801007387 */ /* 0x0003e80000100a00 */
[----:B------:R-:W-:Y:S04]  /*48740*/  STL.64 [R1+0x2fb8], R38 ;  /* 0x002fb82601007387 */ /* 0x000fe80000100a00 */
[----:B------:R-:W-:Y:S01]  /*48750*/  STL.64 [R1+0x2fb0], R36 ;  /* 0x002fb02401007387 */ /* 0x000fe20000100a00 */
[----:B0-----:R-:W-:Y:S01]  /*48760*/  IMAD.MOV.U32 R59, RZ, RZ, R0 ;  /* 0x000000ffff3b7224 */ /* 0x001fe200078e0000 */
[----:B--2---:R-:W-:-:S15]  /*48770*/  HMMA.16816.F32 R16, R28, R40, R16 ;  /* 0x000000281c10723c */ /* 0x004fde0000001810 */
[----:B------:R-:W-:-:S04]  /*48780*/  NOP ;  /* 0x0000000000007918 */ /* 0x000fc80000000000 */
[----:B------:R-:W-:Y:S04]  /*48790*/  STL.64 [R1+0x470], R16 ;  /* 0x0004701001007387 */ /* 0x000fe80000100a00 */
[----:B------:R-:W-:Y:S04]  /*487a0*/  STL.64 [R1+0x478], R18 ;  /* 0x0004781201007387 */ /* 0x000fe80000100a00 */
[----:B------:R-:W2:Y:S04]  /*487b0*/  LDL.LU R0, [R1+0xfb4] ;  /* 0x000fb40001007983 */ /* 0x000ea80000300800 */
[----:B-1----:R-:W2:Y:S01]  /*487c0*/  LDL.LU R56, [R1+0xfb0] ;  /* 0x000fb00001387983 */ /* 0x002ea20000300800 */
[C---:B----4-:R-:W-:Y:S08]  /*487d0*/  HMMA.16816.F32 R12, R28.reuse, R42, R12 ;  /* 0x0000002a1c0c723c */ /* 0x050ff0000000180c */
[C---:B---3--:R-:W-:Y:S08]  /*487e0*/  HMMA.16816.F32 R8, R28.reuse, R44, R8 ;  /* 0x0000002c1c08723c */ /* 0x048ff00000001808 */
[----:B------:R-:W-:Y:S01]  /*487f0*/  HMMA.16816.F32 R4, R28, R46, R4 ;  /* 0x0000002e1c04723c */ /* 0x000fe20000001804 */
[----:B------:R-:W-:-:S02]  /*48800*/  IMAD.MOV.U32 R58, RZ, RZ, R49 ;  /* 0x000000ffff3a7224 */ /* 0x000fc400078e0031 */
[----:B------:R-:W-:Y:S04]  /*48810*/  STL.64 [R1+0x460], R12 ;  /* 0x0004600c01007387 */ /* 0x000fe80000100a00 */
[----:B------:R-:W-:Y:S04]  /*48820*/  STL.64 [R1+0x468], R14 ;  /* 0x0004680e01007387 */ /* 0x000fe80000100a00 */
[----:B------:R-:W3:Y:S04]  /*48830*/  LDL.LU R49, [R1+0xfbc] ;  /* 0x000fbc0001317983 */ /* 0x000ee80000300800 */
[----:B------:R-:W-:Y:S04]  /*48840*/  STL.64 [R1+0x3070], R42 ;  /* 0x0030702a01007387 */ /* 0x000fe80000100a00 */
[----:B------:R-:W-:Y:S04]  /*48850*/  STL.64 [R1+0x3068], R40 ;  /* 0x0030682801007387 */ /* 0x000fe80000100a00 */
[----:B------:R-:W-:Y:S04]  /*48860*/  STL.64 [R1+0x3088], R46 ;  /* 0x0030882e01007387 */ /* 0x000fe80000100a00 */
[----:B------:R-:W-:Y:S04]  /*48870*/  STL.64 [R1+0x450], R8 ;  /* 0x0004500801007387 */ /* 0x000fe80000100a00 */
[----:B------:R-:W-:Y:S04]  /*48880*/  STL.64 [R1+0x458], R10 ;  /* 0x0004580a01007387 */ /* 0x000fe80000100a00 */
[----:B------:R0:W-:Y:S04]  /*48890*/  STL.64 [R1+0x3080], R44 ;  /* 0x0030802c01007387 */ /* 0x0001e80000100a00 */
[----:B------:R1:W-:Y:S04]  /*488a0*/  STL.64 [R1+0x440], R4 ;  /* 0x0004400401007387 */ /* 0x0003e80000100a00 */
[----:B------:R4:W-:Y:S01]  /*488b0*/  STL.64 [R1+0x448], R6 ;  /* 0x0004480601007387 */ /* 0x0009e20000100a00 */
[----:B------:R-:W-:-:S02]  /*488c0*/  IMAD R61, R61, 0x100, R53 ;  /* 0x000001003d3d7824 */ /* 0x000fc400078e0235 */
[----:B------:R-:W-:Y:S01]  /*488d0*/  IMAD R57, R55, 0x100, R54 ;  /* 0x0000010037397824 */ /* 0x000fe200078e0236 */
[----:B0-----:R-:W3:Y:S04]  /*488e0*/  LDL.LU.64 R44, [R1+0x400] ;  /* 0x00040000012c7983 */ /* 0x001ee80000300a00 */
        /* <DEDUP_REMOVED lines=19> */
[----:B-1----:R-:W3:Y:S04]  /*48a20*/  LDL.LU.64 R4, [R1+0x2d0] ;  /* 0x0002d00001047983 */ /* 0x002ee80000300a00 */
[----:B----4-:R-:W4:Y:S01]  /*48a30*/  LDL.LU.64 R6, [R1+0x2d8] ;  /* 0x0002d80001067983 */ /* 0x010f220000300a00 */
[----:B--2---:R-:W-:-:S03]  /*48a40*/  IMAD R56, R56, 0x100, R0 ;  /* 0x0000010038387824 */ /* 0x004fc600078e0200 */
[----:B------:R-:W3:Y:S02]  /*48a50*/  LDL.LU R0, [R1+0x3094] ;  /* 0x0030940001007983 */ /* 0x000ee40000300800 */
[----:B---3--:R-:W-:Y:S02]  /*48a60*/  IMAD R0, R0, 0x100, R49 ;  /* 0x0000010000007824 */ /* 0x008fe400078e0231 */
[----:B------:R-:W2:Y:S02]  /*48a70*/  LDL.LU R49, [R1+0x3090] ;  /* 0x0030900001317983 */ /* 0x000ea40000300800 */
[----:B--2---:R-:W-:Y:S02]  /*48a80*/  HMMA.16816.F32 R28, R28, R48, R44 ;  /* 0x000000301c1c723c */ /* 0x004fe4000000182c */
[----:B------:R-:W2:Y:S04]  /*48a90*/  LDL.LU.64 R46, [R1+0x3088] ;  /* 0x00308800012e7983 */ /* 0x000ea80000300a00 */
[----:B------:R-:W3:-:S13]  /*48aa0*/  LDL.LU.64 R44, [R1+0x3080] ;  /* 0x00308000012c7983 */ /* 0x000eda0000300a00 */
[----:B------:R0:W-:Y:S04]  /*48ab0*/  STL.64 [R1+0x400], R28 ;  /* 0x0004001c01007387 */ /* 0x0001e80000100a00 */
[----:B------:R1:W-:Y:S01]  /*48ac0*/  STL.64 [R1+0x408], R30 ;  /* 0x0004081e01007387 */ /* 0x0003e20000100a00 */
[----:B0-----:R-:W-:Y:S02]  /*48ad0*/  F2FP.F16.E5M2.UNPACK_B R28, R61 ;  /* 0x0000003dff1c723e */ /* 0x001fe400020004ff */
[----:B------:R-:W-:Y:S02]  /*48ae0*/  F2FP.F16.E5M2.UNPACK_B R29, R57 ;  /* 0x00000039ff1d723e */ /* 0x000fe400020004ff */
[----:B-1----:R-:W-:Y:S02]  /*48af0*/  F2FP.F16.E5M2.UNPACK_B R30, R56 ;  /* 0x00000038ff1e723e */ /* 0x002fe400020004ff */
[----:B------:R-:W-:Y:S01]  /*48b00*/  F2FP.F16.E5M2.UNPACK_B R31, R0 ;  /* 0x00000000ff1f723e */ /* 0x000fe200020004ff */
[----:B------:R-:W2:Y:S06]  /*48b10*/  LDL.LU R61, [R1+0x3078] ;  /* 0x00307800013d7983 */ /* 0x000eac0000300800 */
[----:B------:R-:W-:Y:S01]  /*48b20*/  HMMA.16816.F32 R56, R28, R58, R40 ;  /* 0x0000003a1c38723c */ /* 0x000fe20000001828 */
[----:B------:R-:W2:Y:S04]  /*48b30*/  LDL.LU.64 R42, [R1+0x3070] ;  /* 0x00307000012a7983 */ /* 0x000ea80000300a00 */
[----:B------:R-:W2:-:S14]  /*48b40*/  LDL.LU.64 R40, [R1+0x3068] ;  /* 0x0030680001287983 */ /* 0x000e9c0000300a00 */
[----:B------:R-:W-:Y:S04]  /*48b50*/  STL.64 [R1+0x3f0], R56 ;  /* 0x0003f03801007387 */ /* 0x000fe80000100a00 */
[----:B------:R0:W-:Y:S04]  /*48b60*/  STL.64 [R1+0x3f8], R58 ;  /* 0x0003f83a01007387 */ /* 0x0001e80000100a00 */
[----:B0-----:R-:W2:Y:S04]  /*48b70*/  LDL.LU.64 R58, [R1+0x3060] ;  /* 0x00306000013a7983 */ /* 0x001ea80000300a00 */
[----:B------:R-:W2:Y:S02]  /*48b80*/  LDL.LU.64 R56, [R1+0x3058] ;  /* 0x0030580001387983 */ /* 0x000ea40000300a00 */
[C---:B--2---:R-:W-:Y:S08]  /*48b90*/  HMMA.16816.F32 R32, R28.reuse, R56, R32 ;  /* 0x000000381c20723c */ /* 0x044ff00000001820 */
[C---:B------:R-:W-:Y:S11]  /*48ba0*/  HMMA.16816.F32 R56, R28.reuse, R58, R52 ;  /* 0x0000003a1c38723c */ /* 0x040ff60000001834 */
[----:B------:R-:W-:Y:S04]  /*48bb0*/  STL.64 [R1+0x3d0], R32 ;  /* 0x0003d02001007387 */ /* 0x000fe80000100a00 */
[----:B------:R0:W-:Y:S04]  /*48bc0*/  STL.64 [R1+0x3d8], R34 ;  /* 0x0003d82201007387 */ /* 0x0001e80000100a00 */
[----:B0-----:R-:W2:Y:S04]  /*48bd0*/  LDL.LU.64 R34, [R1+0x3050] ;  /* 0x0030500001227983 */ /* 0x001ea80000300a00 */
[----:B------:R-:W3:Y:S04]  /*48be0*/  LDL.LU.64 R54, [R1+0x3048] ;  /* 0x0030480001367983 */ /* 0x000ee80000300a00 */
[----:B------:R-:W3:Y:S04]  /*48bf0*/  LDL.LU.64 R52, [R1+0x3040] ;  /* 0x0030400001347983 */ /* 0x000ee80000300a00 */
[----:B------:R-:W-:Y:S04]  /*48c00*/  STL.64 [R1+0x3b0], R56 ;  /* 0x0003b03801007387 */ /* 0x000fe80000100a00 */
[----:B------:R0:W-:Y:S04]  /*48c10*/  STL.64 [R1+0x3b8], R58 ;  /* 0x0003b83a01007387 */ /* 0x0001e80000100a00 */
[----:B0-----:R-:W3:Y:S04]  /*48c20*/  LDL.LU.64 R58, [R1+0x3038] ;  /* 0x00303800013a7983 */ /* 0x001ee80000300a00 */
[----:B------:R-:W4:Y:S01]  /*48c30*/  LDL.LU.64 R56, [R1+0x3030] ;  /* 0x0030300001387983 */ /* 0x000f220000300a00 */
[C---:B--2---:R-:W-:Y:S08]  /*48c40*/  HMMA.16816.F32 R36, R28.reuse, R34, R36 ;  /* 0x000000221c24723c */ /* 0x044ff00000001824 */
[C---:B------:R-:W-:Y:S08]  /*48c50*/  HMMA.16816.F32 R32, R28.reuse, R60, R24 ;  /* 0x0000003c1c20723c */ /* 0x040ff00000001818 */
[C---:B---3--:R-:W-:Y:S08]  /*48c60*/  HMMA.16816.F32 R24, R28.reuse, R58, R20 ;  /* 0x0000003a1c18723c */ /* 0x048ff00000001814 */
[C---:B----4-:R-:W-:Y:S08]  /*48c70*/  HMMA.16816.F32 R20, R28.reuse, R56, R16 ;  /* 0x000000381c14723c */ /* 0x050ff00000001810 */
[C---:B------:R-:W-:Y:S08]  /*48c80*/  HMMA.16816.F32 R16, R28.reuse, R54, R12 ;  /* 0x000000361c10723c */ /* 0x040ff0000000180c */
[C---:B------:R-:W-:Y:S01]  /*48c90*/  HMMA.16816.F32 R12, R28.reuse, R52, R8 ;  /* 0x000000341c0c723c */ /* 0x040fe20000001808 */
[----:B------:R-:W-:Y:S04]  /*48ca0*/  STL.64 [R1+0x390], R36 ;  /* 0x0003902401007387 */ /* 0x000fe80000100a00 */
[----:B------:R-:W-:Y:S04]  /*48cb0*/  STL.64 [R1+0x398], R38 ;  /* 0x0003982601007387 */ /* 0x000fe80000100a00 */
[----:B------:R-:W-:Y:S04]  /*48cc0*/  STL.64 [R1+0x370], R32 ;  /* 0x0003702001007387 */ /* 0x000fe80000100a00 */
[----:B------:R-:W-:Y:S01]  /*48cd0*/  STL.64 [R1+0x378], R34 ;  /* 0x0003782201007387 */ /* 0x000fe20000100a00 */
[C---:B------:R-:W-:Y:S03]  /*48ce0*/  HMMA.16816.F32 R8, R28.reuse, R50, R4 ;  /* 0x000000321c08723c */ /* 0x040fe60000001804 */
[----:B------:R0:W-:Y:S04]  /*48cf0*/  STL.64 [R1+0x350], R24 ;  /* 0x0003501801007387 */ /* 0x0001e80000100a00 */
[----:B------:R1:W-:Y:S04]  /*48d00*/  STL.64 [R1+0x358], R26 ;  /* 0x0003581a01007387 */ /* 0x0003e80000100a00 */
[----:B------:R-:W-:Y:S04]  /*48d10*/  STL.64 [R1+0x330], R20 ;  /* 0x0003301401007387 */ /* 0x000fe80000100a00 */
[----:B------:R-:W-:Y:S04]  /*48d20*/  STL.64 [R1+0x338], R22 ;  /* 0x0003381601007387 */ /* 0x000fe80000100a00 */
[----:B------:R-:W-:Y:S04]  /*48d30*/  STL.64 [R1+0x310], R16 ;  /* 0x0003101001007387 */ /* 0x000fe80000100a00 */
[----:B------:R-:W-:Y:S04]  /*48d40*/  STL.64 [R1+0x318], R18 ;  /* 0x0003181201007387 */ /* 0x000fe80000100a00 */
[----:B------:R-:W2:Y:S04]  /*48d50*/  LDL.LU.64 R4, [R1+0x2b0] ;  /* 0x0002b00001047983 */ /* 0x000ea80000300a00 */
[----:B------:R-:W-:Y:S04]  /*48d60*/  STL.64 [R1+0x2f0], R12 ;  /* 0x0002f00c01007387 */ /* 0x000fe80000100a00 */
[----:B------:R-:W-:Y:S04]  /*48d70*/  STL.64 [R1+0x2f8], R14 ;  /* 0x0002f80e01007387 */ /* 0x000fe80000100a00 */
[----:B------:R-:W2:Y:S04]  /*48d80*/  LDL.LU.64 R6, [R1+0x2b8] ;  /* 0x0002b80001067983 */ /* 0x000ea80000300a00 */
[----:B------:R3:W-:Y:S04]  /*48d90*/  STL.64 [R1+0x2d0], R8 ;  /* 0x0002d00801007387 */ /* 0x0007e80000100a00 */
[----:B------:R4:W-:Y:S04]  /*48da0*/  STL.64 [R1+0x2d8], R10 ;  /* 0x0002d80a01007387 */ /* 0x0009e80000100a00 */
[----:B0-----:R-:W2:Y:S04]  /*48db0*/  LDL.LU.64 R24, [R1+0x290] ;  /* 0x0002900001187983 */ /* 0x001ea80000300a00 */
[----:B-1----:R-:W2:Y:S04]  /*48dc0*/  LDL.LU.64 R26, [R1+0x298] ;  /* 0x00029800011a7983 */ /* 0x002ea80000300a00 */
[----:B---3--:R-:W3:Y:S04]  /*48dd0*/  LDL.LU.64 R8, [R1+0x270] ;  /* 0x0002700001087983 */ /* 0x008ee80000300a00 */
[----:B----4-:R-:W3:Y:S04]  /*48de0*/  LDL.LU.64 R10, [R1+0x278] ;  /* 0x00027800010a7983 */ /* 0x010ee80000300a00 */
        /* <DEDUP_REMOVED lines=20> */
[----:B0-----:R-:W3:Y:S04]  /*48f30*/  LDL.LU.64 R6, [R1+0x3028] ;  /* 0x0030280001067983 */ /* 0x001ee80000300a00 */
[----:B------:R-:W2:Y:S02]  /*48f40*/  LDL.LU.64 R4, [R1+0x3020] ;  /* 0x0030200001047983 */ /* 0x000ea40000300a00 */
[C---:B--2---:R-:W-:Y:S08]  /*48f50*/  HMMA.16816.F32 R24, R28.reuse, R4, R24 ;  /* 0x000000041c18723c */ /* 0x044ff00000001818 */
[C---:B---3--:R-:W-:Y:S11]  /*48f60*/  HMMA.16816.F32 R4, R28.reuse, R6, R8 ;  /* 0x000000061c04723c */ /* 0x048ff60000001808 */
[----:B------:R-:W-:Y:S04]  /*48f70*/  STL.64 [R1+0x290], R24 ;  /* 0x0002901801007387 */ /* 0x000fe80000100a00 */
[----:B------:R0:W-:Y:S04]  /*48f80*/  STL.64 [R1+0x298], R26 ;  /* 0x0002981a01007387 */ /* 0x0001e80000100a00 */
[----:B0-----:R-:W2:Y:S04]  /*48f90*/  LDL.LU.64 R26, [R1+0x3018] ;  /* 0x00301800011a7983 */ /* 0x001ea80000300a00 */
[----:B------:R-:W3:Y:S04]  /*48fa0*/  LDL.LU.64 R24, [R1+0x3010] ;  /* 0x0030100001187983 */ /* 0x000ee80000300a00 */
[----:B------:R-:W2:Y:S04]  /*48fb0*/  LDL.LU.64 R10, [R1+0x3008] ;  /* 0x00300800010a7983 */ /* 0x000ea80000300a00 */
[----:B------:R-:W4:Y:S04]  /*48fc0*/  LDL.LU.64 R8, [R1+0x3000] ;  /* 0x0030000001087983 */ /* 0x000f280000300a00 */
[----:B------:R0:W-:Y:S04]  /*48fd0*/  STL.64 [R1+0x270], R4 ;  /* 0x0002700401007387 */ /* 0x0001e80000100a00 */
[----:B------:R1:W-:Y:S04]  /*48fe0*/  STL.64 [R1+0x278], R6 ;  /* 0x0002780601007387 */ /* 0x0003e80000100a00 */
[----:B0-----:R-:W3:Y:S04]  /*48ff0*/  LDL.LU.64 R4, [R1+0x1d0] ;  /* 0x0001d00001047983 */ /* 0x001ee80000300a00 */
[----:B-1----:R-:W3:Y:S01]  /*49000*/  LDL.LU.64 R6, [R1+0x1d8] ;  /* 0x0001d80001067983 */ /* 0x002ee20000300a00 */
[C---:B----4-:R-:W-:Y:S08]  /*49010*/  HMMA.16816.F32 R20, R28.reuse, R8, R20 ;  /* 0x000000081c14723c */ /* 0x050ff00000001814 */
[C---:B--2---:R-:W-:Y:S11]  /*49020*/  HMMA.16816.F32 R8, R28.reuse, R10, R12 ;  /* 0x0000000a1c08723c */ /* 0x044ff6000000180c */
[----:B------:R-:W-:Y:S04]  /*49030*/  STL.64 [R1+0x250], R20 ;  /* 0x0002501401007387 */ /* 0x000fe80000100a00 */
[----:B------:R0:W-:Y:S04]  /*49040*/  STL.64 [R1+0x258], R22 ;  /* 0x0002581601007387 */ /* 0x0001e80000100a00 */
[----:B0-----:R-:W2:Y:S04]  /*49050*/  LDL.LU.64 R22, [R1+0x2ff8] ;  /* 0x002ff80001167983 */ /* 0x001ea80000300a00 */
[----:B------:R-:W4:Y:S04]  /*49060*/  LDL.LU.64 R20, [R1+0x2ff0] ;  /* 0x002ff00001147983 */ /* 0x000f280000300a00 */
[----:B------:R-:W2:Y:S04]  /*49070*/  LDL.LU.64 R14, [R1+0x2fe8] ;  /* 0x002fe800010e7983 */ /* 0x000ea80000300a00 */
[----:B------:R-:W2:Y:S04]  /*49080*/  LDL.LU.64 R12, [R1+0x2fe0] ;  /* 0x002fe000010c7983 */ /* 0x000ea80000300a00 */
[----:B------:R0:W-:Y:S04]  /*49090*/  STL.64 [R1+0x230], R8 ;  /* 0x0002300801007387 */ /* 0x0001e80000100a00 */
[----:B------:R1:W-:Y:S04]  /*490a0*/  STL.64 [R1+0x238], R10 ;  /* 0x0002380a01007387 */ /* 0x0003e80000100a00 */
[----:B0-----:R-:W3:Y:S04]  /*490b0*/  LDL.LU.64 R8, [R1+0x1f0] ;  /* 0x0001f00001087983 */ /* 0x001ee80000300a00 */
[----:B-1----:R-:W3:Y:S01]  /*490c0*/  LDL.LU.64 R10, [R1+0x1f8] ;  /* 0x0001f800010a7983 */ /* 0x002ee20000300a00 */
[----:B--2---:R-:W-:-:S15]  /*490d0*/  HMMA.16816.F32 R16, R28, R12, R16 ;  /* 0x0000000c1c10723c */ /* 0x004fde0000001810 */
[----:B------:R-:W-:-:S04]  /*490e0*/  NOP ;  /* 0x0000000000007918 */ /* 0x000fc80000000000 */
[----:B------:R-:W-:Y:S04]  /*490f0*/  STL.64 [R1+0x210], R16 ;  /* 0x0002101001007387 */ /* 0x000fe80000100a00 */
[----:B------:R0:W-:Y:S04]  /*49100*/  STL.64 [R1+0x218], R18 ;  /* 0x0002181201007387 */ /* 0x0001e80000100a00 */
[----:B0-----:R-:W2:Y:S04]  /*49110*/  LDL.LU.64 R18, [R1+0x2fd8] ;  /* 0x002fd80001127983 */ /* 0x001ea80000300a00 */
[----:B------:R-:W2:Y:S01]  /*49120*/  LDL.LU.64 R16, [R1+0x2fd0] ;  /* 0x002fd00001107983 */ /* 0x000ea20000300a00 */
[----:B---3--:R-:W-:-:S15]  /*49130*/  HMMA.16816.F32 R8, R28, R14, R8 ;  /* 0x0000000e1c08723c */ /* 0x008fde0000001808 */
[----:B------:R-:W-:-:S04]  /*49140*/  NOP ;  /* 0x0000000000007918 */ /* 0x000fc80000000000 */
[----:B------:R-:W-:Y:S04]  /*49150*/  STL.64 [R1+0x1f0], R8 ;  /* 0x0001f00801007387 */ /* 0x000fe80000100a00 */
[----:B------:R0:W-:Y:S01]  /*49160*/  STL.64 [R1+0x1f8], R10 ;  /* 0x0001f80a01007387 */ /* 0x0001e20000100a00 */
[C---:B--2---:R-:W-:Y:S03]  /*49170*/  HMMA.16816.F32 R12, R28.reuse, R16, R4 ;  /* 0x000000101c0c723c */ /* 0x044fe60000001804 */
[----:B------:R-:W2:Y:S05]  /*49180*/  LDL.LU.64 R4, [R1+0x150] ;  /* 0x0001500001047983 */ /* 0x000eaa0000300a00 */
[C---:B0-----:R-:W-:Y:S11]  /*49190*/  HMMA.16816.F32 R8, R28.reuse, R18, R52 ;  /* 0x000000121c08723c */ /* 0x041ff60000001834 */
[----:B------:R-:W-:Y:S04]  /*491a0*/  STL.64 [R1+0x1d0], R12 ;  /* 0x0001d00c01007387 */ /* 0x000fe80000100a00 */
[----:B------:R-:W-:Y:S04]  /*491b0*/  STL.64 [R1+0x1d8], R14 ;  /* 0x0001d80e01007387 */ /* 0x000fe80000100a00 */
[----:B------:R-:W2:Y:S04]  /*491c0*/  LDL.LU.64 R6, [R1+0x158] ;  /* 0x0001580001067983 */ /* 0x000ea80000300a00 */
[----:B------:R-:W-:Y:S04]  /*491d0*/  STL.64 [R1+0x1b0], R8 ;  /* 0x0001b00801007387 */ /* 0x000fe80000100a00 */
[----:B------:R4:W-:Y:S02]  /*491e0*/  STL.64 [R1+0x1b8], R10 ;  /* 0x0001b80a01007387 */ /* 0x0009e40000100a00 */
[----:B----4-:R-:W-:Y:S02]  /*491f0*/  HMMA.16816.F32 R8, R28, R20, R32 ;  /* 0x000000141c08723c */ /* 0x010fe40000001820 */
[----:B------:R-:W3:Y:S04]  /*49200*/  LDL.LU.64 R32, [R1+0x130] ;  /* 0x0001300001207983 */ /* 0x000ee80000300a00 */
[----:B------:R-:W3:-:S13]  /*49210*/  LDL.LU.64 R34, [R1+0x138] ;  /* 0x0001380001227983 */ /* 0x000eda0000300a00 */
[----:B------:R-:W-:Y:S04]  /*49220*/  STL.64 [R1+0x190], R8 ;  /* 0x0001900801007387 */ /* 0x000fe80000100a00 */
[----:B------:R0:W-:Y:S02]  /*49230*/  STL.64 [R1+0x198], R10 ;  /* 0x0001980a01007387 */ /* 0x0001e40000100a00 */
[----:B0-----:R-:W-:Y:S02]  /*49240*/  HMMA.16816.F32 R8, R28, R22, R36 ;  /* 0x000000161c08723c */ /* 0x001fe40000001824 */
[----:B------:R-:W4:Y:S04]  /*49250*/  LDL.LU.64 R36, [R1+0x110] ;  /* 0x0001100001247983 */ /* 0x000f280000300a00 */
[----:B------:R-:W4:-:S13]  /*49260*/  LDL.LU.64 R38, [R1+0x118] ;  /* 0x0001180001267983 */ /* 0x000f1a0000300a00 */
[----:B------:R0:W-:Y:S04]  /*49270*/  STL.64 [R1+0x170], R8 ;  /* 0x0001700801007387 */ /* 0x0001e80000100a00 */
[----:B------:R1:W-:Y:S04]  /*49280*/  STL.64 [R1+0x178], R10 ;  /* 0x0001780a01007387 */ /* 0x0003e80000100a00 */
        /* <DEDUP_REMOVED lines=8> */
[----:B0-----:R-:W4:Y:S04]  /*49310*/  LDL.LU.64 R8, [R1+0xaa0] ;  /* 0x000aa00001087983 */ /* 0x001f280000300a00 */
[----:B-1----:R-:W4:Y:S01]  /*49320*/  LDL.LU.64 R10, [R1+0xaa8] ;  /* 0x000aa800010a7983 */ /* 0x002f220000300a00 */
[C---:B--2---:R-:W-:Y:S08]  /*49330*/  HMMA.16816.F32 R4, R28.reuse, R24, R4 ;  /* 0x000000181c04723c */ /* 0x044ff00000001804 */
[C---:B---3--:R-:W-:Y:S11]  /*49340*/  HMMA.16816.F32 R24, R28.reuse, R26, R32 ;  /* 0x0000001a1c18723c */ /* 0x048ff60000001820 */
[----:B------:R0:W-:Y:S04]  /*49350*/  STL.64 [R1+0x150], R4 ;  /* 0x0001500401007387 */ /* 0x0001e80000100a00 */
[----:B------:R1:W-:Y:S04]  /*49360*/  STL.64 [R1+0x158], R6 ;  /* 0x0001580601007387 */ /* 0x0003e80000100a00 */
[----:B0-----:R-:W2:Y:S04]  /*49370*/  LDL.LU.64 R4, [R1+0xa80] ;  /* 0x000a800001047983 */ /* 0x001ea80000300a00 */
[----:B-1----:R-:W2:Y:S04]  /*49380*/  LDL.LU.64 R6, [R1+0xa88] ;  /* 0x000a880001067983 */ /* 0x002ea80000300a00 */
[----:B------:R-:W3:Y:S04]  /*49390*/  LDL.LU.64 R34, [R1+0x2fc8] ;  /* 0x002fc80001227983 */ /* 0x000ee80000300a00 */
[----:B------:R-:W4:Y:S04]  /*493a0*/  LDL.LU.64 R32, [R1+0x2fc0] ;  /* 0x002fc00001207983 */ /* 0x000f280000300a00 */
[----:B------:R0:W-:Y:S04]  /*493b0*/  STL.64 [R1+0x130], R24 ;  /* 0x0001301801007387 */ /* 0x0001e80000100a00 */
[----:B------:R1:W-:Y:S04]  /*493c0*/  STL.64 [R1+0x138], R26 ;  /* 0x0001381a01007387 */ /* 0x0003e80000100a00 */
[----:B0-----:R-:W3:Y:S04]  /*493d0*/  LDL.LU.64 R24, [R1+0xf0] ;  /* 0x0000f00001187983 */ /* 0x001ee80000300a00 */
[----:B-1----:R-:W3:Y:S01]  /*493e0*/  LDL.LU.64 R26, [R1+0xf8] ;  /* 0x0000f800011a7983 */ /* 0x002ee20000300a00 */
[----:B----4-:R-:W-:-:S15]  /*493f0*/  HMMA.16816.F32 R36, R28, R32, R36 ;  /* 0x000000201c24723c */ /* 0x010fde0000001824 */
[----:B------:R-:W-:-:S04]  /*49400*/  NOP ;  /* 0x0000000000007918 */ /* 0x000fc80000000000 */
[----:B------:R-:W-:Y:S04]  /*49410*/  STL.64 [R1+0x110], R36 ;  /* 0x0001102401007387 */ /* 0x000fe80000100a00 */
[----:B------:R0:W-:Y:S01]  /*49420*/  STL [R1+0x118], R38 ;  /* 0x0001182601007387 */ /* 0x0001e20000100800 */
[----:B------:R-:W-:-:S03]  /*49430*/  IMAD.MOV.U32 R0, RZ, RZ, R39 ;  /* 0x000000ffff007224 */ /* 0x000fc600078e0027 */
[----:B0-----:R-:W4:Y:S04]  /*49440*/  LDL.LU.64 R38, [R1+0x2fb8] ;  /* 0x002fb80001267983 */ /* 0x001f280000300a00 */
[----:B------:R-:W4:Y:S01]  /*49450*/  LDL.LU.64 R36, [R1+0x2fb0] ;  /* 0x002fb00001247983 */ /* 0x000f220000300a00 */
[C---:B---3--:R-:W-:Y:S03]  /*49460*/  HMMA.16816.F32 R24, R28.reuse, R34, R24 ;  /* 0x000000221c18723c */ /* 0x048fe60000001818 */
[----:B------:R0:W-:Y:S05]  /*49470*/  STL [R1+0x2c88], R0 ;  /* 0x002c880001007387 */ /* 0x0001ea0000100800 */
[C---:B------:R-:W-:Y:S08]  /*49480*/  HMMA.16816.F32 R16, R28.reuse, R40, R16 ;  /* 0x000000281c10723c */ /* 0x040ff00000001810 */
[C---:B------:R-:W-:Y:S08]  /*49490*/  HMMA.16816.F32 R8, R28.reuse, R44, R8 ;  /* 0x0000002c1c08723c */ /* 0x040ff00000001808 */
[C---:B------:R-:W-:Y:S08]  /*494a0*/  HMMA.16816.F32 R12, R28.reuse, R42, R12 ;  /* 0x0000002a1c0c723c */ /* 0x040ff0000000180c */
[----:B--2---:R-:W-:Y:S01]  /*494b0*/  HMMA.16816.F32 R4, R28, R46, R4 ;  /* 0x0000002e1c04723c */ /* 0x004fe20000001804 */
[----:B------:R-:W-:-:S02]  /*494c0*/  IMAD R2, R59, 0x100, R58 ;  /* 0x000001003b027824 */ /* 0x000fc400078e023a */
[----:B------:R-:W-:-:S05]  /*494d0*/  IMAD R3, R61, 0x100, R60 ;  /* 0x000001003d037824 */ /* 0x000fca00078e023c */
[----:B----4-:R-:W-:-:S15]  /*494e0*/  HMMA.16816.F32 R20, R28, R36, R20 ;  /* 0x000000241c14723c */ /* 0x010fde0000001814 */
[----:B------:R-:W-:-:S04]  /*494f0*/  NOP ;  /* 0x0000000000007918 */ /* 0x000fc80000000000 */
[----:B------:R-:W-:Y:S04]  /*49500*/  STL.64 [R1+0xd0], R20 ;  /* 0x0000d01401007387 */ /* 0x000fe80000100a00 */
[----:B------:R-:W-:Y:S04]  /*49510*/  STL.64 [R1+0xf0], R24 ;  /* 0x0000f01801007387 */ /* 0x000fe80000100a00 */
[----:B------:R-:W-:Y:S04]  /*49520*/  STL.64 [R1+0xf8], R26 ;  /* 0x0000f81a01007387 */ /* 0x000fe80000100a00 */
[----:B------:R1:W-:Y:S01]  /*49530*/  STL [R1+0xd8], R22 ;  /* 0x0000d81601007387 */ /* 0x0003e20000100800 */
[----:B0-----:R-:W-:-:S02]  /*49540*/  IMAD.MOV.U32 R0, RZ, RZ, R23 ;  /* 0x000000ffff007224 */ /* 0x001fc400078e0017 */
[----:B-1----:R-:W-:Y:S03]  /*49550*/  HMMA.16816.F32 R20, R28, R38, R52 ;  /* 0x000000261c14723c */ /* 0x002fe60000001834 */
[----:B------:R0:W-:Y:S04]  /*49560*/  STL [R1+0x2cd0], R0 ;  /* 0x002cd00001007387 */ /* 0x0001e80000100800 */
[----:B------:R-:W-:Y:S01]  /*49570*/  STL.64 [R1+0x90], R16 ;  /* 0x0000901001007387 */ /* 0x000fe20000100a00 */
[----:B0-----:R-:W-:-:S11]  /*49580*/  IMAD.MOV.U32 R0, RZ, RZ, R19 ;  /* 0x000000ffff007224 */ /* 0x001fd600078e0013 */
[----:B------:R-:W-:Y:S04]  /*49590*/  STL.64 [R1+0xb0], R20 ;  /* 0x0000b01401007387 */ /* 0x000fe80000100a00 */
[----:B------:R-:W-:Y:S04]  /*495a0*/  STL.64 [R1+0xb8], R22 ;  /* 0x0000b81601007387 */ /* 0x000fe80000100a00 */
[----:B------:R-:W-:Y:S04]  /*495b0*/  STL [R1+0x98], R18 ;  /* 0x0000981201007387 */ /* 0x000fe80000100800 */
[----:B------:R0:W-:Y:S04]  /*495c0*/  STL [R1+0x2d08], R0 ;  /* 0x002d080001007387 */ /* 0x0001e80000100800 */
[----:B------:R-:W-:Y:S04]  /*495d0*/  STL.64 [R1+0x50], R8 ;  /* 0x0000500801007387 */ /* 0x000fe80000100a00 */
[----:B------:R-:W-:Y:S04]  /*495e0*/  STL.64 [R1+0x70], R12 ;  /* 0x0000700c01007387 */ /* 0x000fe80000100a00 */
[----:B------:R-:W-:Y:S04]  /*495f0*/  STL.64 [R1+0x78], R14 ;  /* 0x0000780e01007387 */ /* 0x000fe80000100a00 */
[----:B------:R-:W-:Y:S01]  /*49600*/  STL [R1+0x58], R10 ;  /* 0x0000580a01007387 */ /* 0x000fe20000100800 */
[----:B0-----:R-:W-:-:S05]  /*49610*/  IMAD.MOV.U32 R0, RZ, RZ, R11 ;  /* 0x000000ffff007224 */ /* 0x001fca00078e000b */
[----:B------:R-:W-:Y:S04]  /*49620*/  STL [R1+0x2d60], R0 ;  /* 0x002d600001007387 */ /* 0x000fe80000100800 */
[----:B------:R0:W-:Y:S04]  /*49630*/  STL.64 [R1+0x40], R4 ;  /* 0x0000400401007387 */ /* 0x0001e80000100a00 */
[----:B------:R1:W-:Y:S04]  /*49640*/  STL.64 [R1+0x48], R6 ;  /* 0x0000480601007387 */ /* 0x0003e80000100a00 */
[----:B------:R-:W2:Y:S04]  /*49650*/  LDL.LU R27, [R1+0xfd4] ;  /* 0x000fd400011b7983 */ /* 0x000ea80000300800 */
[----:B0-----:R-:W2:Y:S04]  /*49660*/  LDL.LU R4, [R1+0xfd0] ;  /* 0x000fd00001047983 */ /* 0x001ea80000300800 */
[----:B------:R-:W3:Y:S04]  /*49670*/  LDL.LU R24, [R1+0xfdc] ;  /* 0x000fdc0001187983 */ /* 0x000ee80000300800 */
[----:B------:R-:W3:Y:S04]  /*49680*/  LDL.LU R5, [R1+0xfd8] ;  /* 0x000fd80001057983 */ /* 0x000ee80000300800 */
[----:B------:R-:W4:Y:S04]  /*49690*/  LDL.LU.64 R32, [R1+0xa50] ;  /* 0x000a500001207983 */ /* 0x000f280000300a00 */
[----:B------:R-:W4:Y:S04]  /*496a0*/  LDL.LU.64 R34, [R1+0xa58] ;  /* 0x000a580001227983 */ /* 0x000f280000300a00 */
[----:B------:R-:W4:Y:S04]  /*496b0*/  LDL.LU R16, [R1+0x80] ;  /* 0x0000800001107983 */ /* 0x000f280000300800 */
[----:B------:R-:W4:Y:S04]  /*496c0*/  LDL.LU R17, [R1+0x84] ;  /* 0x0000840001117983 */ /* 0x000f280000300800 */
[----:B------:R-:W4:Y:S04]  /*496d0*/  LDL.LU R18, [R1+0x88] ;  /* 0x0000880001127983 */ /* 0x000f280000300800 */
[----:B------:R-:W4:Y:S04]  /*496e0*/  LDL.LU R19, [R1+0x8c] ;  /* 0x00008c0001137983 */ /* 0x000f280000300800 */
        /* <DEDUP_REMOVED lines=27> */
[----:B--2---:R-:W-:-:S02]  /*498a0*/  IMAD R4, R4, 0x100, R27 ;  /* 0x0000010004047824 */ /* 0x004fc400078e021b */
[----:B---3--:R-:W-:Y:S01]  /*498b0*/  IMAD R5, R5, 0x100, R24 ;  /* 0x0000010005057824 */ /* 0x008fe200078e0218 */
[----:B----4-:R-:W-:Y:S01]  /*498c0*/  HMMA.16816.F32 R32, R28, R48, R32 ;  /* 0x000000301c20723c */ /* 0x010fe20000001820 */
[----:B------:R-:W-:Y:S02]  /*498d0*/  F2FP.F16.E5M2.UNPACK_B R28, R2 ;  /* 0x00000002ff1c723e */ /* 0x000fe400020004ff */
[----:B------:R-:W-:Y:S02]  /*498e0*/  F2FP.F16.E5M2.UNPACK_B R29, R3 ;  /* 0x00000003ff1d723e */ /* 0x000fe400020004ff */
[----:B------:R-:W-:Y:S02]  /*498f0*/  F2FP.F16.E5M2.UNPACK_B R30, R4 ;  /* 0x00000004ff1e723e */ /* 0x000fe400020004ff */
[----:B------:R-:W-:Y:S02]  /*49900*/  F2FP.F16.E5M2.UNPACK_B R31, R5 ;  /* 0x00000005ff1f723e */ /* 0x000fe400020004ff */
[----:B------:R-:W-:-:S02]  /*49910*/  F2FP.F16.E5M2.UNPACK_B R6, R6.H1 ;  /* 0x00000006ff06723e */ /* 0x000fc400030004ff */
[----:B------:R-:W-:Y:S02]  /*49920*/  F2FP.F16.E5M2.UNPACK_B R7, R7.H1 ;  /* 0x00000007ff07723e */ /* 0x000fe400030004ff */
[----:B------:R-:W-:Y:S02]  /*49930*/  F2FP.F16.E5M2.UNPACK_B R2, R25.H1 ;  /* 0x00000019ff02723e */ /* 0x000fe400030004ff */
[----:B------:R-:W-:-:S03]  /*49940*/  F2FP.F16.E5M2.UNPACK_B R3, R50.H1 ;  /* 0x00000032ff03723e */ /* 0x000fc600030004ff */
[C---:B------:R-:W-:Y:S08]  /*49950*/  HMMA.16816.F32 R20, R28.reuse, R6, R20 ;  /* 0x000000061c14723c */ /* 0x040ff00000001814 */
[----:B------:R-:W-:Y:S01]  /*49960*/  HMMA.16816.F32 R16, R28, R2, R16 ;  /* 0x000000021c10723c */ /* 0x000fe20000001810 */
[----:B------:R-:W-:Y:S02]  /*49970*/  F2FP.F16.E5M2.UNPACK_B R4, R51.H1 ;  /* 0x00000033ff04723e */ /* 0x000fe400030004ff */
[----:B------:R-:W-:Y:S01]  /*49980*/  F2FP.F16.E5M2.UNPACK_B R5, R56.H1 ;  /* 0x00000038ff05723e */ /* 0x000fe200030004ff */
[----:B------:R-:W-:Y:S04]  /*49990*/  STL.64 [R1+0x30], R32 ;  /* 0x0000302001007387 */ /* 0x000fe80000100a00 */
[----:B------:R-:W-:Y:S04]  /*499a0*/  STL.64 [R1+0x38], R34 ;  /* 0x0000382201007387 */ /* 0x000fe80000100a00 */
[----:B------:R-:W-:Y:S01]  /*499b0*/  STL.64 [R1+0x18], R6 ;  /* 0x0000180601007387 */ /* 0x000fe20000100a00 */
[----:B------:R-:W-:-:S02]  /*499c0*/  IMAD.MOV.U32 R45, RZ, RZ, R2 ;  /* 0x000000ffff2d7224 */ /* 0x000fc400078e0002 */
[----:B------:R-:W-:Y:S01]  /*499d0*/  IMAD.MOV.U32 R0, RZ, RZ, R3 ;  /* 0x000000ffff007224 */ /* 0x000fe200078e0003 */
[----:B------:R-:W-:Y:S01]  /*499e0*/  HMMA.16816.F32 R12, R28, R4, R12 ;  /* 0x000000041c0c723c */ /* 0x000fe2000000180c */
[----:B------:R-:W-:Y:S04]  /*499f0*/  STL.64 [R1+0x60], R20 ;  /* 0x0000601401007387 */ /* 0x000fe80000100a00 */
[----:B------:R-:W-:Y:S04]  /*49a00*/  STL.64 [R1+0x68], R22 ;  /* 0x0000681601007387 */ /* 0x000fe80000100a00 */
[----:B------:R0:W-:Y:S04]  /*49a10*/  STL.64 [R1+0x10], R2 ;  /* 0x0000100201007387 */ /* 0x0001e80000100a00 */
[----:B------:R-:W-:Y:S04]  /*49a20*/  STL.64 [R1+0x80], R16 ;  /* 0x0000801001007387 */ /* 0x000fe80000100a00 */
[----:B------:R-:W-:Y:S04]  /*49a30*/  STL.64 [R1+0x88], R18 ;  /* 0x0000881201007387 */ /* 0x000fe80000100a00 */
[----:B------:R-:W-:Y:S04]  /*49a40*/  STL [R1+0x8], R4 ;  /* 0x0000080401007387 */ /* 0x000fe80000100800 */
[----:B------:R1:W-:Y:S01]  /*49a50*/  STL [R1+0xc], R5 ;  /* 0x00000c0501007387 */ /* 0x0003e20000100800 */
[----:B------:R-:W-:-:S02]  /*49a60*/  IMAD.MOV.U32 R47, RZ, RZ, R4 ;  /* 0x000000ffff2f7224 */ /* 0x000fc400078e0004 */
[----:B------:R-:W-:Y:S01]  /*49a70*/  IMAD.MOV.U32 R46, RZ, RZ, R5 ;  /* 0x000000ffff2e7224 */ /* 0x000fe200078e0005 */
[----:B0-----:R-:W-:Y:S02]  /*49a80*/  F2FP.F16.E5M2.UNPACK_B R2, R57.H1 ;  /* 0x00000039ff02723e */ /* 0x001fe400030004ff */
[----:B------:R-:W-:-:S07]  /*49a90*/  F2FP.F16.E5M2.UNPACK_B R3, R58.H1 ;  /* 0x0000003aff03723e */ /* 0x000fce00030004ff */
[C---:B-1----:R-:W-:Y:S01]  /*49aa0*/  HMMA.16816.F32 R4, R28.reuse, R2, R8 ;  /* 0x000000021c04723c */ /* 0x042fe20000001808 */
[----:B------:R0:W-:Y:S04]  /*49ab0*/  STL.64 [R1+0xa0], R12 ;  /* 0x0000a00c01007387 */ /* 0x0001e80000100a00 */
[----:B------:R-:W-:Y:S01]  /*49ac0*/  STL.64 [R1+0xa8], R14 ;  /* 0x0000a80e01007387 */ /* 0x000fe20000100a00 */
[----:B------:R-:W-:Y:S02]  /*49ad0*/  F2FP.F16.E5M2.UNPACK_B R60, R60.H1 ;  /* 0x0000003cff3c723e */ /* 0x000fe400030004ff */
[----:B------:R-:W-:Y:S01]  /*49ae0*/  F2FP.F16.E5M2.UNPACK_B R61, R61.H1 ;  /* 0x0000003dff3d723e */ /* 0x000fe200030004ff */
[----:B------:R-:W-:Y:S04]  /*49af0*/  STL [R1], R2 ;  /* 0x0000000201007387 */ /* 0x000fe80000100800 */
[----:B------:R-:W-:Y:S04]  /*49b00*/  STL.64 [R1+0x2f98], R46 ;  /* 0x002f982e01007387 */ /* 0x000fe80000100a00 */
[----:B------:R-:W-:Y:S04]  /*49b10*/  STL [R1+0x2f90], R45 ;  /* 0x002f902d01007387 */ /* 0x000fe80000100800 */
[----:B------:R-:W-:Y:S04]  /*49b20*/  STL [R1+0x4], R3 ;  /* 0x0000040301007387 */ /* 0x000fe80000100800 */
[----:B------:R-:W-:Y:S04]  /*49b30*/  STL.64 [R1+0xc0], R4 ;  /* 0x0000c00401007387 */ /* 0x000fe80000100a00 */
[----:B------:R1:W-:Y:S04]  /*49b40*/  STL.64 [R1+0xc8], R6 ;  /* 0x0000c80601007387 */ /* 0x0003e80000100a00 */
[----:B0-----:R-:W2:Y:S01]  /*49b50*/  LDL.LU R12, [R1+0x1e0] ;  /* 0x0001e000010c7983 */ /* 0x001ea20000300800 */
[----:B-1----:R-:W-:-:S15]  /*49b60*/  HMMA.16816.F32 R4, R28, R60, R52 ;  /* 0x0000003c1c04723c */ /* 0x002fde0000001834 */
[----:B------:R-:W-:-:S04]  /*49b70*/  NOP ;  /* 0x0000000000007918 */ /* 0x000fc80000000000 */
[----:B------:R-:W-:Y:S04]  /*49b80*/  STL.64 [R1+0xe0], R4 ;  /* 0x0000e00401007387 */ /* 0x000fe80000100a00 */
[----:B------:R-:W-:Y:S04]  /*49b90*/  STL.64 [R1+0xe8], R6 ;  /* 0x0000e80601007387 */ /* 0x000fe80000100a00 */
[----:B------:R-:W2:Y:S04]  /*49ba0*/  LDL.LU R13, [R1+0x1e4] ;  /* 0x0001e400010d7983 */ /* 0x000ea80000300800 */
[----:B------:R-:W3:Y:S04]  /*49bb0*/  LDL.LU R14, [R1+0x1e8] ;  /* 0x0001e800010e7983 */ /* 0x000ee80000300800 */
[----:B------:R-:W3:Y:S01]  /*49bc0*/  LDL.LU R15, [R1+0x1ec] ;  /* 0x0001ec00010f7983 */ /* 0x000ee20000300800 */
[----:B------:R-:W-:-:S03]  /*49bd0*/  F2FP.F16.E5M2.UNPACK_B R58, R59.H1 ;  /* 0x0000003bff3a723e */ /* 0x000fc600030004ff */
[----:B---3--:R-:W-:Y:S04]  /*49be0*/  STL.64 [R1+0x2fa8], R14 ;  /* 0x002fa80e01007387 */ /* 0x008fe80000100a00 */
[----:B--2---:R0:W-:Y:S04]  /*49bf0*/  STL.64 [R1+0x2fa0], R12 ;  /* 0x002fa00c01007387 */ /* 0x0041e80000100a00 */
[----:B------:R-:W2:Y:S04]  /*49c00*/  LDL.LU R16, [R1+0x1c0] ;  /* 0x0001c00001107983 */ /* 0x000ea80000300800 */
[----:B------:R-:W2:Y:S04]  /*49c10*/  LDL.LU R17, [R1+0x1c4] ;  /* 0x0001c40001117983 */ /* 0x000ea80000300800 */
[----:B------:R-:W2:Y:S04]  /*49c20*/  LDL.LU R18, [R1+0x1c8] ;  /* 0x0001c80001127983 */ /* 0x000ea80000300800 */
[----:B------:R-:W2:Y:S04]  /*49c30*/  LDL.LU R19, [R1+0x1cc] ;  /* 0x0001cc0001137983 */ /* 0x000ea80000300800 */
[----:B------:R-:W3:Y:S04]  /*49c40*/  LDL.LU R36, [R1+0x160] ;  /* 0x0001600001247983 */ /* 0x000ee80000300800 */
[----:B------:R-:W3:Y:S04]  /*49c50*/  LDL.LU R37, [R1+0x164] ;  /* 0x0001640001257983 */ /* 0x000ee80000300800 */
[----:B------:R-:W3:Y:S04]  /*49c60*/  LDL.LU R38, [R1+0x168] ;  /* 0x0001680001267983 */ /* 0x000ee80000300800 */
[----:B------:R-:W3:Y:S04]  /*49c70*/  LDL.LU R39, [R1+0x16c] ;  /* 0x00016c0001277983 */ /* 0x000ee80000300800 */
[----:B------:R-:W4:Y:S04]  /*49c80*/  LDL.LU R44, [R1+0x120] ;  /* 0x00012000012c7983 */ /* 0x000f280000300800 */
[----:B------:R-:W4:Y:S04]  /*49c90*/  LDL.LU R45, [R1+0x124] ;  /* 0x00012400012d7983 */ /* 0x000f280000300800 */
[----:B------:R-:W4:Y:S04]  /*49ca0*/  LDL.LU R46, [R1+0x128] ;  /* 0x00012800012e7983 */ /* 0x000f280000300800 */
[----:B------:R-:W4:Y:S04]  /*49cb0*/  LDL.LU R47, [R1+0x12c] ;  /* 0x00012c00012f7983 */ /* 0x000f280000300800 */
[----:B------:R-:W2:Y:S04]  /*49cc0*/  LDL.LU R59, [R1+0x894] ;  /* 0x00089400013b7983 */ /* 0x000ea80000300800 */
[----:B------:R-:W3:Y:S04]  /*49cd0*/  LDL.LU R56, [R1+0x8a0] ;  /* 0x0008a00001387983 */ /* 0x000ee80000300800 */
[----:B0-----:R-:W3:Y:S04]  /*49ce0*/  LDL.LU R12, [R1+0x100] ;  /* 0x00010000010c7983 */ /* 0x001ee80000300800 */
[----:B------:R-:W3:Y:S04]  /*49cf0*/  LDL.LU R13, [R1+0x104] ;  /* 0x00010400010d7983 */ /* 0x000ee80000300800 */
[----:B------:R-:W3:Y:S04]  /*49d00*/  LDL.LU R14, [R1+0x108] ;  /* 0x00010800010e7983 */ /* 0x000ee80000300800 */
        /* <DEDUP_REMOVED lines=27> */
[----:B------:R-:W-:Y:S04]  /*49ec0*/  STL [R1+0x2f54], R60 ;  /* 0x002f543c01007387 */ /* 0x000fe80000100800 */
[----:B------:R-:W-:Y:S01]  /*49ed0*/  STL [R1+0x2f50], R61 ;  /* 0x002f503d01007387 */ /* 0x000fe20000100800 */
[----:B--2---:R-:W-:-:S07]  /*49ee0*/  F2FP.F16.E5M2.UNPACK_B R59, R59.H1 ;  /* 0x0000003bff3b723e */ /* 0x004fce00030004ff */
[----:B---3--:R-:W-:-:S15]  /*49ef0*/  HMMA.16816.F32 R12, R28, R58, R12 ;  /* 0x0000003a1c0c723c */ /* 0x008fde000000180c */
[----:B------:R-:W-:-:S04]  /*49f00*/  NOP ;  /* 0x0000000000007918 */ /* 0x000fc80000000000 */
[----:B------:R-:W-:Y:S04]  /*49f10*/  STL.64 [R1+0x100], R12 ;  /* 0x0001000c01007387 */ /* 0x000fe80000100a00 */
[----:B------:R0:W-:Y:S04]  /*49f20*/  STL.64 [R1+0x108], R14 ;  /* 0x0001080e01007387 */ /* 0x0001e80000100a00 */
[----:B0-----:R-:W2:Y:S04]  /*49f30*/  LDL.LU.64 R14, [R1+0x2fa8] ;  /* 0x002fa800010e7983 */ /* 0x001ea80000300a00 */
[----:B------:R-:W2:Y:S01]  /*49f40*/  LDL.LU.64 R12, [R1+0x2fa0] ;  /* 0x002fa000010c7983 */ /* 0x000ea20000300a00 */
[----:B------:R-:W-:-:S02]  /*49f50*/  F2FP.F16.E5M2.UNPACK_B R56, R56.H1 ;  /* 0x00000038ff38723e */ /* 0x000fc400030004ff */
[----:B----4-:R-:W-:Y:S02]  /*49f60*/  F2FP.F16.E5M2.UNPACK_B R57, R57.H1 ;  /* 0x00000039ff39723e */ /* 0x010fe400030004ff */
[----:B------:R-:W-:Y:S02]  /*49f70*/  F2FP.F16.E5M2.UNPACK_B R54, R54.H1 ;  /* 0x00000036ff36723e */ /* 0x000fe400030004ff */
[----:B------:R-:W-:Y:S02]  /*49f80*/  F2FP.F16.E5M2.UNPACK_B R55, R55.H1 ;  /* 0x00000037ff37723e */ /* 0x000fe400030004ff */
[----:B------:R-:W-:Y:S02]  /*49f90*/  F2FP.F16.E5M2.UNPACK_B R52, R52.H1 ;  /* 0x00000034ff34723e */ /* 0x000fe400030004ff */
[----:B------:R-:W-:Y:S01]  /*49fa0*/  F2FP.F16.E5M2.UNPACK_B R53, R53.H1 ;  /* 0x00000035ff35723e */ /* 0x000fe200030004ff */
[C---:B------:R-:W-:Y:S08]  /*49fb0*/  HMMA.16816.F32 R44, R28.reuse, R56, R44 ;  /* 0x000000381c2c723c */ /* 0x040ff0000000182c */
[----:B------:R-:W-:Y:S01]  /*49fc0*/  HMMA.16816.F32 R40, R28, R54, R40 ;  /* 0x000000361c28723c */ /* 0x000fe20000001828 */
[----:B------:R-:W-:-:S02]  /*49fd0*/  F2FP.F16.E5M2.UNPACK_B R50, R50.H1 ;  /* 0x00000032ff32723e */ /* 0x000fc400030004ff */
[----:B------:R-:W-:Y:S01]  /*49fe0*/  F2FP.F16.E5M2.UNPACK_B R51, R51.H1 ;  /* 0x00000033ff33723e */ /* 0x000fe200030004ff */
[----:B------:R-:W-:Y:S02]  /*49ff0*/  IMAD.MOV.U32 R49, RZ, RZ, R2 ;  /* 0x000000ffff317224 */ /* 0x000fe400078e0002 */
[----:B------:R-:W-:Y:S01]  /*4a000*/  IMAD.MOV.U32 R48, RZ, RZ, R3 ;  /* 0x000000ffff307224 */ /* 0x000fe200078e0003 */
[----:B------:R-:W-:Y:S02]  /*4a010*/  F2FP.F16.E5M2.UNPACK_B R2, R33.H1 ;  /* 0x00000021ff02723e */ /* 0x000fe400030004ff */
[----:B------:R-:W-:Y:S01]  /*4a020*/  F2FP.F16.E5M2.UNPACK_B R3, R10.H1 ;  /* 0x0000000aff03723e */ /* 0x000fe200030004ff */
[----:B------:R-:W-:Y:S01]  /*4a030*/  HMMA.16816.F32 R36, R28, R52, R36 ;  /* 0x000000341c24723c */ /* 0x000fe20000001824 */
[----:B------:R-:W-:Y:S02]  /*4a040*/  F2FP.F16.E5M2.UNPACK_B R4, R11.H1 ;  /* 0x0000000bff04723e */ /* 0x000fe400030004ff */
[----:B------:R-:W-:-:S05]  /*4a050*/  F2FP.F16.E5M2.UNPACK_B R5, R8.H1 ;  /* 0x00000008ff05723e */ /* 0x000fca00030004ff */
[----:B------:R-:W-:Y:S01]  /*4a060*/  HMMA.16816.F32 R24, R28, R50, R24 ;  /* 0x000000321c18723c */ /* 0x000fe20000001818 */
[----:B------:R-:W-:Y:S02]  /*4a070*/  F2FP.F16.E5M2.UNPACK_B R6, R6.H1 ;  /* 0x00000006ff06723e */ /* 0x000fe400030004ff */
[----:B------:R-:W-:-:S05]  /*4a080*/  F2FP.F16.E5M2.UNPACK_B R7, R7.H1 ;  /* 0x00000007ff07723e */ /* 0x000fca00030004ff */
[C---:B------:R-:W-:Y:S08]  /*4a090*/  HMMA.16816.F32 R20, R28.reuse, R2, R20 ;  /* 0x000000021c14723c */ /* 0x040ff00000001814 */
[C---:B------:R-:W-:Y:S01]  /*4a0a0*/  HMMA.16816.F32 R16, R28.reuse, R4, R16 ;  /* 0x000000041c10723c */ /* 0x040fe20000001810 */
[----:B------:R-:W-:Y:S04]  /*4a0b0*/  STL.64 [R1+0x2f48], R58 ;  /* 0x002f483a01007387 */ /* 0x000fe80000100a00 */
[----:B------:R-:W-:Y:S04]  /*4a0c0*/  STL.64 [R1+0x2f40], R56 ;  /* 0x002f403801007387 */ /* 0x000fe80000100a00 */
[----:B------:R-:W-:Y:S04]  /*4a0d0*/  STL.64 [R1+0x120], R44 ;  /* 0x0001202c01007387 */ /* 0x000fe80000100a00 */
[----:B------:R-:W-:Y:S04]  /*4a0e0*/  STL.64 [R1+0x128], R46 ;  /* 0x0001282e01007387 */ /* 0x000fe80000100a00 */
[----:B------:R-:W-:Y:S04]  /*4a0f0*/  STL [R1+0x2f58], R55 ;  /* 0x002f583701007387 */ /* 0x000fe80000100800 */
[----:B------:R0:W-:Y:S04]  /*4a100*/  STL.64 [R1+0x140], R40 ;  /* 0x0001402801007387 */ /* 0x0001e80000100a00 */
[----:B------:R1:W-:Y:S04]  /*4a110*/  STL.64 [R1+0x148], R42 ;  /* 0x0001482a01007387 */ /* 0x0003e80000100a00 */
[----:B------:R-:W-:Y:S04]  /*4a120*/  STL [R1+0x2f78], R54 ;  /* 0x002f783601007387 */ /* 0x000fe80000100800 */
[----:B------:R3:W-:Y:S04]  /*4a130*/  STL.64 [R1+0x2f70], R52 ;  /* 0x002f703401007387 */ /* 0x0007e80000100a00 */
        /* <DEDUP_REMOVED lines=10> */
[----:B------:R-:W4:Y:S01]  /*4a1e0*/  LDL.LU R32, [R1+0x2e0] ;  /* 0x0002e00001207983 */ /* 0x000f220000300800 */
[----:B------:R-:W-:Y:S01]  /*4a1f0*/  F2FP.F16.E5M2.UNPACK_B R8, R9.H1 ;  /* 0x00000009ff08723e */ /* 0x000fe200030004ff */
[----:B--2---:R-:W-:-:S15]  /*4a200*/  HMMA.16816.F32 R12, R28, R6, R12 ;  /* 0x000000061c0c723c */ /* 0x004fde000000180c */
[----:B------:R-:W-:-:S04]  /*4a210*/  NOP ;  /* 0x0000000000007918 */ /* 0x000fc80000000000 */
[----:B------:R2:W-:Y:S04]  /*4a220*/  STL.64 [R1+0x1e0], R12 ;  /* 0x0001e00c01007387 */ /* 0x0005e80000100a00 */
[----:B------:R0:W-:Y:S04]  /*4a230*/  STL.64 [R1+0x1e8], R14 ;  /* 0x0001e80e01007387 */ /* 0x0001e80000100a00 */
[----:B------:R-:W4:Y:S04]  /*4a240*/  LDL.LU R33, [R1+0x2e4] ;  /* 0x0002e40001217983 */ /* 0x000f280000300800 */
[----:B------:R-:W4:Y:S04]  /*4a250*/  LDL.LU R34, [R1+0x2e8] ;  /* 0x0002e80001227983 */ /* 0x000f280000300800 */
[----:B------:R-:W4:Y:S04]  /*4a260*/  LDL.LU R35, [R1+0x2ec] ;  /* 0x0002ec0001237983 */ /* 0x000f280000300800 */
[----:B0-----:R-:W4:Y:S04]  /*4a270*/  LDL.LU R40, [R1+0x2a0] ;  /* 0x0002a00001287983 */ /* 0x001f280000300800 */
[----:B------:R-:W4:Y:S04]  /*4a280*/  LDL.LU R41, [R1+0x2a4] ;  /* 0x0002a40001297983 */ /* 0x000f280000300800 */
[----:B-1----:R-:W4:Y:S04]  /*4a290*/  LDL.LU R42, [R1+0x2a8] ;  /* 0x0002a800012a7983 */ /* 0x002f280000300800 */
[----:B------:R-:W4:Y:S04]  /*4a2a0*/  LDL.LU R43, [R1+0x2ac] ;  /* 0x0002ac00012b7983 */ /* 0x000f280000300800 */
[----:B---3--:R-:W3:Y:S04]  /*4a2b0*/  LDL.LU R52, [R1+0x260] ;  /* 0x0002600001347983 */ /* 0x008ee80000300800 */
        /* <DEDUP_REMOVED lines=8> */
[----:B------:R-:W4:Y:S04]  /*4a340*/  LDL.LU R10, [R1+0x920] ;  /* 0x00092000010a7983 */ /* 0x000f280000300800 */
[----:B------:R-:W4:Y:S04]  /*4a350*/  LDL.LU R11, [R1+0x924] ;  /* 0x00092400010b7983 */ /* 0x000f280000300800 */
[----:B--2---:R-:W2:Y:S04]  /*4a360*/  LDL.LU R12, [R1+0x930] ;  /* 0x00093000010c7983 */ /* 0x004ea80000300800 */
        /* <DEDUP_REMOVED lines=24> */
[----:B------:R-:W-:Y:S04]  /*4a4f0*/  STL.64 [R1+0x2f08], R6 ;  /* 0x002f080601007387 */ /* 0x000fe80000100a00 */
[----:B------:R0:W-:Y:S04]  /*4a500*/  STL.64 [R1+0x2f00], R4 ;  /* 0x002f000401007387 */ /* 0x0001e80000100a00 */
[----:B0-----:R-:W2:Y:S04]  /*4a510*/  LDL.LU R4, [R1+0x220] ;  /* 0x0002200001047983 */ /* 0x001ea80000300800 */
[----:B------:R-:W2:Y:S04]  /*4a520*/  LDL.LU R5, [R1+0x224] ;  /* 0x0002240001057983 */ /* 0x000ea80000300800 */
[----:B------:R-:W2:Y:S04]  /*4a530*/  LDL.LU R6, [R1+0x228] ;  /* 0x0002280001067983 */ /* 0x000ea80000300800 */
[----:B------:R-:W2:Y:S01]  /*4a540*/  LDL.LU R7, [R1+0x22c] ;  /* 0x00022c0001077983 */ /* 0x000ea20000300800 */
[----:B---3--:R-:W-:-:S02]  /*4a550*/  F2FP.F16.E5M2.UNPACK_B R9, R9.H1 ;  /* 0x00000009ff09723e */ /* 0x008fc400030004ff */
[----:B----4-:R-:W-:Y:S02]  /*4a560*/  F2FP.F16.E5M2.UNPACK_B R10, R10.H1 ;  /* 0x0000000aff0a723e */ /* 0x010fe400030004ff */
[----:B------:R-:W-:-:S03]  /*4a570*/  F2FP.F16.E5M2.UNPACK_B R11, R11.H1 ;  /* 0x0000000bff0b723e */ /* 0x000fc600030004ff */
[----:B------:R-:W-:Y:S01]  /*4a580*/  HMMA.16816.F32 R44, R28, R8, R44 ;  /* 0x000000081c2c723c */ /* 0x000fe2000000182c */
[----:B--2---:R-:W-:Y:S02]  /*4a590*/  F2FP.F16.E5M2.UNPACK_B R12, R12.H1 ;  /* 0x0000000cff0c723e */ /* 0x004fe400030004ff */
[----:B------:R-:W-:-:S15]  /*4a5a0*/  F2FP.F16.E5M2.UNPACK_B R13, R13.H1 ;  /* 0x0000000dff0d723e */ /* 0x000fde00030004ff */
[----:B------:R-:W-:Y:S01]  /*4a5b0*/  NOP ;  /* 0x0000000000007918 */ /* 0x000fe20000000000 */
[----:B------:R-:W-:Y:S04]  /*4a5c0*/  STL.64 [R1+0x200], R44 ;  /* 0x0002002c01007387 */ /* 0x000fe80000100a00 */
[----:B------:R0:W-:Y:S04]  /*4a5d0*/  STL.64 [R1+0x208], R46 ;  /* 0x0002082e01007387 */ /* 0x0001e80000100a00 */
[----:B0-----:R-:W2:Y:S04]  /*4a5e0*/  LDL.LU.64 R46, [R1+0x2f98] ;  /* 0x002f9800012e7983 */ /* 0x001ea80000300a00 */
[----:B------:R-:W3:Y:S01]  /*4a5f0*/  LDL.LU R45, [R1+0x2f90] ;  /* 0x002f9000012d7983 */ /* 0x000ee20000300800 */
[----:B------:R-:W-:Y:S03]  /*4a600*/  HMMA.16816.F32 R4, R28, R10, R4 ;  /* 0x0000000a1c04723c */ /* 0x000fe60000001804 */
[----:B------:R-:W-:Y:S04]  /*4a610*/  STL.64 [R1+0x2ee8], R10 ;  /* 0x002ee80a01007387 */ /* 0x000fe80000100a00 */
[----:B------:R-:W-:Y:S01]  /*4a620*/  STL.64 [R1+0x2ee0], R8 ;  /* 0x002ee00801007387 */ /* 0x000fe20000100a00 */
[----:B------:R-:W-:-:S11]  /*4a630*/  F2FP.F16.E5M2.UNPACK_B R14, R14.H1 ;  /* 0x0000000eff0e723e */ /* 0x000fd600030004ff */
[----:B------:R-:W-:Y:S04]  /*4a640*/  STL.64 [R1+0x220], R4 ;  /* 0x0002200401007387 */ /* 0x000fe80000100a00 */
[----:B------:R0:W-:Y:S02]  /*4a650*/  STL.64 [R1+0x228], R6 ;  /* 0x0002280601007387 */ /* 0x0001e40000100a00 */
[----:B0-----:R-:W-:Y:S01]  /*4a660*/  HMMA.16816.F32 R4, R28, R12, R48 ;  /* 0x0000000c1c04723c */ /* 0x001fe20000001830 */
[----:B------:R-:W-:Y:S02]  /*4a670*/  F2FP.F16.E5M2.UNPACK_B R15, R15.H1 ;  /* 0x0000000fff0f723e */ /* 0x000fe400030004ff */
[----:B------:R-:W-:Y:S02]  /*4a680*/  F2FP.F16.E5M2.UNPACK_B R16, R16.H1 ;  /* 0x00000010ff10723e */ /* 0x000fe400030004ff */
[----:B------:R-:W-:-:S14]  /*4a690*/  F2FP.F16.E5M2.UNPACK_B R17, R17.H1 ;  /* 0x00000011ff11723e */ /* 0x000fdc00030004ff */
[----:B------:R-:W-:Y:S04]  /*4a6a0*/  STL.64 [R1+0x240], R4 ;  /* 0x0002400401007387 */ /* 0x000fe80000100a00 */
[----:B------:R0:W-:Y:S02]  /*4a6b0*/  STL.64 [R1+0x248], R6 ;  /* 0x0002480601007387 */ /* 0x0001e40000100a00 */
[----:B0-----:R-:W-:Y:S02]  /*4a6c0*/  HMMA.16816.F32 R4, R28, R14, R52 ;  /* 0x0000000e1c04723c */ /* 0x001fe40000001834 */
[----:B------:R-:W-:Y:S04]  /*4a6d0*/  STL.64 [R1+0x2ec8], R14 ;  /* 0x002ec80e01007387 */ /* 0x000fe80000100a00 */
[----:B------:R-:W-:Y:S01]  /*4a6e0*/  STL.64 [R1+0x2ec0], R12 ;  /* 0x002ec00c01007387 */ /* 0x000fe20000100a00 */
[----:B------:R-:W-:-:S12]  /*4a6f0*/  F2FP.F16.E5M2.UNPACK_B R18, R18.H1 ;  /* 0x00000012ff12723e */ /* 0x000fd800030004ff */
        /* <DEDUP_REMOVED lines=15> */
[----:B------:R-:W-:-:S15]  /*4a7f0*/  F2FP.F16.E5M2.UNPACK_B R23, R23.H1 ;  /* 0x00000017ff17723e */ /* 0x000fde00030004ff */
[----:B------:R-:W-:-:S03]  /*4a800*/  NOP ;  /* 0x0000000000007918 */ /* 0x000fc60000000000 */
[----:B------:R-:W-:Y:S04]  /*4a810*/  STL.64 [R1+0x2c0], R4 ;  /* 0x0002c00401007387 */ /* 0x000fe80000100a00 */
[----:B------:R0:W-:Y:S04]  /*4a820*/  STL.64 [R1+0x2c8], R6 ;  /* 0x0002c80601007387 */ /* 0x0001e80000100a00 */
[----:B------:R-:W4:Y:S01]  /*4a830*/  LDL.LU R56, [R1+0x3e0] ;  /* 0x0003e00001387983 */ /* 0x000f220000300800 */
[----:B0-----:R-:W-:Y:S01]  /*4a840*/  HMMA.16816.F32 R4, R28, R22, R32 ;  /* 0x000000161c04723c */ /* 0x001fe20000001820 */
[----:B------:R-:W-:-:S15]  /*4a850*/  F2FP.F16.E5M2.UNPACK_B R24, R25.H1 ;  /* 0x00000019ff18723e */ /* 0x000fde00030004ff */
[----:B------:R-:W-:-:S03]  /*4a860*/  NOP ;  /* 0x0000000000007918 */ /* 0x000fc60000000000 */
[----:B------:R0:W-:Y:S04]  /*4a870*/  STL.64 [R1+0x2e0], R4 ;  /* 0x0002e00401007387 */ /* 0x0001e80000100a00 */
[----:B------:R1:W-:Y:S04]  /*4a880*/  STL.64 [R1+0x2e8], R6 ;  /* 0x0002e80601007387 */ /* 0x0003e80000100a00 */
[----:B------:R-:W4:Y:S04]  /*4a890*/  LDL.LU R57, [R1+0x3e4] ;  /* 0x0003e40001397983 */ /* 0x000f280000300800 */
[----:B------:R-:W4:Y:S04]  /*4a8a0*/  LDL.LU R58, [R1+0x3e8] ;  /* 0x0003e800013a7983 */ /* 0x000f280000300800 */
[----:B------:R-:W4:Y:S04]  /*4a8b0*/  LDL.LU R59, [R1+0x3ec] ;  /* 0x0003ec00013b7983 */ /* 0x000f280000300800 */
        /* <DEDUP_REMOVED lines=34> */
[----:B0-----:R-:W4:Y:S04]  /*4aae0*/  LDL.LU R4, [R1+0x3c0] ;  /* 0x0003c00001047983 */ /* 0x001f280000300800 */
[----:B------:R-:W4:Y:S04]  /*4aaf0*/  LDL.LU R5, [R1+0x3c4] ;  /* 0x0003c40001057983 */ /* 0x000f280000300800 */
[----:B-1----:R-:W4:Y:S04]  /*4ab00*/  LDL.LU R6, [R1+0x3c8] ;  /* 0x0003c80001067983 */ /* 0x002f280000300800 */
[----:B------:R-:W4:Y:S04]  /*4ab10*/  LDL.LU R7, [R1+0x3cc] ;  /* 0x0003cc0001077983 */ /* 0x000f280000300800 */
[----:B------:R-:W4:Y:S04]  /*4ab20*/  LDL.LU R43, [R1+0xa04] ;  /* 0x000a0400012b7983 */ /* 0x000f280000300800 */
[----:B------:R-:W4:Y:S04]  /*4ab30*/  LDL.LU R44, [R1+0xa10] ;  /* 0x000a1000012c7983 */ /* 0x000f280000300800 */
[----:B------:R-:W-:Y:S04]  /*4ab40*/  STL.64 [R1+0x2eb8], R22 ;  /* 0x002eb81601007387 */ /* 0x000fe80000100a00 */
[----:B------:R0:W-:Y:S04]  /*4ab50*/  STL.64 [R1+0x2eb0], R20 ;  /* 0x002eb01401007387 */ /* 0x0001e80000100a00 */
[----:B0-----:R-:W4:Y:S04]  /*4ab60*/  LDL.LU R20, [R1+0x340] ;  /* 0x0003400001147983 */ /* 0x001f280000300800 */
[----:B------:R-:W4:Y:S04]  /*4ab70*/  LDL.LU R21, [R1+0x344] ;  /* 0x0003440001157983 */ /* 0x000f280000300800 */
[----:B------:R-:W4:Y:S04]  /*4ab80*/  LDL.LU R22, [R1+0x348] ;  /* 0x0003480001167983 */ /* 0x000f280000300800 */
[----:B------:R-:W4:Y:S01]  /*4ab90*/  LDL.LU R23, [R1+0x34c] ;  /* 0x00034c0001177983 */ /* 0x000f220000300800 */
[----:B--2---:R-:W-:-:S02]  /*4aba0*/  F2FP.F16.E5M2.UNPACK_B R25, R25.H1 ;  /* 0x00000019ff19723e */ /* 0x004fc400030004ff */
[----:B---3--:R-:W-:Y:S02]  /*4abb0*/  F2FP.F16.E5M2.UNPACK_B R26, R26.H1 ;  /* 0x0000001aff1a723e */ /* 0x008fe400030004ff */
[----:B----4-:R-:W-:-:S03]  /*4abc0*/  F2FP.F16.E5M2.UNPACK_B R27, R27.H1 ;  /* 0x0000001bff1b723e */ /* 0x010fc600030004ff */
[----:B------:R-:W-:Y:S01]  /*4abd0*/  HMMA.16816.F32 R48, R28, R24, R48 ;  /* 0x000000181c30723c */ /* 0x000fe20000001830 */
[----:B------:R-:W-:Y:S02]  /*4abe0*/  F2FP.F16.E5M2.UNPACK_B R32, R32.H1 ;  /* 0x00000020ff20723e */ /* 0x000fe400030004ff */
[----:B------:R-:W-:-:S05]  /*4abf0*/  F2FP.F16.E5M2.UNPACK_B R33, R33.H1 ;  /* 0x00000021ff21723e */ /* 0x000fca00030004ff */
[C---:B------:R-:W-:Y:S01]  /*4ac00*/  HMMA.16816.F32 R52, R28.reuse, R26, R52 ;  /* 0x0000001a1c34723c */ /* 0x040fe20000001834 */
[----:B------:R-:W-:Y:S02]  /*4ac10*/  F2FP.F16.E5M2.UNPACK_B R34, R34.H1 ;  /* 0x00000022ff22723e */ /* 0x000fe400030004ff */
[----:B------:R-:W-:Y:S02]  /*4ac20*/  F2FP.F16.E5M2.UNPACK_B R35, R35.H1 ;  /* 0x00000023ff23723e */ /* 0x000fe400030004ff */
[----:B------:R-:W-:Y:S02]  /*4ac30*/  F2FP.F16.E5M2.UNPACK_B R36, R36.H1 ;  /* 0x00000024ff24723e */ /* 0x000fe400030004ff */
[----:B------:R-:W-:Y:S02]  /*4ac40*/  F2FP.F16.E5M2.UNPACK_B R37, R37.H1 ;  /* 0x00000025ff25723e */ /* 0x000fe400030004ff */
[----:B------:R-:W-:Y:S02]  /*4ac50*/  F2FP.F16.E5M2.UNPACK_B R38, R38.H1 ;  /* 0x00000026ff26723e */ /* 0x000fe400030004ff */
[----:B------:R-:W-:Y:S01]  /*4ac60*/  F2FP.F16.E5M2.UNPACK_B R39, R39.H1 ;  /* 0x00000027ff27723e */ /* 0x000fe200030004ff */
[----:B------:R-:W-:Y:S01]  /*4ac70*/  HMMA.16816.F32 R16, R28, R34, R16 ;  /* 0x000000221c10723c */ /* 0x000fe20000001810 */
[----:B------:R-:W-:-:S02]  /*4ac80*/  F2FP.F16.E5M2.UNPACK_B R40, R40.H1 ;  /* 0x00000028ff28723e */ /* 0x000fc400030004ff */
[----:B------:R-:W-:-:S05]  /*4ac90*/  F2FP.F16.E5M2.UNPACK_B R41, R41.H1 ;  /* 0x00000029ff29723e */ /* 0x000fca00030004ff */
[C---:B------:R-:W-:Y:S08]  /*4aca0*/  HMMA.16816.F32 R12, R28.reuse, R36, R12 ;  /* 0x000000241c0c723c */ /* 0x040ff0000000180c */
[C---:B------:R-:W-:Y:S01]  /*4acb0*/  HMMA.16816.F32 R8, R28.reuse, R38, R8 ;  /* 0x000000261c08723c */ /* 0x040fe20000001808 */
[----:B------:R-:W-:Y:S04]  /*4acc0*/  STL.64 [R1+0x300], R48 ;  /* 0x0003003001007387 */ /* 0x000fe80000100a00 */
[----:B------:R0:W-:Y:S03]  /*4acd0*/  STL.64 [R1+0x308], R50 ;  /* 0x0003083201007387 */ /* 0x0001e60000100a00 */
[C---:B------:R-:W-:Y:S01]  /*4ace0*/  HMMA.16816.F32 R4, R28.reuse, R40, R4 ;  /* 0x000000281c04723c */ /* 0x040fe20000001804 */
[----:B0-----:R-:W2:Y:S04]  /*4acf0*/  LDL.LU.64 R50, [R1+0x2f88] ;  /* 0x002f880001327983 */ /* 0x001ea80000300a00 */
[----:B------:R-:W3:Y:S03]  /*4ad00*/  LDL.LU.64 R48, [R1+0x2f80] ;  /* 0x002f800001307983 */ /* 0x000ee60000300a00 */
[----:B------:R-:W-:Y:S01]  /*4ad10*/  HMMA.16816.F32 R20, R28, R32, R20 ;  /* 0x000000201c14723c */ /* 0x000fe20000001814 */
[----:B------:R-:W-:Y:S04]  /*4ad20*/  STL.64 [R1+0x320], R52 ;  /* 0x0003203401007387 */ /* 0x000fe80000100a00 */
[----:B------:R0:W-:Y:S01]  /*4ad30*/  STL.64 [R1+0x328], R54 ;  /* 0x0003283601007387 */ /* 0x0001e20000100a00 */
[----:B------:R-:W-:-:S03]  /*4ad40*/  F2FP.F16.E5M2.UNPACK_B R42, R42.H1 ;  /* 0x0000002aff2a723e */ /* 0x000fc600030004ff */
[----:B0-----:R-:W4:Y:S04]  /*4ad50*/  LDL.LU R54, [R1+0x2f78] ;  /* 0x002f780001367983 */ /* 0x001f280000300800 */
[----:B------:R-:W2:Y:S04]  /*4ad60*/  LDL.LU.64 R52, [R1+0x2f70] ;  /* 0x002f700001347983 */ /* 0x000ea80000300a00 */
        /* <DEDUP_REMOVED lines=9> */
[----:B------:R-:W-:Y:S01]  /*4ae00*/  STL.64 [R1+0x388], R14 ;  /* 0x0003880e01007387 */ /* 0x000fe20000100a00 */
[----:B------:R-:W-:-:S03]  /*4ae10*/  F2FP.F16.E5M2.UNPACK_B R43, R43.H1 ;  /* 0x0000002bff2b723e */ /* 0x000fc600030004ff */
[----:B------:R-:W-:Y:S04]  /*4ae20*/  STL.64 [R1+0x2f18], R38 ;  /* 0x002f182601007387 */ /* 0x000fe80000100a00 */
[----:B------:R-:W-:Y:S04]  /*4ae30*/  STL.64 [R1+0x2f10], R36 ;  /* 0x002f102401007387 */ /* 0x000fe80000100a00 */
[----:B------:R0:W-:Y:S04]  /*4ae40*/  STL.64 [R1+0x3a0], R8 ;  /* 0x0003a00801007387 */ /* 0x0001e80000100a00 */
[----:B------:R-:W-:Y:S04]  /*4ae50*/  STL.64 [R1+0x3a8], R10 ;  /* 0x0003a80a01007387 */ /* 0x000fe80000100a00 */
        /* <DEDUP_REMOVED lines=8> */
[----:B------:R-:W2:Y:S04]  /*4aee0*/  LDL.LU R10, [R1+0x7c8] ;  /* 0x0007c800010a7983 */ /* 0x000ea80000300800 */
[----:B------:R-:W2:Y:S01]  /*4aef0*/  LDL.LU R11, [R1+0x7cc] ;  /* 0x0007cc00010b7983 */ /* 0x000ea20000300800 */
[----:B------:R-:W-:-:S02]  /*4af00*/  IMAD.MOV.U32 R34, RZ, RZ, R45 ;  /* 0x000000ffff227224 */ /* 0x000fc400078e002d */
[----:B------:R-:W-:Y:S02]  /*4af10*/  IMAD.MOV.U32 R17, RZ, RZ, R46 ;  /* 0x000000ffff117224 */ /* 0x000fe400078e002e */
[----:B------:R-:W-:Y:S02]  /*4af20*/  IMAD.MOV.U32 R16, RZ, RZ, R47 ;  /* 0x000000ffff107224 */ /* 0x000fe400078e002f */
[----:B---3--:R-:W-:Y:S01]  /*4af30*/  IMAD.MOV.U32 R19, RZ, RZ, R48 ;  /* 0x000000ffff137224 */ /* 0x008fe200078e0030 */
[----:B--2---:R-:W-:Y:S04]  /*4af40*/  STL.64 [R1+0x2f68], R10 ;  /* 0x002f680a01007387 */ /* 0x004fe80000100a00 */
[----:B------:R0:W-:Y:S04]  /*4af50*/  STL.64 [R1+0x2f60], R8 ;  /* 0x002f600801007387 */ /* 0x0001e80000100a00 */
        /* <DEDUP_REMOVED lines=8> */
[----:B0-----:R-:W2:Y:S04]  /*4afe0*/  LDL.LU R8, [R1+0x430] ;  /* 0x0004300001087983 */ /* 0x001ea80000300800 */
        /* <DEDUP_REMOVED lines=10> */
[----:B------:R-:W4:Y:S01]  /*4b090*/  LDL.LU R7, [R1+0x82c] ;  /* 0x00082c0001077983 */ /* 0x000f220000300800 */
[----:B------:R-:W-:-:S03]  /*4b0a0*/  F2FP.F16.E5M2.UNPACK_B R44, R44.H1 ;  /* 0x0000002cff2c723e */ /* 0x000fc600030004ff */
[----:B------:R-:W4:Y:S04]  /*4b0b0*/  LDL.LU R56, [R1+0x420] ;  /* 0x0004200001387983 */ /* 0x000f280000300800 */
[----:B------:R-:W4:Y:S04]  /*4b0c0*/  LDL.LU R57, [R1+0x424] ;  /* 0x0004240001397983 */ /* 0x000f280000300800 */
[----:B------:R-:W4:Y:S01]  /*4b0d0*/  LDL.LU R58, [R1+0x428] ;  /* 0x00042800013a7983 */ /* 0x000f220000300800 */
[----:B------:R-:W-:-:S03]  /*4b0e0*/  IMAD.MOV.U32 R18, RZ, RZ, R49 ;  /* 0x000000ffff127224 */ /* 0x000fc600078e0031 */
[----:B------:R-:W4:Y:S04]  /*4b0f0*/  LDL.LU R59, [R1+0x42c] ;  /* 0x00042c00013b7983 */ /* 0x000f280000300800 */
[----:B------:R-:W4:Y:S04]  /*4b100*/  LDL.LU R49, [R1+0xa34] ;  /* 0x000a340001317983 */ /* 0x000f280000300800 */
[----:B------:R-:W4:Y:S04]  /*4b110*/  LDL.LU R55, [R1+0xfe4] ;  /* 0x000fe40001377983 */ /* 0x000f280000300800 */
[----:B------:R-:W4:Y:S01]  /*4b120*/  LDL.LU R60, [R1+0xfec] ;  /* 0x000fec00013c7983 */ /* 0x000f220000300800 */
[----:B------:R-:W-:-:S03]  /*4b130*/  IMAD.MOV.U32 R35, RZ, RZ, R0 ;  /* 0x000000ffff237224 */ /* 0x000fc600078e0000 */
[----:B------:R-:W4:Y:S04]  /*4b140*/  LDL.LU R61, [R1+0xff4] ;  /* 0x000ff400013d7983 */ /* 0x000f280000300800 */
[----:B------:R-:W4:Y:S04]  /*4b150*/  LDL.LU R0, [R1+0xff8] ;  /* 0x000ff80001007983 */ /* 0x000f280000300800 */
[----:B------:R-:W4:Y:S04]  /*4b160*/  LDL.LU R36, [R1+0x800] ;  /* 0x0008000001247983 */ /* 0x000f280000300800 */
[----:B------:R-:W4:Y:S04]  /*4b170*/  LDL.LU R37, [R1+0x804] ;  /* 0x0008040001257983 */ /* 0x000f280000300800 */
[----:B------:R-:W4:Y:S04]  /*4b180*/  LDL.LU R38, [R1+0x808] ;  /* 0x0008080001267983 */ /* 0x000f280000300800 */
[----:B------:R-:W4:Y:S04]  /*4b190*/  LDL.LU R39, [R1+0x80c] ;  /* 0x00080c0001277983 */ /* 0x000f280000300800 */
[----:B------:R-:W4:Y:S04]  /*4b1a0*/  LDL R32, [R1+0x18] ;  /* 0x0000180001207983 */ /* 0x000f280000100800 */
[----:B------:R-:W4:Y:S04]  /*4b1b0*/  LDL R33, [R1+0x1c] ;  /* 0x00001c0001217983 */ /* 0x000f280000100800 */
[----:B------:R-:W4:Y:S04]  /*4b1c0*/  LDL.LU R12, [R1+0x7d0] ;  /* 0x0007d000010c7983 */ /* 0x000f280000300800 */
        /* <DEDUP_REMOVED lines=12> */
[C---:B------:R-:W-:Y:S08]  /*4b290*/  HMMA.16816.F32 R8, R28.reuse, R44, R8 ;  /* 0x0000002c1c08723c */ /* 0x040ff00000001808 */
[----:B------:R-:W-:Y:S11]  /*4b2a0*/  HMMA.16816.F32 R4, R28, R46, R4 ;  /* 0x0000002e1c04723c */ /* 0x000ff60000001804 */
[----:B------:R-:W-:Y:S04]  /*4b2b0*/  STL.64 [R1+0x430], R8 ;  /* 0x0004300801007387 */ /* 0x000fe80000100a00 */
[----:B------:R0:W-:Y:S04]  /*4b2c0*/  STL.64 [R1+0x438], R10 ;  /* 0x0004380a01007387 */ /* 0x0001e80000100a00 */
[----:B0-----:R-:W2:Y:S04]  /*4b2d0*/  LDL.LU.64 R10, [R1+0x2f68] ;  /* 0x002f6800010a7983 */ /* 0x001ea80000300a00 */
[----:B------:R-:W2:Y:S04]  /*4b2e0*/  LDL.LU.64 R8, [R1+0x2f60] ;  /* 0x002f600001087983 */ /* 0x000ea80000300a00 */
[----:B------:R0:W-:Y:S04]  /*4b2f0*/  STL.64 [R1+0x820], R4 ;  /* 0x0008200401007387 */ /* 0x0001e80000100a00 */
[----:B------:R1:W-:Y:S04]  /*4b300*/  STL.64 [R1+0x828], R6 ;  /* 0x0008280601007387 */ /* 0x0003e80000100a00 */
[----:B0-----:R-:W3:Y:S04]  /*4b310*/  LDL.LU R4, [R1+0x7b0] ;  /* 0x0007b00001047983 */ /* 0x001ee80000300800 */
[----:B------:R-:W3:Y:S04]  /*4b320*/  LDL.LU R5, [R1+0x7b4] ;  /* 0x0007b40001057983 */ /* 0x000ee80000300800 */
[----:B-1----:R-:W3:Y:S04]  /*4b330*/  LDL.LU R6, [R1+0x7b8] ;  /* 0x0007b80001067983 */ /* 0x002ee80000300800 */
[----:B------:R-:W3:Y:S04]  /*4b340*/  LDL.LU R7, [R1+0x7bc] ;  /* 0x0007bc0001077983 */ /* 0x000ee80000300800 */
[----:B------:R0:W-:Y:S04]  /*4b350*/  STL.64 [R1+0x2e98], R46 ;  /* 0x002e982e01007387 */ /* 0x0001e80000100a00 */
[----:B0-----:R-:W4:Y:S04]  /*4b360*/  LDL.LU R46, [R1+0xfe0] ;  /* 0x000fe000012e7983 */ /* 0x001f280000300800 */
[----:B------:R-:W2:Y:S04]  /*4b370*/  LDL.LU R47, [R1+0xffc] ;  /* 0x000ffc00012f7983 */ /* 0x000ea80000300800 */
[----:B------:R0:W-:Y:S04]  /*4b380*/  STL.64 [R1+0x2e90], R44 ;  /* 0x002e902c01007387 */ /* 0x0001e80000100a00 */
[----:B0-----:R-:W2:Y:S04]  /*4b390*/  LDL.LU R45, [R1+0xfe8] ;  /* 0x000fe800012d7983 */ /* 0x001ea80000300800 */
[----:B------:R-:W3:Y:S01]  /*4b3a0*/  LDL.LU R44, [R1+0xff0] ;  /* 0x000ff000012c7983 */ /* 0x000ee20000300800 */
[----:B------:R-:W-:-:S02]  /*4b3b0*/  F2FP.F16.E5M2.UNPACK_B R48, R48.H1 ;  /* 0x00000030ff30723e */ /* 0x000fc400030004ff */
[----:B------:R-:W-:-:S07]  /*4b3c0*/  F2FP.F16.E5M2.UNPACK_B R49, R49.H1 ;  /* 0x00000031ff31723e */ /* 0x000fce00030004ff */
[----:B------:R-:W-:Y:S01]  /*4b3d0*/  HMMA.16816.F32 R28, R28, R48, R56 ;  /* 0x000000301c1c723c */ /* 0x000fe20000001838 */
[----:B----4-:R-:W-:Y:S02]  /*4b3e0*/  IMAD R46, R46, 0x100, R55 ;  /* 0x000001002e2e7824 */ /* 0x010fe400078e0237 */
[----:B------:R-:W4:Y:S01]  /*4b3f0*/  LDL.LU R55, [R1+0x2f58] ;  /* 0x002f580001377983 */ /* 0x000f220000300800 */
[----:B--2---:R-:W-:Y:S02]  /*4b400*/  IMAD R45, R45, 0x100, R60 ;  /* 0x000001002d2d7824 */ /* 0x004fe400078e023c */
[----:B---3--:R-:W-:Y:S01]  /*4b410*/  IMAD R44, R44, 0x100, R61 ;  /* 0x000001002c2c7824 */ /* 0x008fe200078e023d */
[----:B------:R-:W2:Y:S04]  /*4b420*/  LDL.LU R60, [R1+0x2f54] ;  /* 0x002f5400013c7983 */ /* 0x000ea80000300800 */
[----:B------:R-:W2:Y:S04]  /*4b430*/  LDL.LU R61, [R1+0x2f50] ;  /* 0x002f5000013d7983 */ /* 0x000ea80000300800 */
[----:B------:R-:W3:Y:S01]  /*4b440*/  LDL.LU.64 R58, [R1+0x2f48] ;  /* 0x002f4800013a7983 */ /* 0x000ee20000300a00 */
[----:B------:R-:W-:-:S03]  /*4b450*/  IMAD R0, R0, 0x100, R47 ;  /* 0x0000010000007824 */ /* 0x000fc600078e022f */
[----:B------:R-:W3:Y:S04]  /*4b460*/  LDL.LU.64 R56, [R1+0x2f40] ;  /* 0x002f400001387983 */ /* 0x000ee80000300a00 */
[----:B------:R-:W-:Y:S04]  /*4b470*/  STL.64 [R1+0x2f28], R50 ;  /* 0x002f283201007387 */ /* 0x000fe80000100a00 */
[----:B------:R-:W-:Y:S04]  /*4b480*/  STL.64 [R1+0x2f20], R48 ;  /* 0x002f203001007387 */ /* 0x000fe80000100a00 */
[----:B------:R0:W-:Y:S04]  /*4b490*/  STL.64 [R1+0x420], R28 ;  /* 0x0004201c01007387 */ /* 0x0001e80000100a00 */
[----:B------:R1:W-:Y:S01]  /*4b4a0*/  STL.64 [R1+0x428], R30 ;  /* 0x0004281e01007387 */ /* 0x0003e20000100a00 */
[----:B0-----:R-:W-:-:S02]  /*4b4b0*/  F2FP.F16.E5M2.UNPACK_B R28, R46 ;  /* 0x0000002eff1c723e */ /* 0x001fc400020004ff */
[----:B------:R-:W-:Y:S02]  /*4b4c0*/  F2FP.F16.E5M2.UNPACK_B R29, R45 ;  /* 0x0000002dff1d723e */ /* 0x000fe400020004ff */
[----:B-1----:R-:W-:Y:S02]  /*4b4d0*/  F2FP.F16.E5M2.UNPACK_B R30, R44 ;  /* 0x0000002cff1e723e */ /* 0x002fe400020004ff */
[----:B------:R-:W-:-:S07]  /*4b4e0*/  F2FP.F16.E5M2.UNPACK_B R31, R0 ;  /* 0x00000000ff1f723e */ /* 0x000fce00020004ff */
[C---:B------:R-:W-:Y:S08]  /*4b4f0*/  HMMA.16816.F32 R40, R28.reuse, R32, R40 ;  /* 0x000000201c28723c */ /* 0x040ff00000001828 */
[C---:B------:R-:W-:Y:S08]  /*4b500*/  HMMA.16816.F32 R32, R28.reuse, R34, R36 ;  /* 0x000000221c20723c */ /* 0x040ff00000001824 */
[C---:B------:R-:W-:Y:S08]  /*4b510*/  HMMA.16816.F32 R24, R28.reuse, R16, R24 ;  /* 0x000000101c18723c */ /* 0x040ff00000001818 */
[C---:B------:R-:W-:Y:S01]  /*4b520*/  HMMA.16816.F32 R16, R28.reuse, R18, R20 ;  /* 0x000000121c10723c */ /* 0x040fe20000001814 */
[----:B------:R0:W-:Y:S04]  /*4b530*/  STL.64 [R1+0x810], R40 ;  /* 0x0008102801007387 */ /* 0x0001e80000100a00 */
[----:B------:R1:W-:Y:S04]  /*4b540*/  STL.64 [R1+0x818], R42 ;  /* 0x0008182a01007387 */ /* 0x0003e80000100a00 */
[----:B------:R-:W-:Y:S04]  /*4b550*/  STL.64 [R1+0x800], R32 ;  /* 0x0008002001007387 */ /* 0x000fe80000100a00 */
[----:B------:R-:W-:Y:S04]  /*4b560*/  STL.64 [R1+0x808], R34 ;  /* 0x0008082201007387 */ /* 0x000fe80000100a00 */
[----:B------:R-:W-:Y:S04]  /*4b570*/  STL.64 [R1+0x7f0], R24 ;  /* 0x0007f01801007387 */ /* 0x000fe80000100a00 */
[----:B------:R-:W-:Y:S01]  /*4b580*/  STL.64 [R1+0x7f8], R26 ;  /* 0x0007f81a01007387 */ /* 0x000fe20000100a00 */
[C---:B--2---:R-:W-:Y:S08]  /*4b590*/  HMMA.16816.F32 R12, R28.reuse, R60, R12 ;  /* 0x0000003c1c0c723c */ /* 0x044ff0000000180c */
[C---:B---3--:R-:W-:Y:S01]  /*4b5a0*/  HMMA.16816.F32 R8, R28.reuse, R58, R8 ;  /* 0x0000003a1c08723c */ /* 0x048fe20000001808 */
[----:B------:R-:W-:Y:S04]  /*4b5b0*/  STL.64 [R1+0x2e58], R60 ;  /* 0x002e583c01007387 */ /* 0x000fe80000100a00 */
[----:B------:R-:W-:Y:S04]  /*4b5c0*/  STL.64 [R1+0x7e0], R16 ;  /* 0x0007e01001007387 */ /* 0x000fe80000100a00 */
[----:B------:R-:W-:Y:S04]  /*4b5d0*/  STL.64 [R1+0x7e8], R18 ;  /* 0x0007e81201007387 */ /* 0x000fe80000100a00 */
[----:B------:R-:W-:Y:S04]  /*4b5e0*/  STL.64 [R1+0x7d0], R12 ;  /* 0x0007d00c01007387 */ /* 0x000fe80000100a00 */
[----:B------:R-:W-:Y:S04]  /*4b5f0*/  STL.64 [R1+0x7d8], R14 ;  /* 0x0007d80e01007387 */ /* 0x000fe80000100a00 */
[----:B------:R-:W2:Y:S04]  /*4b600*/  LDL.LU R44, [R1+0x6c0] ;  /* 0x0006c000012c7983 */ /* 0x000ea80000300800 */
[----:B------:R3:W-:Y:S04]  /*4b610*/  STL.64 [R1+0x7c0], R8 ;  /* 0x0007c00801007387 */ /* 0x0007e80000100a00 */
[----:B------:R0:W-:Y:S04]  /*4b620*/  STL.64 [R1+0x7c8], R10 ;  /* 0x0007c80a01007387 */ /* 0x0001e80000100a00 */
[----:B------:R-:W2:Y:S04]  /*4b630*/  LDL.LU R45, [R1+0x6c4] ;  /* 0x0006c400012d7983 */ /* 0x000ea80000300800 */
[----:B------:R-:W2:Y:S04]  /*4b640*/  LDL.LU R46, [R1+0x6c8] ;  /* 0x0006c800012e7983 */ /* 0x000ea80000300800 */
[----:B------:R-:W2:Y:S01]  /*4b650*/  LDL.LU R47, [R1+0x6cc] ;  /* 0x0006cc00012f7983 */ /* 0x000ea20000300800 */
[C---:B------:R-:W-:Y:S03]  /*4b660*/  HMMA.16816.F32 R4, R28.reuse, R56, R4 ;  /* 0x000000381c04723c */ /* 0x040fe60000001804 */
[----:B--2---:R-:W-:Y:S04]  /*4b670*/  STL.64 [R1+0x2f38], R46 ;  /* 0x002f382e01007387 */ /* 0x004fe80000100a00 */
[----:B------:R2:W-:Y:S04]  /*4b680*/  STL.64 [R1+0x2f30], R44 ;  /* 0x002f302c01007387 */ /* 0x0005e80000100a00 */
[----:B0-----:R-:W4:Y:S04]  /*4b690*/  LDL.LU R40, [R1+0x6b0] ;  /* 0x0006b00001287983 */ /* 0x001f280000300800 */
[----:B------:R-:W4:Y:S04]  /*4b6a0*/  LDL.LU R41, [R1+0x6b4] ;  /* 0x0006b40001297983 */ /* 0x000f280000300800 */
[----:B-1----:R-:W4:Y:S04]  /*4b6b0*/  LDL.LU R42, [R1+0x6b8] ;  /* 0x0006b800012a7983 */ /* 0x002f280000300800 */
[----:B------:R-:W4:Y:S04]  /*4b6c0*/  LDL.LU R43, [R1+0x6bc] ;  /* 0x0006bc00012b7983 */ /* 0x000f280000300800 */
[----:B---3--:R-:W3:Y:S04]  /*4b6d0*/  LDL.LU R8, [R1+0x750] ;  /* 0x0007500001087983 */ /* 0x008ee80000300800 */
[----:B------:R0:W-:Y:S04]  /*4b6e0*/  STL.64 [R1+0x7b0], R4 ;  /* 0x0007b00401007387 */ /* 0x0001e80000100a00 */
[----:B------:R1:W-:Y:S04]  /*4b6f0*/  STL.64 [R1+0x7b8], R6 ;  /* 0x0007b80601007387 */ /* 0x0003e80000100a00 */
        /* <DEDUP_REMOVED lines=11> */
[----:B--2---:R-:W4:Y:S04]  /*4b7b0*/  LDL.LU R44, [R1+0x7a0] ;  /* 0x0007a000012c7983 */ /* 0x004f280000300800 */
[----:B------:R-:W4:Y:S04]  /*4b7c0*/  LDL.LU R45, [R1+0x7a4] ;  /* 0x0007a400012d7983 */ /* 0x000f280000300800 */
[----:B------:R-:W4:Y:S04]  /*4b7d0*/  LDL.LU R46, [R1+0x7a8] ;  /* 0x0007a800012e7983 */ /* 0x000f280000300800 */
[----:B------:R-:W4:Y:S04]  /*4b7e0*/  LDL.LU R47, [R1+0x7ac] ;  /* 0x0007ac00012f7983 */ /* 0x000f280000300800 */
[----:B0-----:R-:W2:Y:S04]  /*4b7f0*/  LDL.LU R4, [R1+0x770] ;  /* 0x0007700001047983 */ /* 0x001ea80000300800 */
[----:B------:R-:W2:Y:S04]  /*4b800*/  LDL.LU R5, [R1+0x774] ;  /* 0x0007740001057983 */ /* 0x000ea80000300800 */
[----:B-1----:R-:W2:Y:S04]  /*4b810*/  LDL.LU R6, [R1+0x778] ;  /* 0x0007780001067983 */ /* 0x002ea80000300800 */
        /* <DEDUP_REMOVED lines=27> */
[C---:B---3--:R-:W-:Y:S08]  /*4b9d0*/  HMMA.16816.F32 R48, R28.reuse, R52, R48 ;  /* 0x000000341c30723c */ /* 0x048ff00000001830 */
[----:B----4-:R-:W-:-:S15]  /*4b9e0*/  HMMA.16816.F32 R44, R28, R54, R44 ;  /* 0x000000361c2c723c */ /* 0x010fde000000182c */
[----:B------:R-:W-:-:S04]  /*4b9f0*/  NOP ;  /* 0x0000000000007918 */ /* 0x000fc80000000000 */
[----:B------:R-:W-:Y:S04]  /*4ba00*/  STL.64 [R1+0x7a0], R44 ;  /* 0x0007a02c01007387 */ /* 0x000fe80000100a00 */
[----:B------:R0:W-:Y:S04]  /*4ba10*/  STL.64 [R1+0x7a8], R46 ;  /* 0x0007a82e01007387 */ /* 0x0001e80000100a00 */
[----:B0-----:R-:W3:Y:S04]  /*4ba20*/  LDL.LU.64 R46, [R1+0x2f38] ;  /* 0x002f3800012e7983 */ /* 0x001ee80000300a00 */
[----:B------:R-:W3:Y:S04]  /*4ba30*/  LDL.LU.64 R44, [R1+0x2f30] ;  /* 0x002f3000012c7983 */ /* 0x000ee80000300a00 */
[----:B------:R-:W-:Y:S04]  /*4ba40*/  STL.64 [R1+0x790], R48 ;  /* 0x0007903001007387 */ /* 0x000fe80000100a00 */
[----:B------:R0:W-:Y:S04]  /*4ba50*/  STL.64 [R1+0x798], R50 ;  /* 0x0007983201007387 */ /* 0x0001e80000100a00 */
[----:B0-----:R-:W4:Y:S01]  /*4ba60*/  LDL.LU.64 R50, [R1+0x2f28] ;  /* 0x002f280001327983 */ /* 0x001f220000300a00 */
[C---:B--2---:R-:W-:Y:S03]  /*4ba70*/  HMMA.16816.F32 R4, R28.reuse, R2, R4 ;  /* 0x000000021c04723c */ /* 0x044fe60000001804 */
[----:B------:R-:W2:Y:S04]  /*4ba80*/  LDL.LU.64 R48, [R1+0x2f20] ;  /* 0x002f200001307983 */ /* 0x000ea80000300a00 */
[----:B------:R-:W-:Y:S04]  /*4ba90*/  STL.64 [R1+0x2e30], R54 ;  /* 0x002e303601007387 */ /* 0x000fe80000100a00 */
[----:B------:R0:W-:Y:S04]  /*4baa0*/  STL.64 [R1+0x2e28], R52 ;  /* 0x002e283401007387 */ /* 0x0001e80000100a00 */
[----:B0-----:R-:W2:Y:S04]  /*4bab0*/  LDL.LU R52, [R1+0x6e0] ;  /* 0x0006e00001347983 */ /* 0x001ea80000300800 */
[----:B------:R-:W2:Y:S04]  /*4bac0*/  LDL.LU R53, [R1+0x6e4] ;  /* 0x0006e40001357983 */ /* 0x000ea80000300800 */
[----:B------:R-:W2:Y:S04]  /*4bad0*/  LDL.LU R54, [R1+0x6e8] ;  /* 0x0006e80001367983 */ /* 0x000ea80000300800 */
[----:B------:R-:W2:Y:S01]  /*4bae0*/  LDL.LU R55, [R1+0x6ec] ;  /* 0x0006ec0001377983 */ /* 0x000ea20000300800 */
[----:B----4-:R-:W-:-:S15]  /*4baf0*/  HMMA.16816.F32 R36, R28, R50, R36 ;  /* 0x000000321c24723c */ /* 0x010fde0000001824 */
[----:B------:R-:W-:-:S04]  /*4bb00*/  NOP ;  /* 0x0000000000007918 */ /* 0x000fc80000000000 */
[----:B------:R-:W-:Y:S04]  /*4bb10*/  STL.64 [R1+0x780], R36 ;  /* 0x0007802401007387 */ /* 0x000fe80000100a00 */
[----:B------:R0:W-:Y:S04]  /*4bb20*/  STL.64 [R1+0x788], R38 ;  /* 0x0007882601007387 */ /* 0x0001e80000100a00 */
[----:B0-----:R-:W4:Y:S04]  /*4bb30*/  LDL.LU.64 R38, [R1+0x2f18] ;  /* 0x002f180001267983 */ /* 0x001f280000300a00 */
[----:B------:R-:W2:Y:S04]  /*4bb40*/  LDL.LU.64 R36, [R1+0x2f10] ;  /* 0x002f100001247983 */ /* 0x000ea80000300a00 */
        /* <DEDUP_REMOVED lines=9> */
[----:B------:R-:W2:Y:S04]  /*4bbe0*/  LDL.LU.64 R32, [R1+0x2ef0] ;  /* 0x002ef00001207983 */ /* 0x000ea80000300a00 */
[----:B------:R-:W-:Y:S04]  /*4bbf0*/  STL.64 [R1+0x750], R8 ;  /* 0x0007500801007387 */ /* 0x000fe80000100a00 */
[----:B------:R0:W-:Y:S04]  /*4bc00*/  STL.64 [R1+0x758], R10 ;  /* 0x0007580a01007387 */ /* 0x0001e80000100a00 */
[----:B0-----:R-:W2:Y:S04]  /*4bc10*/  LDL.LU.64 R10, [R1+0x2ee8] ;  /* 0x002ee800010a7983 */ /* 0x001ea80000300a00 */
[----:B------:R-:W2:Y:S04]  /*4bc20*/  LDL.LU.64 R8, [R1+0x2ee0] ;  /* 0x002ee00001087983 */ /* 0x000ea80000300a00 */
[----:B------:R-:W-:Y:S04]  /*4bc30*/  STL.64 [R1+0x2e10], R6 ;  /* 0x002e100601007387 */ /* 0x000fe80000100a00 */
[----:B------:R0:W-:Y:S04]  /*4bc40*/  STL.64 [R1+0x2e08], R4 ;  /* 0x002e080401007387 */ /* 0x0001e80000100a00 */
[----:B0-----:R-:W3:Y:S04]  /*4bc50*/  LDL.LU R4, [R1+0x6f0] ;  /* 0x0006f00001047983 */ /* 0x001ee80000300800 */
[----:B------:R-:W3:Y:S04]  /*4bc60*/  LDL.LU R5, [R1+0x6f4] ;  /* 0x0006f40001057983 */ /* 0x000ee80000300800 */
[----:B------:R-:W3:Y:S04]  /*4bc70*/  LDL.LU R6, [R1+0x6f8] ;  /* 0x0006f80001067983 */ /* 0x000ee80000300800 */
[----:B------:R-:W3:Y:S01]  /*4bc80*/  LDL.LU R7, [R1+0x6fc] ;  /* 0x0006fc0001077983 */ /* 0x000ee20000300800 */
        /* <DEDUP_REMOVED lines=25> */
[----:B------:R-:W3:Y:S04]  /*4be20*/  LDL.LU.64 R16, [R1+0x2ea0] ;  /* 0x002ea00001107983 */ /* 0x000ee80000300a00 */
[----:B------:R-:W-:Y:S04]  /*4be30*/  STL.64 [R1+0x2e40], R14 ;  /* 0x002e400e01007387 */ /* 0x000fe80000100a00 */
[----:B------:R-:W-:Y:S01]  /*4be40*/  STL.64 [R1+0x2e38], R12 ;  /* 0x002e380c01007387 */ /* 0x000fe20000100a00 */
[C---:B---3--:R-:W-:Y:S08]  /*4be50*/  HMMA.16816.F32 R8, R28.reuse, R16, R8 ;  /* 0x000000101c08723c */ /* 0x048ff00000001808 */
[C---:B--2---:R-:W-:Y:S01]  /*4be60*/  HMMA.16816.F32 R4, R28.reuse, R18, R4 ;  /* 0x000000121c04723c */ /* 0x044fe20000001804 */
[----:B------:R-:W-:Y:S10]  /*4be70*/  STL.64 [R1+0x2e68], R18 ;  /* 0x002e681201007387 */ /* 0x000ff40000100a00 */
[----:B------:R-:W-:Y:S04]  /*4be80*/  STL.64 [R1+0x700], R8 ;  /* 0x0007000801007387 */ /* 0x000fe80000100a00 */
[----:B------:R0:W-:Y:S04]  /*4be90*/  STL.64 [R1+0x708], R10 ;  /* 0x0007080a01007387 */ /* 0x0001e80000100a00 */
[----:B------:R-:W-:Y:S04]  /*4bea0*/  STL.64 [R1+0x2e60], R16 ;  /* 0x002e601001007387 */ /* 0x000fe80000100a00 */
[----:B------:R-:W-:Y:S04]  /*4beb0*/  STL.64 [R1+0x6f0], R4 ;  /* 0x0006f00401007387 */ /* 0x000fe80000100a00 */
[----:B------:R1:W-:Y:S01]  /*4bec0*/  STL.64 [R1+0x6f8], R6 ;  /* 0x0006f80601007387 */ /* 0x0003e20000100a00 */
[C---:B0-----:R-:W-:Y:S08]  /*4bed0*/  HMMA.16816.F32 R8, R28.reuse, R20, R52 ;  /* 0x000000141c08723c */ /* 0x041ff00000001834 */
[C---:B-1----:R-:W-:Y:S01]  /*4bee0*/  HMMA.16816.F32 R4, R28.reuse, R22, R56 ;  /* 0x000000161c04723c */ /* 0x042fe20000001838 */
[----:B------:R-:W-:Y:S10]  /*4bef0*/  STL.64 [R1+0x2df0], R22 ;  /* 0x002df01601007387 */ /* 0x000ff40000100a00 */
[----:B------:R-:W-:Y:S04]  /*4bf00*/  STL.64 [R1+0x6e0], R8 ;  /* 0x0006e00801007387 */ /* 0x000fe80000100a00 */
[----:B------:R0:W-:Y:S04]  /*4bf10*/  STL.64 [R1+0x6e8], R10 ;  /* 0x0006e80a01007387 */ /* 0x0001e80000100a00 */
[----:B------:R-:W-:Y:S04]  /*4bf20*/  STL.64 [R1+0x2de8], R20 ;  /* 0x002de81401007387 */ /* 0x000fe80000100a00 */
[----:B------:R-:W-:Y:S04]  /*4bf30*/  STL.64 [R1+0x6d0], R4 ;  /* 0x0006d00401007387 */ /* 0x000fe80000100a00 */
[----:B------:R1:W-:Y:S04]  /*4bf40*/  STL.64 [R1+0x6d8], R6 ;  /* 0x0006d80601007387 */ /* 0x0003e80000100a00 */
[----:B------:R-:W2:Y:S01]  /*4bf50*/  LDL.LU R56, [R1+0x690] ;  /* 0x0006900001387983 */ /* 0x000ea20000300800 */
[C---:B0-----:R-:W-:Y:S08]  /*4bf60*/  HMMA.16816.F32 R8, R28.reuse, R24, R44 ;  /* 0x000000181c08723c */ /* 0x041ff0000000182c */
[C---:B-1----:R-:W-:Y:S11]  /*4bf70*/  HMMA.16816.F32 R4, R28.reuse, R26, R40 ;  /* 0x0000001a1c04723c */ /* 0x042ff60000001828 */
[----:B------:R-:W-:Y:S04]  /*4bf80*/  STL.64 [R1+0x6c0], R8 ;  /* 0x0006c00801007387 */ /* 0x000fe80000100a00 */
[----:B------:R-:W-:Y:S04]  /*4bf90*/  STL.64 [R1+0x6c8], R10 ;  /* 0x0006c80a01007387 */ /* 0x000fe80000100a00 */
[----:B------:R0:W-:Y:S04]  /*4bfa0*/  STL.64 [R1+0x6b0], R4 ;  /* 0x0006b00401007387 */ /* 0x0001e80000100a00 */
[----:B------:R1:W-:Y:S04]  /*4bfb0*/  STL.64 [R1+0x6b8], R6 ;  /* 0x0006b80601007387 */ /* 0x0003e80000100a00 */
[----:B------:R-:W2:Y:S04]  /*4bfc0*/  LDL.LU R57, [R1+0x694] ;  /* 0x0006940001397983 */ /* 0x000ea80000300800 */
[----:B------:R-:W2:Y:S04]  /*4bfd0*/  LDL.LU R58, [R1+0x698] ;  /* 0x00069800013a7983 */ /* 0x000ea80000300800 */
[----:B------:R-:W2:Y:S04]  /*4bfe0*/  LDL.LU R59, [R1+0x69c] ;  /* 0x00069c00013b7983 */ /* 0x000ea80000300800 */
[----:B0-----:R-:W3:Y:S04]  /*4bff0*/  LDL.LU R4, [R1+0x6a0] ;  /* 0x0006a00001047983 */ /* 0x001ee80000300800 */
[----:B------:R-:W3:Y:S04]  /*4c000*/  LDL.LU R5, [R1+0x6a4] ;  /* 0x0006a40001057983 */ /* 0x000ee80000300800 */
[----:B-1----:R-:W3:Y:S04]  /*4c010*/  LDL.LU R6, [R1+0x6a8] ;  /* 0x0006a80001067983 */ /* 0x002ee80000300800 */
        /* <DEDUP_REMOVED lines=31> */
[C---:B--2---:R-:W-:Y:S08]  /*4c210*/  HMMA.16816.F32 R56, R28.reuse, R34, R56 ;  /* 0x000000221c38723c */ /* 0x044ff00000001838 */
[C---:B---3--:R-:W-:Y:S08]  /*4c220*/  HMMA.16816.F32 R4, R28.reuse, R32, R4 ;  /* 0x000000201c04723c */ /* 0x048ff00000001804 */
[C---:B----4-:R-:W-:Y:S08]  /*4c230*/  HMMA.16816.F32 R40, R28.reuse, R38, R40 ;  /* 0x000000261c28723c */ /* 0x050ff00000001828 */
[----:B------:R-:W-:Y:S03]  /*4c240*/  HMMA.16816.F32 R44, R28, R36, R44 ;  /* 0x000000241c2c723c */ /* 0x000fe6000000182c */
[----:B------:R0:W-:Y:S04]  /*4c250*/  STL.64 [R1+0x6a0], R4 ;  /* 0x0006a00401007387 */ /* 0x0001e80000100a00 */
[----:B------:R1:W-:Y:S04]  /*4c260*/  STL.64 [R1+0x6a8], R6 ;  /* 0x0006a80601007387 */ /* 0x0003e80000100a00 */
[----:B0-----:R-:W2:Y:S04]  /*4c270*/  LDL.LU R4, [R1+0x620] ;  /* 0x0006200001047983 */ /* 0x001ea80000300800 */
[----:B------:R0:W-:Y:S04]  /*4c280*/  STL.64 [R1+0x690], R56 ;  /* 0x0006903801007387 */ /* 0x0001e80000100a00 */
[----:B------:R3:W-:Y:S04]  /*4c290*/  STL.64 [R1+0x698], R58 ;  /* 0x0006983a01007387 */ /* 0x0007e80000100a00 */
[----:B------:R-:W2:Y:S04]  /*4c2a0*/  LDL.LU R5, [R1+0x624] ;  /* 0x0006240001057983 */ /* 0x000ea80000300800 */
[----:B-1----:R-:W2:Y:S04]  /*4c2b0*/  LDL.LU R6, [R1+0x628] ;  /* 0x0006280001067983 */ /* 0x002ea80000300800 */
[----:B------:R-:W2:Y:S04]  /*4c2c0*/  LDL.LU R7, [R1+0x62c] ;  /* 0x00062c0001077983 */ /* 0x000ea80000300800 */
[----:B------:R-:W2:Y:S04]  /*4c2d0*/  LDL.LU.64 R54, [R1+0x18] ;  /* 0x0000180001367983 */ /* 0x000ea80000300a00 */
[----:B0-----:R-:W4:Y:S04]  /*4c2e0*/  LDL.LU R56, [R1+0x610] ;  /* 0x0006100001387983 */ /* 0x001f280000300800 */
[----:B------:R-:W4:Y:S04]  /*4c2f0*/  LDL.LU R57, [R1+0x614] ;  /* 0x0006140001397983 */ /* 0x000f280000300800 */
[----:B---3--:R-:W4:Y:S04]  /*4c300*/  LDL.LU R58, [R1+0x618] ;  /* 0x00061800013a7983 */ /* 0x008f280000300800 */
[----:B------:R-:W4:Y:S04]  /*4c310*/  LDL.LU R59, [R1+0x61c] ;  /* 0x00061c00013b7983 */ /* 0x000f280000300800 */
[----:B------:R-:W4:Y:S04]  /*4c320*/  LDL.64 R60, [R1+0x10] ;  /* 0x00001000013c7983 */ /* 0x000f280000100a00 */
[----:B------:R-:W-:Y:S04]  /*4c330*/  STL.64 [R1+0x2db0], R34 ;  /* 0x002db02201007387 */ /* 0x000fe80000100a00 */
[----:B------:R0:W-:Y:S04]  /*4c340*/  STL.64 [R1+0x2da8], R32 ;  /* 0x002da82001007387 */ /* 0x0001e80000100a00 */
[----:B0-----:R-:W3:Y:S04]  /*4c350*/  LDL.LU R32, [R1+0x650] ;  /* 0x0006500001207983 */ /* 0x001ee80000300800 */
[----:B------:R-:W3:Y:S04]  /*4c360*/  LDL.LU R33, [R1+0x654] ;  /* 0x0006540001217983 */ /* 0x000ee80000300800 */
[----:B------:R-:W3:Y:S04]  /*4c370*/  LDL.LU R34, [R1+0x658] ;  /* 0x0006580001227983 */ /* 0x000ee80000300800 */
[----:B------:R-:W3:Y:S04]  /*4c380*/  LDL.LU R35, [R1+0x65c] ;  /* 0x00065c0001237983 */ /* 0x000ee80000300800 */
[----:B------:R-:W-:Y:S04]  /*4c390*/  STL.64 [R1+0x680], R44 ;  /* 0x0006802c01007387 */ /* 0x000fe80000100a00 */
[----:B------:R0:W-:Y:S04]  /*4c3a0*/  STL.64 [R1+0x688], R46 ;  /* 0x0006882e01007387 */ /* 0x0001e80000100a00 */
[----:B0-----:R-:W2:Y:S04]  /*4c3b0*/  LDL.LU.64 R46, [R1+0x2e98] ;  /* 0x002e9800012e7983 */ /* 0x001ea80000300a00 */
[----:B------:R-:W3:Y:S04]  /*4c3c0*/  LDL.LU.64 R44, [R1+0x2e90] ;  /* 0x002e9000012c7983 */ /* 0x000ee80000300a00 */
[----:B------:R-:W-:Y:S04]  /*4c3d0*/  STL.64 [R1+0x670], R40 ;  /* 0x0006702801007387 */ /* 0x000fe80000100a00 */
[----:B------:R0:W-:Y:S04]  /*4c3e0*/  STL.64 [R1+0x678], R42 ;  /* 0x0006782a01007387 */ /* 0x0001e80000100a00 */
[----:B0-----:R-:W4:Y:S04]  /*4c3f0*/  LDL.LU.64 R42, [R1+0x2e88] ;  /* 0x002e8800012a7983 */ /* 0x001f280000300a00 */
[----:B------:R-:W4:Y:S04]  /*4c400*/  LDL.LU.64 R40, [R1+0x2e80] ;  /* 0x002e800001287983 */ /* 0x000f280000300a00 */
[----:B------:R-:W-:Y:S04]  /*4c410*/  STL.64 [R1+0x2da0], R38 ;  /* 0x002da02601007387 */ /* 0x000fe80000100a00 */
[----:B------:R0:W-:Y:S04]  /*4c420*/  STL.64 [R1+0x2d98], R36 ;  /* 0x002d982401007387 */ /* 0x0001e80000100a00 */
[----:B0-----:R-:W4:Y:S04]  /*4c430*/  LDL.LU R36, [R1+0x660] ;  /* 0x0006600001247983 */ /* 0x001f280000300800 */
[----:B------:R-:W4:Y:S04]  /*4c440*/  LDL.LU R37, [R1+0x664] ;  /* 0x0006640001257983 */ /* 0x000f280000300800 */
[----:B------:R-:W4:Y:S04]  /*4c450*/  LDL.LU R38, [R1+0x668] ;  /* 0x0006680001267983 */ /* 0x000f280000300800 */
[----:B------:R-:W4:Y:S01]  /*4c460*/  LDL.LU R39, [R1+0x66c] ;  /* 0x00066c0001277983 */ /* 0x000f220000300800 */
[----:B------:R-:W-:-:S02]  /*4c470*/  IMAD R9, R9, 0x100, R8 ;  /* 0x0000010009097824 */ /* 0x000fc400078e0208 */
[----:B------:R-:W-:Y:S02]  /*4c480*/  IMAD R10, R10, 0x100, R19 ;  /* 0x000001000a0a7824 */ /* 0x000fe400078e0213 */
[----:B------:R-:W-:Y:S02]  /*4c490*/  IMAD R8, R52, 0x100, R11 ;  /* 0x0000010034087824 */ /* 0x000fe400078e020b */
[----:B------:R-:W-:Y:S01]  /*4c4a0*/  IMAD R0, R0, 0x100, R53 ;  /* 0x0000010000007824 */ /* 0x000fe200078e0235 */
[C---:B------:R-:W-:Y:S08]  /*4c4b0*/  HMMA.16816.F32 R12, R28.reuse, R48, R12 ;  /* 0x000000301c0c723c */ /* 0x040ff0000000180c */
[C---:B--2---:R-:W-:Y:S08]  /*4c4c0*/  HMMA.16816.F32 R20, R28.reuse, R46, R20 ;  /* 0x0000002e1c14723c */ /* 0x044ff00000001814 */
[C---:B---3--:R-:W-:Y:S08]  /*4c4d0*/  HMMA.16816.F32 R24, R28.reuse, R44, R24 ;  /* 0x0000002c1c18723c */ /* 0x048ff00000001818 */
[C---:B----4-:R-:W-:Y:S08]  /*4c4e0*/  HMMA.16816.F32 R32, R28.reuse, R42, R32 ;  /* 0x0000002a1c20723c */ /* 0x050ff00000001820 */
[----:B------:R-:W-:Y:S01]  /*4c4f0*/  HMMA.16816.F32 R36, R28, R40, R36 ;  /* 0x000000281c24723c */ /* 0x000fe20000001824 */
[----:B------:R-:W-:-:S02]  /*4c500*/  F2FP.F16.E5M2.UNPACK_B R28, R10 ;  /* 0x0000000aff1c723e */ /* 0x000fc400020004ff */
[----:B------:R-:W-:Y:S02]  /*4c510*/  F2FP.F16.E5M2.UNPACK_B R29, R9 ;  /* 0x00000009ff1d723e */ /* 0x000fe400020004ff */
[----:B------:R-:W-:Y:S02]  /*4c520*/  F2FP.F16.E5M2.UNPACK_B R30, R8 ;  /* 0x00000008ff1e723e */ /* 0x000fe400020004ff */
[----:B------:R-:W-:Y:S01]  /*4c530*/  F2FP.F16.E5M2.UNPACK_B R31, R0 ;  /* 0x00000000ff1f723e */ /* 0x000fe200020004ff */
[----:B------:R-:W-:Y:S06]  /*4c540*/  STL.64 [R1+0x2dc0], R42 ;  /* 0x002dc02a01007387 */ /* 0x000fec0000100a00 */
[C---:B------:R-:W-:Y:S05]  /*4c550*/  HMMA.16816.F32 R4, R28.reuse, R54, R4 ;  /* 0x000000361c04723c */ /* 0x040fea0000001804 */
        /* <DEDUP_REMOVED lines=11> */
[----:B------:R-:W-:Y:S04]  /*4c610*/  STL [R1+0x2d84], R48 ;  /* 0x002d843001007387 */ /* 0x000fe80000100800 */
[----:B------:R-:W-:Y:S04]  /*4c620*/  STL [R1+0x2d80], R49 ;  /* 0x002d803101007387 */ /* 0x000fe80000100800 */
[----:B------:R-:W-:Y:S04]  /*4c630*/  STL.64 [R1+0x410], R12 ;  /* 0x0004100c01007387 */ /* 0x000fe80000100a00 */
[----:B------:R-:W-:Y:S04]  /*4c640*/  STL.64 [R1+0x418], R14 ;  /* 0x0004180e01007387 */ /* 0x000fe80000100a00 */
[----:B------:R-:W-:Y:S04]  /*4c650*/  STL.64 [R1+0x620], R4 ;  /* 0x0006200401007387 */ /* 0x000fe80000100a00 */
[----:B------:R0:W-:Y:S01]  /*4c660*/  STL.64 [R1+0x628], R6 ;  /* 0x0006280601007387 */ /* 0x0001e20000100a00 */
[----:B------:R-:W-:Y:S01]  /*4c670*/  IMAD.MOV.U32 R0, RZ, RZ, R55 ;  /* 0x000000ffff007224 */ /* 0x000fe200078e0037 */
[----:B0-----:R-:W-:Y:S01]  /*4c680*/  HMMA.16816.F32 R4, R28, R60, R56 ;  /* 0x0000003c1c04723c */ /* 0x001fe20000001838 */
[----:B------:R-:W-:-:S03]  /*4c690*/  IMAD.MOV.U32 R48, RZ, RZ, R54 ;  /* 0x000000ffff307224 */ /* 0x000fc600078e0036 */
[----:B------:R-:W-:Y:S04]  /*4c6a0*/  STL [R1+0x2d8c], R0 ;  /* 0x002d8c0001007387 */ /* 0x000fe80000100800 */
[----:B------:R-:W-:Y:S04]  /*4c6b0*/  STL [R1+0x2d88], R48 ;  /* 0x002d883001007387 */ /* 0x000fe80000100800 */
[----:B------:R-:W2:Y:S07]  /*4c6c0*/  LDL.LU R20, [R1+0x520] ;  /* 0x0005200001147983 */ /* 0x000eae0000300800 */
[----:B------:R-:W-:Y:S04]  /*4c6d0*/  STL.64 [R1+0x610], R4 ;  /* 0x0006100401007387 */ /* 0x000fe80000100a00 */
[----:B------:R-:W-:Y:S04]  /*4c6e0*/  STL.64 [R1+0x618], R6 ;  /* 0x0006180601007387 */ /* 0x000fe80000100a00 */
[----:B------:R-:W2:Y:S04]  /*4c6f0*/  LDL.LU R21, [R1+0x524] ;  /* 0x0005240001157983 */ /* 0x000ea80000300800 */
[----:B------:R-:W3:Y:S04]  /*4c700*/  LDL.LU R22, [R1+0x528] ;  /* 0x0005280001167983 */ /* 0x000ee80000300800 */
[----:B------:R-:W3:Y:S01]  /*4c710*/  LDL.LU R23, [R1+0x52c] ;  /* 0x00052c0001177983 */ /* 0x000ee20000300800 */
[----:B------:R-:W-:-:S03]  /*4c720*/  IMAD.MOV.U32 R49, RZ, RZ, R61 ;  /* 0x000000ffff317224 */ /* 0x000fc600078e003d */
        /* <DEDUP_REMOVED lines=15> */
[----:B------:R-:W2:Y:S04]  /*4c820*/  LDL.LU R17, [R1+0x5f4] ;  /* 0x0005f40001117983 */ /* 0x000ea80000300800 */
[----:B------:R-:W2:Y:S04]  /*4c830*/  LDL.LU R18, [R1+0x5f8] ;  /* 0x0005f80001127983 */ /* 0x000ea80000300800 */
[----:B------:R-:W2:Y:S04]  /*4c840*/  LDL.LU R19, [R1+0x5fc] ;  /* 0x0005fc0001137983 */ /* 0x000ea80000300800 */
[----:B0-----:R-:W2:Y:S04]  /*4c850*/  LDL.LU R20, [R1+0x600] ;  /* 0x0006000001147983 */ /* 0x001ea80000300800 */
[----:B------:R-:W2:Y:S04]  /*4c860*/  LDL.LU R21, [R1+0x604] ;  /* 0x0006040001157983 */ /* 0x000ea80000300800 */
[----:B------:R-:W2:Y:S04]  /*4c870*/  LDL.LU R22, [R1+0x608] ;  /* 0x0006080001167983 */ /* 0x000ea80000300800 */
[----:B------:R-:W2:Y:S04]  /*4c880*/  LDL.LU R23, [R1+0x60c] ;  /* 0x00060c0001177983 */ /* 0x000ea80000300800 */
[----:B------:R-:W2:Y:S04]  /*4c890*/  LDL.64 R60, [R1] ;  /* 0x00000000013c7983 */ /* 0x000ea80000100a00 */
        /* <DEDUP_REMOVED lines=28> */
[----:B------:R0:W-:Y:S04]  /*4ca60*/  STL [R1+0x2d90], R49 ;  /* 0x002d903101007387 */ /* 0x0001e80000100800 */
[----:B0-----:R-:W3:Y:S01]  /*4ca70*/  LDL.LU.64 R48, [R1+0x8] ;  /* 0x0000080001307983 */ /* 0x001ee20000300a00 */
[C---:B--2---:R-:W-:Y:S08]  /*4ca80*/  HMMA.16816.F32 R16, R28.reuse, R60, R16 ;  /* 0x0000003c1c10723c */ /* 0x044ff00000001810 */
[----:B---3--:R-:W-:Y:S01]  /*4ca90*/  HMMA.16816.F32 R20, R28, R48, R20 ;  /* 0x000000301c14723c */ /* 0x008fe20000001814 */
[----:B------:R-:W-:-:S02]  /*4caa0*/  IMAD.MOV.U32 R0, RZ, RZ, R48 ;  /* 0x000000ffff007224 */ /* 0x000fc400078e0030 */
[----:B------:R-:W-:Y:S02]  /*4cab0*/  IMAD.MOV.U32 R48, RZ, RZ, R49 ;  /* 0x000000ffff307224 */ /* 0x000fe400078e0031 */
[----:B------:R-:W-:-:S14]  /*4cac0*/  IMAD.MOV.U32 R49, RZ, RZ, R61 ;  /* 0x000000ffff317224 */ /* 0x000fdc00078e003d */
[----:B------:R-:W-:Y:S04]  /*4cad0*/  STL.64 [R1+0x600], R20 ;  /* 0x0006001401007387 */ /* 0x000fe80000100a00 */
[----:B------:R0:W-:Y:S04]  /*4cae0*/  STL.64 [R1+0x608], R22 ;  /* 0x0006081601007387 */ /* 0x0001e80000100a00 */
[----:B0-----:R-:W2:Y:S04]  /*4caf0*/  LDL.LU.64 R22, [R1+0x2e78] ;  /* 0x002e780001167983 */ /* 0x001ea80000300a00 */
[----:B------:R-:W2:Y:S04]  /*4cb00*/  LDL.LU.64 R20, [R1+0x2e70] ;  /* 0x002e700001147983 */ /* 0x000ea80000300a00 */
[----:B------:R-:W-:Y:S04]  /*4cb10*/  STL.64 [R1+0x5f0], R16 ;  /* 0x0005f01001007387 */ /* 0x000fe80000100a00 */
[----:B------:R0:W-:Y:S04]  /*4cb20*/  STL.64 [R1+0x5f8], R18 ;  /* 0x0005f81201007387 */ /* 0x0001e80000100a00 */
[----:B0-----:R-:W3:Y:S04]  /*4cb30*/  LDL.LU.64 R18, [R1+0x2e68] ;  /* 0x002e680001127983 */ /* 0x001ee80000300a00 */
[----:B------:R-:W2:Y:S04]  /*4cb40*/  LDL.LU.64 R16, [R1+0x2e60] ;  /* 0x002e600001107983 */ /* 0x000ea80000300a00 */
[----:B------:R-:W2:Y:S02]  /*4cb50*/  LDL.LU.64 R60, [R1+0x2e58] ;  /* 0x002e5800013c7983 */ /* 0x000ea40000300a00 */
[----:B--2---:R-:W-:-:S15]  /*4cb60*/  HMMA.16816.F32 R56, R28, R60, R56 ;  /* 0x0000003c1c38723c */ /* 0x004fde0000001838 */
[----:B------:R-:W-:-:S04]  /*4cb70*/  NOP ;  /* 0x0000000000007918 */ /* 0x000fc80000000000 */
[----:B------:R-:W-:Y:S04]  /*4cb80*/  STL.64 [R1+0x5e0], R56 ;  /* 0x0005e03801007387 */ /* 0x000fe80000100a00 */
[----:B------:R0:W-:Y:S04]  /*4cb90*/  STL.64 [R1+0x5e8], R58 ;  /* 0x0005e83a01007387 */ /* 0x0001e80000100a00 */
[----:B0-----:R-:W4:Y:S04]  /*4cba0*/  LDL.LU.64 R58, [R1+0x2e50] ;  /* 0x002e5000013a7983 */ /* 0x001f280000300a00 */
[----:B------:R-:W2:Y:S04]  /*4cbb0*/  LDL.LU.64 R56, [R1+0x2e48] ;  /* 0x002e480001387983 */ /* 0x000ea80000300a00 */
[----:B------:R-:W-:Y:S04]  /*4cbc0*/  STL [R1+0x2d68], R60 ;  /* 0x002d683c01007387 */ /* 0x000fe80000100800 */
[----:B------:R-:W-:Y:S01]  /*4cbd0*/  STL [R1+0x2d64], R61 ;  /* 0x002d643d01007387 */ /* 0x000fe20000100800 */
[C---:B----4-:R-:W-:Y:S08]  /*4cbe0*/  HMMA.16816.F32 R12, R28.reuse, R58, R12 ;  /* 0x0000003a1c0c723c */ /* 0x050ff0000000180c */
[C---:B--2---:R-:W-:Y:S11]  /*4cbf0*/  HMMA.16816.F32 R52, R28.reuse, R56, R52 ;  /* 0x000000381c34723c */ /* 0x044ff60000001834 */
[----:B------:R-:W-:Y:S04]  /*4cc00*/  STL.64 [R1+0x5d0], R12 ;  /* 0x0005d00c01007387 */ /* 0x000fe80000100a00 */
[----:B------:R0:W-:Y:S04]  /*4cc10*/  STL.64 [R1+0x5d8], R14 ;  /* 0x0005d80e01007387 */ /* 0x0001e80000100a00 */
[----:B0-----:R-:W2:Y:S04]  /*4cc20*/  LDL.LU.64 R14, [R1+0x2e40] ;  /* 0x002e4000010e7983 */ /* 0x001ea80000300a00 */
[----:B------:R-:W4:Y:S04]  /*4cc30*/  LDL.LU.64 R12, [R1+0x2e38] ;  /* 0x002e3800010c7983 */ /* 0x000f280000300a00 */
[----:B------:R-:W-:Y:S04]  /*4cc40*/  STL.64 [R1+0x5c0], R52 ;  /* 0x0005c03401007387 */ /* 0x000fe80000100a00 */
[----:B------:R0:W-:Y:S04]  /*4cc50*/  STL.64 [R1+0x5c8], R54 ;  /* 0x0005c83601007387 */ /* 0x0001e80000100a00 */
[----:B0-----:R-:W2:Y:S04]  /*4cc60*/  LDL.LU.64 R54, [R1+0x2e30] ;  /* 0x002e300001367983 */ /* 0x001ea80000300a00 */
[----:B------:R-:W3:Y:S04]  /*4cc70*/  LDL.LU.64 R52, [R1+0x2e28] ;  /* 0x002e280001347983 */ /* 0x000ee80000300a00 */
[----:B------:R-:W-:Y:S04]  /*4cc80*/  STL.64 [R1+0x2d18], R58 ;  /* 0x002d183a01007387 */ /* 0x000fe80000100a00 */
[----:B------:R0:W-:Y:S04]  /*4cc90*/  STL.64 [R1+0x2d10], R56 ;  /* 0x002d103801007387 */ /* 0x0001e80000100a00 */
[----:B0-----:R-:W4:Y:S04]  /*4cca0*/  LDL.LU R56, [R1+0x580] ;  /* 0x0005800001387983 */ /* 0x001f280000300800 */
[----:B------:R-:W4:Y:S04]  /*4ccb0*/  LDL.LU R57, [R1+0x584] ;  /* 0x0005840001397983 */ /* 0x000f280000300800 */
[----:B------:R-:W4:Y:S04]  /*4ccc0*/  LDL.LU R58, [R1+0x588] ;  /* 0x00058800013a7983 */ /* 0x000f280000300800 */
[----:B------:R-:W4:Y:S01]  /*4ccd0*/  LDL.LU R59, [R1+0x58c] ;  /* 0x00058c00013b7983 */ /* 0x000f220000300800 */
        /* <DEDUP_REMOVED lines=9> */
[----:B------:R-:W2:Y:S04]  /*4cd70*/  LDL.LU.64 R4, [R1+0x2e08] ;  /* 0x002e080001047983 */ /* 0x000ea80000300a00 */
[----:B------:R-:W-:Y:S04]  /*4cd80*/  STL.64 [R1+0x2d28], R54 ;  /* 0x002d283601007387 */ /* 0x000fe80000100a00 */
[----:B------:R0:W-:Y:S04]  /*4cd90*/  STL.64 [R1+0x2d20], R52 ;  /* 0x002d203401007387 */ /* 0x0001e80000100a00 */
[----:B0-----:R-:W2:Y:S04]  /*4cda0*/  LDL.LU R52, [R1+0x590] ;  /* 0x0005900001347983 */ /* 0x001ea80000300800 */
[----:B------:R-:W2:Y:S04]  /*4cdb0*/  LDL.LU R53, [R1+0x594] ;  /* 0x0005940001357983 */ /* 0x000ea80000300800 */
[----:B------:R-:W2:Y:S04]  /*4cdc0*/  LDL.LU R54, [R1+0x598] ;  /* 0x0005980001367983 */ /* 0x000ea80000300800 */
[----:B------:R-:W2:Y:S04]  /*4cdd0*/  LDL.LU R55, [R1+0x59c] ;  /* 0x00059c0001377983 */ /* 0x000ea80000300800 */
[----:B------:R-:W-:Y:S04]  /*4cde0*/  STL [R1+0x2d6c], R51 ;  /* 0x002d6c3301007387 */ /* 0x000fe80000100800 */
[----:B------:R-:W-:Y:S01]  /*4cdf0*/  STL [R1+0x2e00], R50 ;  /* 0x002e003201007387 */ /* 0x000fe20000100800 */
[C---:B--2---:R-:W-:Y:S08]  /*4ce00*/  HMMA.16816.F32 R52, R28.reuse, R50, R52 ;  /* 0x000000321c34723c */ /* 0x044ff00000001834 */
[C---:B------:R-:W-:Y:S11]  /*4ce10*/  HMMA.16816.F32 R44, R28.reuse, R4, R44 ;  /* 0x000000041c2c723c */ /* 0x040ff6000000182c */
[----:B------:R-:W-:Y:S04]  /*4ce20*/  STL.64 [R1+0x590], R52 ;  /* 0x0005903401007387 */ /* 0x000fe80000100a00 */
[----:B------:R-:W-:Y:S04]  /*4ce30*/  STL.64 [R1+0x598], R54 ;  /* 0x0005983601007387 */ /* 0x000fe80000100a00 */
[----:B------:R4:W-:Y:S02]  /*4ce40*/  STL.64 [R1+0x2df8], R48 ;  /* 0x002df83001007387 */ /* 0x0009e40000100a00 */
[C---:B----4-:R-:W-:Y:S08]  /*4ce50*/  HMMA.16816.F32 R48, R28.reuse, R2, R56 ;  /* 0x000000021c30723c */ /* 0x050ff00000001838 */
[C---:B------:R-:W-:Y:S08]  /*4ce60*/  HMMA.16816.F32 R40, R28.reuse, R6, R40 ;  /* 0x000000061c28723c */ /* 0x040ff00000001828 */
[C---:B---3--:R-:W-:Y:S03]  /*4ce70*/  HMMA.16816.F32 R36, R28.reuse, R8, R36 ;  /* 0x000000081c24723c */ /* 0x048fe60000001824 */
[----:B------:R-:W-:Y:S04]  /*4ce80*/  STL.64 [R1+0x580], R48 ;  /* 0x0005803001007387 */ /* 0x000fe80000100a00 */
[----:B------:R-:W-:Y:S04]  /*4ce90*/  STL.64 [R1+0x588], R50 ;  /* 0x0005883201007387 */ /* 0x000fe80000100a00 */
[----:B------:R-:W-:Y:S04]  /*4cea0*/  STL.64 [R1+0x2d38], R6 ;  /* 0x002d380601007387 */ /* 0x000fe80000100a00 */
[----:B------:R-:W-:Y:S04]  /*4ceb0*/  STL.64 [R1+0x570], R44 ;  /* 0x0005702c01007387 */ /* 0x000fe80000100a00 */
[----:B------:R-:W-:Y:S04]  /*4cec0*/  STL.64 [R1+0x578], R46 ;  /* 0x0005782e01007387 */ /* 0x000fe80000100a00 */
[----:B------:R0:W-:Y:S02]  /*4ced0*/  STL.64 [R1+0x2d30], R4 ;  /* 0x002d300401007387 */ /* 0x0001e40000100a00 */
[C---:B0-----:R-:W-:Y:S02]  /*4cee0*/  HMMA.16816.F32 R4, R28.reuse, R10, R32 ;  /* 0x0000000a1c04723c */ /* 0x041fe40000001820 */
        /* <DEDUP_REMOVED lines=8> */
[----:B------:R0:W-:Y:S04]  /*4cf70*/  STL.64 [R1+0x548], R6 ;  /* 0x0005480601007387 */ /* 0x0001e80000100a00 */
[----:B------:R-:W2:Y:S01]  /*4cf80*/  LDL.LU R52, [R1+0x440] ;  /* 0x0004400001347983 */ /* 0x000ea20000300800 */
[C---:B0-----:R-:W-:Y:S08]  /*4cf90*/  HMMA.16816.F32 R4, R28.reuse, R14, R20 ;  /* 0x0000000e1c04723c */ /* 0x041ff00000001814 */
[----:B------:R0:W-:Y:S04]  /*4cfa0*/  STL.64 [R1+0x530], R8 ;  /* 0x0005300801007387 */ /* 0x0001e80000100a00 */
[----:B------:R1:W-:Y:S07]  /*4cfb0*/  STL.64 [R1+0x538], R10 ;  /* 0x0005380a01007387 */ /* 0x0003ee0000100a00 */
[----:B------:R3:W-:Y:S04]  /*4cfc0*/  STL.64 [R1+0x520], R4 ;  /* 0x0005200401007387 */ /* 0x0007e80000100a00 */
[----:B------:R4:W-:Y:S04]  /*4cfd0*/  STL.64 [R1+0x528], R6 ;  /* 0x0005280601007387 */ /* 0x0009e80000100a00 */
[----:B------:R-:W2:Y:S04]  /*4cfe0*/  LDL.LU R53, [R1+0x444] ;  /* 0x0004440001357983 */ /* 0x000ea80000300800 */
[----:B------:R-:W2:Y:S04]  /*4cff0*/  LDL.LU R54, [R1+0x448] ;  /* 0x0004480001367983 */ /* 0x000ea80000300800 */
[----:B------:R-:W2:Y:S04]  /*4d000*/  LDL.LU R55, [R1+0x44c] ;  /* 0x00044c0001377983 */ /* 0x000ea80000300800 */
[----:B0-----:R-:W2:Y:S04]  /*4d010*/  LDL.LU R8, [R1+0x460] ;  /* 0x0004600001087983 */ /* 0x001ea80000300800 */
[----:B------:R-:W2:Y:S04]  /*4d020*/  LDL.LU R9, [R1+0x464] ;  /* 0x0004640001097983 */ /* 0x000ea80000300800 */
[----:B-1----:R-:W2:Y:S04]  /*4d030*/  LDL.LU R10, [R1+0x468] ;  /* 0x00046800010a7983 */ /* 0x002ea80000300800 */
[----:B------:R-:W2:Y:S04]  /*4d040*/  LDL.LU R11, [R1+0x46c] ;  /* 0x00046c00010b7983 */ /* 0x000ea80000300800 */
[----:B---3--:R-:W3:Y:S04]  /*4d050*/  LDL.LU R4, [R1+0x450] ;  /* 0x0004500001047983 */ /* 0x008ee80000300800 */
[----:B------:R-:W3:Y:S04]  /*4d060*/  LDL.LU R5, [R1+0x454] ;  /* 0x0004540001057983 */ /* 0x000ee80000300800 */
[----:B----4-:R-:W3:Y:S04]  /*4d070*/  LDL.LU R6, [R1+0x458] ;  /* 0x0004580001067983 */ /* 0x010ee80000300800 */
        /* <DEDUP_REMOVED lines=33> */
[----:B------:R-:W-:Y:S04]  /*4d290*/  STL.64 [R1+0x2ce0], R14 ;  /* 0x002ce00e01007387 */ /* 0x000fe80000100a00 */
[----:B------:R0:W-:Y:S04]  /*4d2a0*/  STL.64 [R1+0x2cd8], R12 ;  /* 0x002cd80c01007387 */ /* 0x0001e80000100a00 */
[----:B0-----:R-:W3:Y:S04]  /*4d2b0*/  LDL.LU R12, [R1+0x470] ;  /* 0x00047000010c7983 */ /* 0x001ee80000300800 */
[----:B------:R-:W3:Y:S04]  /*4d2c0*/  LDL.LU R13, [R1+0x474] ;  /* 0x00047400010d7983 */ /* 0x000ee80000300800 */
[----:B------:R-:W3:Y:S04]  /*4d2d0*/  LDL.LU R14, [R1+0x478] ;  /* 0x00047800010e7983 */ /* 0x000ee80000300800 */
[----:B------:R-:W3:Y:S01]  /*4d2e0*/  LDL.LU R15, [R1+0x47c] ;  /* 0x00047c00010f7983 */ /* 0x000ee20000300800 */
[C---:B----4-:R-:W-:Y:S08]  /*4d2f0*/  HMMA.16816.F32 R20, R28.reuse, R18, R20 ;  /* 0x000000121c14723c */ /* 0x050ff00000001814 */
[----:B--2---:R-:W-:-:S15]  /*4d300*/  HMMA.16816.F32 R48, R28, R16, R48 ;  /* 0x000000101c30723c */ /* 0x004fde0000001830 */
[----:B------:R-:W-:-:S04]  /*4d310*/  NOP ;  /* 0x0000000000007918 */ /* 0x000fc80000000000 */
[----:B------:R-:W-:Y:S04]  /*4d320*/  STL.64 [R1+0x510], R48 ;  /* 0x0005103001007387 */ /* 0x000fe80000100a00 */
[----:B------:R0:W-:Y:S04]  /*4d330*/  STL.64 [R1+0x518], R50 ;  /* 0x0005183201007387 */ /* 0x0001e80000100a00 */
[----:B0-----:R-:W2:Y:S04]  /*4d340*/  LDL.LU R50, [R1+0x2e00] ;  /* 0x002e000001327983 */ /* 0x001ea80000300800 */
        /* <DEDUP_REMOVED lines=11> */
[C---:B---3--:R-:W-:Y:S08]  /*4d400*/  HMMA.16816.F32 R44, R28.reuse, R20, R44 ;  /* 0x000000141c2c723c */ /* 0x048ff0000000182c */
[C---:B--2---:R-:W-:Y:S11]  /*4d410*/  HMMA.16816.F32 R24, R28.reuse, R22, R24 ;  /* 0x000000161c18723c */ /* 0x044ff60000001818 */
        /* <DEDUP_REMOVED lines=35> */
[----:B------:R-:W2:Y:S01]  /*4d650*/  LDL.LU.64 R36, [R1+0x2d98] ;  /* 0x002d980001247983 */ /* 0x000ea20000300a00 */
[C---:B---3--:R-:W-:Y:S08]  /*4d660*/  HMMA.16816.F32 R24, R28.reuse, R34, R24 ;  /* 0x000000221c18723c */ /* 0x048ff00000001818 */
[C---:B------:R-:W-:Y:S08]  /*4d670*/  HMMA.16816.F32 R12, R28.reuse, R40, R12 ;  /* 0x000000281c0c723c */ /* 0x040ff0000000180c */
[C---:B------:R-:W-:Y:S01]  /*4d680*/  HMMA.16816.F32 R8, R28.reuse, R42, R8 ;  /* 0x0000002a1c08723c */ /* 0x040fe20000001808 */
[----:B------:R-:W-:Y:S04]  /*4d690*/  STL.64 [R1+0x2c50], R34 ;  /* 0x002c502201007387 */ /* 0x000fe80000100a00 */
[----:B------:R-:W-:Y:S04]  /*4d6a0*/  STL.64 [R1+0x2c48], R32 ;  /* 0x002c482001007387 */ /* 0x000fe80000100a00 */
[----:B------:R-:W-:Y:S04]  /*4d6b0*/  STL.64 [R1+0x4a0], R24 ;  /* 0x0004a01801007387 */ /* 0x000fe80000100a00 */
[----:B------:R-:W-:Y:S01]  /*4d6c0*/  STL.64 [R1+0x4a8], R26 ;  /* 0x0004a81a01007387 */ /* 0x000fe20000100a00 */
[C---:B--2---:R-:W-:Y:S08]  /*4d6d0*/  HMMA.16816.F32 R20, R28.reuse, R36, R20 ;  /* 0x000000241c14723c */ /* 0x044ff00000001814 */
[C---:B----4-:R-:W-:Y:S01]  /*4d6e0*/  HMMA.16816.F32 R16, R28.reuse, R38, R16 ;  /* 0x000000261c10723c */ /* 0x050fe20000001810 */
        /* <DEDUP_REMOVED lines=11> */
[----:B------:R0:W-:Y:S02]  /*4d7a0*/  STL.64 [R1+0x468], R10 ;  /* 0x0004680a01007387 */ /* 0x0001e40000100a00 */
[C---:B0-----:R-:W-:Y:S08]  /*4d7b0*/  HMMA.16816.F32 R8, R28.reuse, R44, R4 ;  /* 0x0000002c1c08723c */ /* 0x041ff00000001804 */
[----:B------:R-:W-:Y:S01]  /*4d7c0*/  HMMA.16816.F32 R4, R28, R46, R52 ;  /* 0x0000002e1c04723c */ /* 0x000fe20000001834 */
[----:B------:R0:W-:Y:S10]  /*4d7d0*/  STL.64 [R1+0x2ca8], R46 ;  /* 0x002ca82e01007387 */ /* 0x0001f40000100a00 */
[----:B------:R-:W-:Y:S04]  /*4d7e0*/  STL.64 [R1+0x450], R8 ;  /* 0x0004500801007387 */ /* 0x000fe80000100a00 */
[----:B------:R-:W-:Y:S04]  /*4d7f0*/  STL.64 [R1+0x458], R10 ;  /* 0x0004580a01007387 */ /* 0x000fe80000100a00 */
[----:B------:R-:W-:Y:S04]  /*4d800*/  STL.64 [R1+0x2ca0], R44 ;  /* 0x002ca02c01007387 */ /* 0x000fe80000100a00 */
[----:B------:R1:W-:Y:S04]  /*4d810*/  STL.64 [R1+0x440], R4 ;  /* 0x0004400401007387 */ /* 0x0003e80000100a00 */
[----:B------:R2:W-:Y:S04]  /*4d820*/  STL.64 [R1+0x448], R6 ;  /* 0x0004480601007387 */ /* 0x0005e80000100a00 */
[----:B------:R-:W3:Y:S04]  /*4d830*/  LDL.LU R32, [R1+0x330] ;  /* 0x0003300001207983 */ /* 0x000ee80000300800 */
[----:B------:R-:W3:Y:S04]  /*4d840*/  LDL.LU R33, [R1+0x334] ;  /* 0x0003340001217983 */ /* 0x000ee80000300800 */
[----:B------:R-:W4:Y:S04]  /*4d850*/  LDL.LU R34, [R1+0x338] ;  /* 0x0003380001227983 */ /* 0x000f280000300800 */
[----:B------:R-:W4:Y:S04]  /*4d860*/  LDL.LU R35, [R1+0x33c] ;  /* 0x00033c0001237983 */ /* 0x000f280000300800 */
[----:B----4-:R-:W-:Y:S04]  /*4d870*/  STL.64 [R1+0x2d48], R34 ;  /* 0x002d482201007387 */ /* 0x010fe80000100a00 */
[----:B---3--:R3:W-:Y:S04]  /*4d880*/  STL.64 [R1+0x2d40], R32 ;  /* 0x002d402001007387 */ /* 0x0087e80000100a00 */
[----:B------:R-:W4:Y:S04]  /*4d890*/  LDL.LU R36, [R1+0x350] ;  /* 0x0003500001247983 */ /* 0x000f280000300800 */
[----:B------:R-:W4:Y:S04]  /*4d8a0*/  LDL.LU R37, [R1+0x354] ;  /* 0x0003540001257983 */ /* 0x000f280000300800 */
[----:B------:R-:W2:Y:S04]  /*4d8b0*/  LDL.LU R38, [R1+0x358] ;  /* 0x0003580001267983 */ /* 0x000ea80000300800 */
[----:B------:R-:W2:Y:S04]  /*4d8c0*/  LDL.LU R39, [R1+0x35c] ;  /* 0x00035c0001277983 */ /* 0x000ea80000300800 */
[----:B--2---:R-:W-:Y:S04]  /*4d8d0*/  STL.64 [R1+0x2d58], R38 ;  /* 0x002d582601007387 */ /* 0x004fe80000100a00 */
[----:B----4-:R-:W-:Y:S04]  /*4d8e0*/  STL.64 [R1+0x2d50], R36 ;  /* 0x002d502401007387 */ /* 0x010fe80000100a00 */
[----:B------:R-:W2:Y:S04]  /*4d8f0*/  LDL.LU R40, [R1+0x370] ;  /* 0x0003700001287983 */ /* 0x000ea80000300800 */
[----:B------:R-:W2:Y:S04]  /*4d900*/  LDL.LU R41, [R1+0x374] ;  /* 0x0003740001297983 */ /* 0x000ea80000300800 */
[----:B------:R-:W4:Y:S04]  /*4d910*/  LDL.LU R42, [R1+0x378] ;  /* 0x00037800012a7983 */ /* 0x000f280000300800 */
[----:B------:R-:W4:Y:S01]  /*4d920*/  LDL.LU R43, [R1+0x37c] ;  /* 0x00037c00012b7983 */ /* 0x000f220000300800 */
[----:B0-----:R-:W-:-:S02]  /*4d930*/  IMAD.MOV.U32 R47, RZ, RZ, R49 ;  /* 0x000000ffff2f7224 */ /* 0x001fc400078e0031 */
[----:B------:R-:W-:Y:S02]  /*4d940*/  IMAD.MOV.U32 R54, RZ, RZ, R0 ;  /* 0x000000ffff367224 */ /* 0x000fe400078e0000 */
[----:B------:R-:W-:Y:S01]  /*4d950*/  IMAD.MOV.U32 R55, RZ, RZ, R48 ;  /* 0x000000ffff377224 */ /* 0x000fe200078e0030 */
[----:B----4-:R-:W-:Y:S04]  /*4d960*/  STL.64 [R1+0x2d78], R42 ;  /* 0x002d782a01007387 */ /* 0x010fe80000100a00 */
[----:B--2---:R0:W-:Y:S04]  /*4d970*/  STL.64 [R1+0x2d70], R40 ;  /* 0x002d702801007387 */ /* 0x0041e80000100a00 */
[----:B------:R-:W2:Y:S04]  /*4d980*/  LDL.LU R46, [R1] ;  /* 0x00000000012e7983 */ /* 0x000ea80000300800 */
[----:B------:R-:W4:Y:S04]  /*4d990*/  LDL.LU R49, [R1+0x2d90] ;  /* 0x002d900001317983 */ /* 0x000f280000300800 */
[----:B------:R-:W2:Y:S04]  /*4d9a0*/  LDL.LU R0, [R1+0x2d8c] ;  /* 0x002d8c0001007983 */ /* 0x000ea80000300800 */
[----:B------:R-:W2:Y:S04]  /*4d9b0*/  LDL.LU R48, [R1+0x2d88] ;  /* 0x002d880001307983 */ /* 0x000ea80000300800 */
[----:B-1----:R-:W2:Y:S04]  /*4d9c0*/  LDL.LU R4, [R1+0x3b0] ;  /* 0x0003b00001047983 */ /* 0x002ea80000300800 */
[----:B------:R-:W2:Y:S04]  /*4d9d0*/  LDL.LU R5, [R1+0x3b4] ;  /* 0x0003b40001057983 */ /* 0x000ea80000300800 */
[----:B------:R-:W2:Y:S04]  /*4d9e0*/  LDL.LU R6, [R1+0x3b8] ;  /* 0x0003b80001067983 */ /* 0x000ea80000300800 */
[----:B------:R-:W2:Y:S04]  /*4d9f0*/  LDL.LU R7, [R1+0x3bc] ;  /* 0x0003bc0001077983 */ /* 0x000ea80000300800 */
[----:B------:R-:W2:Y:S04]  /*4da00*/  LDL.LU R52, [R1+0x10] ;  /* 0x0000100001347983 */ /* 0x000ea80000300800 */
[----:B---3--:R-:W3:Y:S04]  /*4da10*/  LDL.LU R32, [R1+0x3d0] ;  /* 0x0003d00001207983 */ /* 0x008ee80000300800 */
[----:B------:R-:W3:Y:S04]  /*4da20*/  LDL.LU R33, [R1+0x3d4] ;  /* 0x0003d40001217983 */ /* 0x000ee80000300800 */
[----:B------:R-:W3:Y:S04]  /*4da30*/  LDL.LU R34, [R1+0x3d8] ;  /* 0x0003d80001227983 */ /* 0x000ee80000300800 */
[----:B------:R-:W3:Y:S01]  /*4da40*/  LDL.LU R35, [R1+0x3dc] ;  /* 0x0003dc0001237983 */ /* 0x000ee20000300800 */
[----:B------:R-:W-:-:S02]  /*4da50*/  IMAD R60, R60, 0x100, R61 ;  /* 0x000001003c3c7824 */ /* 0x000fc400078e023d */
[----:B------:R-:W-:Y:S02]  /*4da60*/  IMAD R51, R59, 0x100, R58 ;  /* 0x000001003b337824 */ /* 0x000fe400078e023a */
[----:B----4-:R-:W-:Y:S02]  /*4da70*/  IMAD.MOV.U32 R53, RZ, RZ, R49 ;  /* 0x000000ffff357224 */ /* 0x010fe400078e0031 */
[----:B--2---:R-:W-:Y:S02]  /*4da80*/  IMAD.MOV.U32 R44, RZ, RZ, R48 ;  /* 0x000000ffff2c7224 */ /* 0x004fe400078e0030 */
[----:B------:R-:W2:Y:S04]  /*4da90*/  LDL.LU R48, [R1+0x1038] ;  /* 0x0010380001307983 */ /* 0x000ea80000300800 */
[----:B------:R-:W2:Y:S01]  /*4daa0*/  LDL.LU R61, [R1+0x1034] ;  /* 0x00103400013d7983 */ /* 0x000ea20000300800 */
[----:B------:R-:W-:-:S03]  /*4dab0*/  IMAD.MOV.U32 R45, RZ, RZ, R0 ;  /* 0x000000ffff2d7224 */ /* 0x000fc600078e0000 */
[----:B------:R-:W4:Y:S04]  /*4dac0*/  LDL.LU R49, [R1+0x1040] ;  /* 0x0010400001317983 */ /* 0x000f280000300800 */
[----:B------:R-:W4:Y:S04]  /*4dad0*/  LDL.LU R0, [R1+0x103c] ;  /* 0x00103c0001007983 */ /* 0x000f280000300800 */
[----:B0-----:R-:W3:Y:S04]  /*4dae0*/  LDL.LU R40, [R1+0x400] ;  /* 0x0004000001287983 */ /* 0x001ee80000300800 */
        /* <DEDUP_REMOVED lines=31> */
[----:B--2---:R-:W-:-:S03]  /*4dce0*/  IMAD R61, R61, 0x100, R48 ;  /* 0x000001003d3d7824 */ /* 0x004fc600078e0230 */
[----:B------:R-:W3:Y:S01]  /*4dcf0*/  LDL.LU R48, [R1+0x2d84] ;  /* 0x002d840001307983 */ /* 0x000ee20000300800 */
[----:B----4-:R-:W-:-:S03]  /*4dd00*/  IMAD R0, R0, 0x100, R49 ;  /* 0x0000010000007824 */ /* 0x010fc600078e0231 */
[----:B------:R-:W3:Y:S02]  /*4dd10*/  LDL.LU R49, [R1+0x2d80] ;  /* 0x002d800001317983 */ /* 0x000ee40000300800 */
[----:B---3--:R-:W-:Y:S02]  /*4dd20*/  HMMA.16816.F32 R28, R28, R48, R40 ;  /* 0x000000301c1c723c */ /* 0x008fe40000001828 */
[----:B------:R-:W2:Y:S04]  /*4dd30*/  LDL.LU.64 R42, [R1+0x2d78] ;  /* 0x002d7800012a7983 */ /* 0x000ea80000300a00 */
[----:B------:R-:W2:-:S13]  /*4dd40*/  LDL.LU.64 R40, [R1+0x2d70] ;  /* 0x002d700001287983 */ /* 0x000e9a0000300a00 */
[----:B------:R0:W-:Y:S04]  /*4dd50*/  STL.64 [R1+0x400], R28 ;  /* 0x0004001c01007387 */ /* 0x0001e80000100a00 */
[----:B------:R1:W-:Y:S01]  /*4dd60*/  STL.64 [R1+0x408], R30 ;  /* 0x0004081e01007387 */ /* 0x0003e20000100a00 */
[----:B0-----:R-:W-:Y:S02]  /*4dd70*/  F2FP.F16.E5M2.UNPACK_B R28, R51 ;  /* 0x00000033ff1c723e */ /* 0x001fe400020004ff */
[----:B------:R-:W-:Y:S02]  /*4dd80*/  F2FP.F16.E5M2.UNPACK_B R29, R60 ;  /* 0x0000003cff1d723e */ /* 0x000fe400020004ff */
[----:B-1----:R-:W-:Y:S02]  /*4dd90*/  F2FP.F16.E5M2.UNPACK_B R30, R61 ;  /* 0x0000003dff1e723e */ /* 0x002fe400020004ff */
[----:B------:R-:W-:Y:S01]  /*4dda0*/  F2FP.F16.E5M2.UNPACK_B R31, R0 ;  /* 0x00000000ff1f723e */ /* 0x000fe200020004ff */
[----:B------:R-:W3:Y:S04]  /*4ddb0*/  LDL.LU R51, [R1+0x2d6c] ;  /* 0x002d6c0001337983 */ /* 0x000ee80000300800 */
[----:B------:R-:W2:Y:S04]  /*4ddc0*/  LDL.LU R60, [R1+0x2d68] ;  /* 0x002d6800013c7983 */ /* 0x000ea80000300800 */
[----:B------:R-:W2:Y:S04]  /*4ddd0*/  LDL.LU R61, [R1+0x2d64] ;  /* 0x002d6400013d7983 */ /* 0x000ea80000300800 */
[----:B------:R-:W4:Y:S01]  /*4dde0*/  LDL.LU R0, [R1+0x2d60] ;  /* 0x002d600001007983 */ /* 0x000f220000300800 */
[C---:B------:R-:W-:Y:S08]  /*4ddf0*/  HMMA.16816.F32 R36, R28.reuse, R44, R36 ;  /* 0x0000002c1c24723c */ /* 0x040ff00000001824 */
[C---:B------:R-:W-:Y:S08]  /*4de00*/  HMMA.16816.F32 R32, R28.reuse, R52, R32 ;  /* 0x000000341c20723c */ /* 0x040ff00000001820 */
[C---:B------:R-:W-:Y:S08]  /*4de10*/  HMMA.16816.F32 R52, R28.reuse, R54, R4 ;  /* 0x000000361c34723c */ /* 0x040ff00000001804 */
[C---:B------:R-:W-:Y:S01]  /*4de20*/  HMMA.16816.F32 R44, R28.reuse, R46, R56 ;  /* 0x0000002e1c2c723c */ /* 0x040fe20000001838 */
[----:B------:R-:W-:Y:S04]  /*4de30*/  STL.64 [R1+0x3f0], R36 ;  /* 0x0003f02401007387 */ /* 0x000fe80000100a00 */
[----:B------:R0:W-:Y:S04]  /*4de40*/  STL.64 [R1+0x3f8], R38 ;  /* 0x0003f82601007387 */ /* 0x0001e80000100a00 */
[----:B0-----:R-:W3:Y:S04]  /*4de50*/  LDL.LU.64 R38, [R1+0x2d58] ;  /* 0x002d580001267983 */ /* 0x001ee80000300a00 */
[----:B------:R-:W3:Y:S04]  /*4de60*/  LDL.LU.64 R36, [R1+0x2d50] ;  /* 0x002d500001247983 */ /* 0x000ee80000300a00 */
[----:B------:R-:W-:Y:S04]  /*4de70*/  STL.64 [R1+0x3d0], R32 ;  /* 0x0003d02001007387 */ /* 0x000fe80000100a00 */
[----:B------:R0:W-:Y:S04]  /*4de80*/  STL.64 [R1+0x3d8], R34 ;  /* 0x0003d82201007387 */ /* 0x0001e80000100a00 */
[----:B0-----:R-:W3:Y:S04]  /*4de90*/  LDL.LU.64 R34, [R1+0x2d48] ;  /* 0x002d480001227983 */ /* 0x001ee80000300a00 */
[----:B------:R-:W3:Y:S04]  /*4dea0*/  LDL.LU.64 R32, [R1+0x2d40] ;  /* 0x002d400001207983 */ /* 0x000ee80000300a00 */
[----:B------:R-:W3:Y:S04]  /*4deb0*/  LDL.LU.64 R6, [R1+0x2d38] ;  /* 0x002d380001067983 */ /* 0x000ee80000300a00 */
[----:B------:R-:W3:Y:S04]  /*4dec0*/  LDL.LU.64 R4, [R1+0x2d30] ;  /* 0x002d300001047983 */ /* 0x000ee80000300a00 */
[----:B------:R-:W-:Y:S04]  /*4ded0*/  STL.64 [R1+0x3b0], R52 ;  /* 0x0003b03401007387 */ /* 0x000fe80000100a00 */
[----:B------:R0:W-:Y:S04]  /*4dee0*/  STL.64 [R1+0x3b8], R54 ;  /* 0x0003b83601007387 */ /* 0x0001e80000100a00 */
[----:B0-----:R-:W3:Y:S04]  /*4def0*/  LDL.LU.64 R54, [R1+0x2d28] ;  /* 0x002d280001367983 */ /* 0x001ee80000300a00 */
[----:B------:R-:W3:Y:S04]  /*4df00*/  LDL.LU.64 R52, [R1+0x2d20] ;  /* 0x002d200001347983 */ /* 0x000ee80000300a00 */
[----:B------:R-:W3:Y:S04]  /*4df10*/  LDL.LU.64 R58, [R1+0x2d18] ;  /* 0x002d1800013a7983 */ /* 0x000ee80000300a00 */
[----:B------:R-:W4:Y:S04]  /*4df20*/  LDL.LU.64 R56, [R1+0x2d10] ;  /* 0x002d100001387983 */ /* 0x000f280000300a00 */
[----:B------:R-:W-:Y:S04]  /*4df30*/  STL.64 [R1+0x390], R44 ;  /* 0x0003902c01007387 */ /* 0x000fe80000100a00 */
[----:B------:R-:W-:Y:S01]  /*4df40*/  STL.64 [R1+0x398], R46 ;  /* 0x0003982e01007387 */ /* 0x000fe20000100a00 */
[----:B--2---:R-:W-:-:S15]  /*4df50*/  HMMA.16816.F32 R40, R28, R60, R40 ;  /* 0x0000003c1c28723c */ /* 0x004fde0000001828 */
[----:B------:R-:W-:-:S04]  /*4df60*/  NOP ;  /* 0x0000000000007918 */ /* 0x000fc80000000000 */
[----:B------:R-:W-:Y:S04]  /*4df70*/  STL.64 [R1+0x370], R40 ;  /* 0x0003702801007387 */ /* 0x000fe80000100a00 */
[----:B------:R-:W-:Y:S01]  /*4df80*/  STL.64 [R1+0x378], R42 ;  /* 0x0003782a01007387 */ /* 0x000fe20000100a00 */
[C---:B---3--:R-:W-:Y:S08]  /*4df90*/  HMMA.16816.F32 R36, R28.reuse, R58, R36 ;  /* 0x0000003a1c24723c */ /* 0x048ff00000001824 */
[C---:B----4-:R-:W-:Y:S01]  /*4dfa0*/  HMMA.16816.F32 R32, R28.reuse, R56, R32 ;  /* 0x000000381c20723c */ /* 0x050fe20000001820 */
[----:B------:R-:W2:Y:S10]  /*4dfb0*/  LDL.LU R56, [R1+0x40] ;  /* 0x0000400001387983 */ /* 0x000eb40000300800 */
[----:B------:R-:W-:Y:S04]  /*4dfc0*/  STL.64 [R1+0x350], R36 ;  /* 0x0003502401007387 */ /* 0x000fe80000100a00 */
[----:B------:R-:W-:Y:S04]  /*4dfd0*/  STL.64 [R1+0x358], R38 ;  /* 0x0003582601007387 */ /* 0x000fe80000100a00 */
[----:B------:R-:W-:Y:S04]  /*4dfe0*/  STL.64 [R1+0x330], R32 ;  /* 0x0003302001007387 */ /* 0x000fe80000100a00 */
[----:B------:R-:W-:Y:S04]  /*4dff0*/  STL.64 [R1+0x338], R34 ;  /* 0x0003382201007387 */ /* 0x000fe80000100a00 */
[----:B------:R-:W2:Y:S04]  /*4e000*/  LDL.LU R57, [R1+0x44] ;  /* 0x0000440001397983 */ /* 0x000ea80000300800 */
[----:B------:R-:W3:Y:S04]  /*4e010*/  LDL.LU R58, [R1+0x48] ;  /* 0x00004800013a7983 */ /* 0x000ee80000300800 */
[----:B------:R-:W3:Y:S01]  /*4e020*/  LDL.LU R59, [R1+0x4c] ;  /* 0x00004c00013b7983 */ /* 0x000ee20000300800 */
[C---:B------:R-:W-:Y:S08]  /*4e030*/  HMMA.16816.F32 R24, R28.reuse, R54, R24 ;  /* 0x000000361c18723c */ /* 0x040ff00000001818 */
[C---:B------:R-:W-:Y:S08]  /*4e040*/  HMMA.16816.F32 R20, R28.reuse, R52, R20 ;  /* 0x000000341c14723c */ /* 0x040ff00000001814 */
[C---:B------:R-:W-:Y:S08]  /*4e050*/  HMMA.16816.F32 R16, R28.reuse, R50, R16 ;  /* 0x000000321c10723c */ /* 0x040ff00000001810 */
[C---:B------:R-:W-:Y:S01]  /*4e060*/  HMMA.16816.F32 R12, R28.reuse, R2, R12 ;  /* 0x000000021c0c723c */ /* 0x040fe2000000180c */
[----:B---3--:R-:W-:Y:S04]  /*4e070*/  STL.64 [R1+0x2cc8], R58 ;  /* 0x002cc83a01007387 */ /* 0x008fe80000100a00 */
[----:B--2---:R-:W-:Y:S04]  /*4e080*/  STL.64 [R1+0x2cc0], R56 ;  /* 0x002cc03801007387 */ /* 0x004fe80000100a00 */
[----:B------:R-:W2:Y:S04]  /*4e090*/  LDL.LU R52, [R1+0x50] ;  /* 0x0000500001347983 */ /* 0x000ea80000300800 */
[----:B------:R0:W-:Y:S04]  /*4e0a0*/  STL.64 [R1+0x310], R24 ;  /* 0x0003101801007387 */ /* 0x0001e80000100a00 */
[----:B------:R1:W-:Y:S04]  /*4e0b0*/  STL.64 [R1+0x318], R26 ;  /* 0x0003181a01007387 */ /* 0x0003e80000100a00 */
[----:B------:R-:W-:Y:S04]  /*4e0c0*/  STL.64 [R1+0x2f0], R20 ;  /* 0x0002f01401007387 */ /* 0x000fe80000100a00 */
[----:B------:R-:W-:Y:S04]  /*4e0d0*/  STL.64 [R1+0x2f8], R22 ;  /* 0x0002f81601007387 */ /* 0x000fe80000100a00 */
[----:B------:R-:W2:Y:S04]  /*4e0e0*/  LDL.LU R53, [R1+0x54] ;  /* 0x0000540001357983 */ /* 0x000ea80000300800 */
[----:B------:R-:W3:Y:S01]  /*4e0f0*/  LDL.LU R54, [R1+0x58] ;  /* 0x0000580001367983 */ /* 0x000ee20000300800 */
[----:B------:R-:W-:Y:S01]  /*4e100*/  HMMA.16816.F32 R8, R28, R4, R8 ;  /* 0x000000041c08723c */ /* 0x000fe20000001808 */
[----:B------:R-:W-:-:S02]  /*4e110*/  IMAD.MOV.U32 R55, RZ, RZ, R0 ;  /* 0x000000ffff377224 */ /* 0x000fc400078e0000 */
[----:B------:R-:W4:Y:S04]  /*4e120*/  LDL.LU R0, [R1+0x2d08] ;  /* 0x002d080001007983 */ /* 0x000f280000300800 */
[----:B---3--:R-:W-:Y:S04]  /*4e130*/  STL.64 [R1+0x2cf0], R54 ;  /* 0x002cf03601007387 */ /* 0x008fe80000100a00 */
[----:B--2---:R-:W-:Y:S04]  /*4e140*/  STL.64 [R1+0x2ce8], R52 ;  /* 0x002ce83401007387 */ /* 0x004fe80000100a00 */
[----:B------:R2:W-:Y:S04]  /*4e150*/  STL.64 [R1+0x2d0], R16 ;  /* 0x0002d01001007387 */ /* 0x0005e80000100a00 */
[----:B------:R3:W-:Y:S04]  /*4e160*/  STL.64 [R1+0x2d8], R18 ;  /* 0x0002d81201007387 */ /* 0x0007e80000100a00 */
[----:B0-----:R-:W4:Y:S04]  /*4e170*/  LDL.LU R24, [R1+0x170] ;  /* 0x0001700001187983 */ /* 0x001f280000300800 */
[----:B------:R-:W-:Y:S04]  /*4e180*/  STL.64 [R1+0x2b0], R12 ;  /* 0x0002b00c01007387 */ /* 0x000fe80000100a00 */
[----:B------:R-:W-:Y:S04]  /*4e190*/  STL.64 [R1+0x2b8], R14 ;  /* 0x0002b80e01007387 */ /* 0x000fe80000100a00 */
[----:B------:R0:W-:Y:S04]  /*4e1a0*/  STL.64 [R1+0x290], R8 ;  /* 0x0002900801007387 */ /* 0x0001e80000100a00 */
[----:B------:R0:W-:Y:S04]  /*4e1b0*/  STL.64 [R1+0x298], R10 ;  /* 0x0002980a01007387 */ /* 0x0001e80000100a00 */
[----:B------:R-:W4:Y:S04]  /*4e1c0*/  LDL.LU R25, [R1+0x174] ;  /* 0x0001740001197983 */ /* 0x000f280000300800 */
[----:B-1----:R-:W4:Y:S04]  /*4e1d0*/  LDL.LU R26, [R1+0x178] ;  /* 0x00017800011a7983 */ /* 0x002f280000300800 */
[----:B------:R-:W4:Y:S04]  /*4e1e0*/  LDL.LU R27, [R1+0x17c] ;  /* 0x00017c00011b7983 */ /* 0x000f280000300800 */
[----:B--2---:R-:W2:Y:S04]  /*4e1f0*/  LDL.LU R16, [R1+0x1f0] ;  /* 0x0001f00001107983 */ /* 0x004ea80000300800 */
[----:B------:R-:W2:Y:S04]  /*4e200*/  LDL.LU R17, [R1+0x1f4] ;  /* 0x0001f40001117983 */ /* 0x000ea80000300800 */
[----:B---3--:R-:W2:Y:S04]  /*4e210*/  LDL.LU R18, [R1+0x1f8] ;  /* 0x0001f80001127983 */ /* 0x008ea80000300800 */
[----:B------:R-:W2:Y:S04]  /*4e220*/  LDL.LU R19, [R1+0x1fc] ;  /* 0x0001fc0001137983 */ /* 0x000ea80000300800 */
[----:B0-----:R-:W3:Y:S04]  /*4e230*/  LDL.LU R8, [R1+0x270] ;  /* 0x0002700001087983 */ /* 0x001ee80000300800 */
[----:B------:R-:W3:Y:S04]  /*4e240*/  LDL.LU R9, [R1+0x274] ;  /* 0x0002740001097983 */ /* 0x000ee80000300800 */
[----:B------:R-:W3:Y:S04]  /*4e250*/  LDL.LU R10, [R1+0x278] ;  /* 0x00027800010a7983 */ /* 0x000ee80000300800 */
[----:B------:R-:W3:Y:S04]  /*4e260*/  LDL.LU R11, [R1+0x27c] ;  /* 0x00027c00010b7983 */ /* 0x000ee80000300800 */
        /* <DEDUP_REMOVED lines=31> */
[----:B------:R-:W2:Y:S01]  /*4e460*/  LDL.LU R35, [R1+0x13c] ;  /* 0x00013c0001237983 */ /* 0x000ea20000300800 */
[----:B---3--:R-:W-:Y:S03]  /*4e470*/  HMMA.16816.F32 R4, R28, R6, R8 ;  /* 0x000000061c04723c */ /* 0x008fe60000001808 */
[----:B------:R-:W3:Y:S04]  /*4e480*/  LDL.LU.64 R10, [R1+0x2d00] ;  /* 0x002d0000010a7983 */ /* 0x000ee80000300a00 */
[----:B------:R-:W2:-:S12]  /*4e490*/  LDL.LU.64 R8, [R1+0x2cf8] ;  /* 0x002cf80001087983 */ /* 0x000e980000300a00 */
[----:B------:R0:W-:Y:S04]  /*4e4a0*/  STL.64 [R1+0x270], R4 ;  /* 0x0002700401007387 */ /* 0x0001e80000100a00 */
[----:B------:R1:W-:Y:S04]  /*4e4b0*/  STL.64 [R1+0x278], R6 ;  /* 0x0002780601007387 */ /* 0x0003e80000100a00 */
[----:B0-----:R-:W4:Y:S04]  /*4e4c0*/  LDL.LU R4, [R1+0x70] ;  /* 0x0000700001047983 */ /* 0x001f280000300800 */
[----:B------:R-:W4:Y:S04]  /*4e4d0*/  LDL.LU R5, [R1+0x74] ;  /* 0x0000740001057983 */ /* 0x000f280000300800 */
[----:B-1----:R-:W4:Y:S04]  /*4e4e0*/  LDL.LU R6, [R1+0x78] ;  /* 0x0000780001067983 */ /* 0x002f280000300800 */
[----:B------:R-:W4:Y:S01]  /*4e4f0*/  LDL.LU R7, [R1+0x7c] ;  /* 0x00007c0001077983 */ /* 0x000f220000300800 */
[C---:B--2---:R-:W-:Y:S08]  /*4e500*/  HMMA.16816.F32 R52, R28.reuse, R8, R52 ;  /* 0x000000081c34723c */ /* 0x044ff00000001834 */
[----:B---3--:R-:W-:Y:S11]  /*4e510*/  HMMA.16816.F32 R8, R28, R10, R12 ;  /* 0x0000000a1c08723c */ /* 0x008ff6000000180c */
[----:B------:R-:W-:Y:S04]  /*4e520*/  STL.64 [R1+0x250], R52 ;  /* 0x0002503401007387 */ /* 0x000fe80000100a00 */
[----:B------:R0:W-:Y:S04]  /*4e530*/  STL.64 [R1+0x258], R54 ;  /* 0x0002583601007387 */ /* 0x0001e80000100a00 */
[----:B0-----:R-:W2:Y:S04]  /*4e540*/  LDL.LU.64 R54, [R1+0x2cf0] ;  /* 0x002cf00001367983 */ /* 0x001ea80000300a00 */
[----:B------:R-:W2:Y:S04]  /*4e550*/  LDL.LU.64 R52, [R1+0x2ce8] ;  /* 0x002ce80001347983 */ /* 0x000ea80000300a00 */
[----:B------:R-:W3:Y:S04]  /*4e560*/  LDL.LU.64 R14, [R1+0x2ce0] ;  /* 0x002ce000010e7983 */ /* 0x000ee80000300a00 */
[----:B------:R-:W2:Y:S04]  /*4e570*/  LDL.LU.64 R12, [R1+0x2cd8] ;  /* 0x002cd800010c7983 */ /* 0x000ea80000300a00 */
[----:B------:R0:W-:Y:S04]  /*4e580*/  STL.64 [R1+0x230], R8 ;  /* 0x0002300801007387 */ /* 0x0001e80000100a00 */
[----:B------:R1:W-:Y:S04]  /*4e590*/  STL.64 [R1+0x238], R10 ;  /* 0x0002380a01007387 */ /* 0x0003e80000100a00 */
[----:B0-----:R-:W3:Y:S04]  /*4e5a0*/  LDL.LU R8, [R1+0x90] ;  /* 0x0000900001087983 */ /* 0x001ee80000300800 */
[----:B------:R-:W3:Y:S04]  /*4e5b0*/  LDL.LU R9, [R1+0x94] ;  /* 0x0000940001097983 */ /* 0x000ee80000300800 */
[----:B-1----:R-:W3:Y:S01]  /*4e5c0*/  LDL.LU R10, [R1+0x98] ;  /* 0x00009800010a7983 */ /* 0x002ee20000300800 */
[----:B----4-:R-:W-:-:S03]  /*4e5d0*/  IMAD.MOV.U32 R11, RZ, RZ, R0 ;  /* 0x000000ffff0b7224 */ /* 0x010fc600078e0000 */
[----:B------:R-:W4:Y:S01]  /*4e5e0*/  LDL.LU R0, [R1+0x2cd0] ;  /* 0x002cd00001007983 */ /* 0x000f220000300800 */
[C---:B--2---:R-:W-:Y:S08]  /*4e5f0*/  HMMA.16816.F32 R56, R28.reuse, R12, R56 ;  /* 0x0000000c1c38723c */ /* 0x044ff00000001838 */
[C---:B---3--:R-:W-:Y:S11]  /*4e600*/  HMMA.16816.F32 R12, R28.reuse, R14, R16 ;  /* 0x0000000e1c0c723c */ /* 0x048ff60000001810 */
        /* <DEDUP_REMOVED lines=17> */
[----:B------:R-:W3:Y:S04]  /*4e720*/  LDL.LU.64 R44, [R1+0x2ca0] ;  /* 0x002ca000012c7983 */ /* 0x000ee80000300a00 */
[----:B------:R-:W2:Y:S04]  /*4e730*/  LDL.LU.64 R22, [R1+0x2c98] ;  /* 0x002c980001167983 */ /* 0x000ea80000300a00 */
        /* <DEDUP_REMOVED lines=9> */
[C---:B------:R-:W-:Y:S11]  /*4e7d0*/  HMMA.16816.F32 R20, R28.reuse, R22, R24 ;  /* 0x000000161c14723c */ /* 0x040ff60000001818 */
[----:B------:R-:W-:Y:S04]  /*4e7e0*/  STL.64 [R1+0x190], R40 ;  /* 0x0001902801007387 */ /* 0x000fe80000100a00 */
[----:B------:R0:W-:Y:S04]  /*4e7f0*/  STL.64 [R1+0x198], R42 ;  /* 0x0001982a01007387 */ /* 0x0001e80000100a00 */
[----:B0-----:R-:W2:Y:S04]  /*4e800*/  LDL.LU.64 R42, [R1+0x2c80] ;  /* 0x002c8000012a7983 */ /* 0x001ea80000300a00 */
[----:B------:R-:W2:Y:S04]  /*4e810*/  LDL.LU.64 R40, [R1+0x2c78] ;  /* 0x002c780001287983 */ /* 0x000ea80000300a00 */
[----:B------:R-:W2:Y:S04]  /*4e820*/  LDL.LU.64 R26, [R1+0x2c70] ;  /* 0x002c7000011a7983 */ /* 0x000ea80000300a00 */
[----:B------:R-:W2:Y:S04]  /*4e830*/  LDL.LU.64 R24, [R1+0x2c68] ;  /* 0x002c680001187983 */ /* 0x000ea80000300a00 */
[----:B------:R0:W-:Y:S04]  /*4e840*/  STL.64 [R1+0x170], R20 ;  /* 0x0001701401007387 */ /* 0x0001e80000100a00 */
[----:B------:R1:W-:Y:S04]  /*4e850*/  STL.64 [R1+0x178], R22 ;  /* 0x0001781601007387 */ /* 0x0003e80000100a00 */
[----:B0-----:R-:W3:Y:S04]  /*4e860*/  LDL.LU R20, [R1+0xf0] ;  /* 0x0000f00001147983 */ /* 0x001ee80000300800 */
[----:B------:R-:W3:Y:S04]  /*4e870*/  LDL.LU R21, [R1+0xf4] ;  /* 0x0000f40001157983 */ /* 0x000ee80000300800 */
[----:B-1----:R-:W3:Y:S04]  /*4e880*/  LDL.LU R22, [R1+0xf8] ;  /* 0x0000f80001167983 */ /* 0x002ee80000300800 */
[----:B------:R-:W3:Y:S01]  /*4e890*/  LDL.LU R23, [R1+0xfc] ;  /* 0x0000fc0001177983 */ /* 0x000ee20000300800 */
[C---:B--2---:R-:W-:Y:S08]  /*4e8a0*/  HMMA.16816.F32 R36, R28.reuse, R24, R36 ;  /* 0x000000181c24723c */ /* 0x044ff00000001824 */
[C---:B------:R-:W-:Y:S11]  /*4e8b0*/  HMMA.16816.F32 R24, R28.reuse, R26, R32 ;  /* 0x0000001a1c18723c */ /* 0x040ff60000001820 */
        /* <DEDUP_REMOVED lines=8> */
[----:B0-----:R-:W2:Y:S04]  /*4e940*/  LDL.LU R24, [R1+0x110] ;  /* 0x0001100001187983 */ /* 0x001ea80000300800 */
[----:B------:R-:W2:Y:S04]  /*4e950*/  LDL.LU R25, [R1+0x114] ;  /* 0x0001140001197983 */ /* 0x000ea80000300800 */
[----:B-1----:R-:W2:Y:S01]  /*4e960*/  LDL.LU R26, [R1+0x118] ;  /* 0x00011800011a7983 */ /* 0x002ea20000300800 */
[----:B----4-:R-:W-:Y:S01]  /*4e970*/  IMAD.MOV.U32 R27, RZ, RZ, R0 ;  /* 0x000000ffff1b7224 */ /* 0x010fe200078e0000 */
[C---:B------:R-:W-:Y:S08]  /*4e980*/  HMMA.16816.F32 R4, R28.reuse, R42, R4 ;  /* 0x0000002a1c04723c */ /* 0x040ff00000001804 */
[C---:B------:R-:W-:Y:S08]  /*4e990*/  HMMA.16816.F32 R8, R28.reuse, R40, R8 ;  /* 0x000000281c08723c */ /* 0x040ff00000001808 */
[C---:B---3--:R-:W-:Y:S08]  /*4e9a0*/  HMMA.16816.F32 R20, R28.reuse, R34, R20 ;  /* 0x000000221c14723c */ /* 0x048ff00000001814 */
[C---:B--2---:R-:W-:Y:S08]  /*4e9b0*/  HMMA.16816.F32 R12, R28.reuse, R38, R12 ;  /* 0x000000261c0c723c */ /* 0x044ff0000000180c */
[C---:B------:R-:W-:Y:S08]  /*4e9c0*/  HMMA.16816.F32 R16, R28.reuse, R36, R16 ;  /* 0x000000241c10723c */ /* 0x040ff00000001810 */
[----:B------:R-:W-:Y:S01]  /*4e9d0*/  HMMA.16816.F32 R24, R28, R32, R24 ;  /* 0x000000201c18723c */ /* 0x000fe20000001818 */
[----:B------:R-:W-:Y:S01]  /*4e9e0*/  IMAD.MOV.U32 R0, RZ, RZ, R23 ;  /* 0x000000ffff007224 */ /* 0x000fe200078e0017 */
[----:B------:R-:W-:-:S15]  /*4e9f0*/  STL.64 [R1+0xf0], R20 ;  /* 0x0000f01401007387 */ /* 0x000fde0000100a00 */
[----:B------:R-:W-:Y:S02]  /*4ea00*/  NOP ;  /* 0x0000000000007918 */ /* 0x000fe40000000000 */
        /* <DEDUP_REMOVED lines=9> */
[----:B------:R0:W-:Y:S04]  /*4eaa0*/  STL [R1+0x2960], R0 ;  /* 0x0029600001007387 */ /* 0x0001e80000100800 */
[----:B------:R-:W-:Y:S04]  /*4eab0*/  STL.64 [R1+0x70], R4 ;  /* 0x0000700401007387 */ /* 0x000fe80000100a00 */
[----:B------:R-:W-:Y:S04]  /*4eac0*/  STL.64 [R1+0x90], R8 ;  /* 0x0000900801007387 */ /* 0x000fe80000100a00 */
[----:B------:R-:W-:Y:S04]  /*4ead0*/  STL.64 [R1+0x98], R10 ;  /* 0x0000980a01007387 */ /* 0x000fe80000100a00 */
[----:B------:R1:W-:Y:S01]  /*4eae0*/  STL [R1+0x78], R6 ;  /* 0x0000780601007387 */ /* 0x0003e20000100800 */
[----:B0-----:R-:W-:-:S02]  /*4eaf0*/  IMAD.MOV.U32 R0, RZ, RZ, R7 ;  /* 0x000000ffff007224 */ /* 0x001fc400078e0007 */
[C---:B-1----:R-:W-:Y:S08]  /*4eb00*/  HMMA.16816.F32 R4, R28.reuse, R46, R56 ;  /* 0x0000002e1c04723c */ /* 0x042ff00000001838 */
[----:B------:R-:W-:Y:S01]  /*4eb10*/  HMMA.16816.F32 R8, R28, R44, R52 ;  /* 0x0000002c1c08723c */ /* 0x000fe20000001834 */
[----:B------:R-:W-:Y:S10]  /*4eb20*/  STL [R1+0x2980], R0 ;  /* 0x0029800001007387 */ /* 0x000ff40000100800 */
[----:B------:R0:W-:Y:S08]  /*4eb30*/  STL.64 [R1+0x40], R4 ;  /* 0x0000400401007387 */ /* 0x0001f00000100a00 */
[----:B------:R-:W-:Y:S04]  /*4eb40*/  STL.64 [R1+0x50], R8 ;  /* 0x0000500801007387 */ /* 0x000fe80000100a00 */
[----:B------:R-:W-:Y:S04]  /*4eb50*/  STL.64 [R1+0x58], R10 ;  /* 0x0000580a01007387 */ /* 0x000fe80000100a00 */
[----:B------:R1:W-:Y:S04]  /*4eb60*/  STL [R1+0x48], R6 ;  /* 0x0000480601007387 */ /* 0x0003e80000100800 */
        /* <DEDUP_REMOVED lines=10> */
[----:B------:R-:W2:Y:S04]  /*4ec10*/  LDL.LU R3, [R1+0x1050] ;  /* 0x0010500001037983 */ /* 0x000ea80000300800 */
[----:B------:R-:W2:Y:S04]  /*4ec20*/  LDL.LU R59, [R1+0x104c] ;  /* 0x00104c00013b7983 */ /* 0x000ea80000300800 */
[----:B------:R-:W2:Y:S04]  /*4ec30*/  LDL.LU R22, [R1+0x1058] ;  /* 0x0010580001167983 */ /* 0x000ea80000300800 */
[----:B0-----:R-:W2:Y:S04]  /*4ec40*/  LDL.LU R4, [R1+0x1054] ;  /* 0x0010540001047983 */ /* 0x001ea80000300800 */
[----:B------:R-:W2:Y:S04]  /*4ec50*/  LDL.LU R23, [R1+0x1060] ;  /* 0x0010600001177983 */ /* 0x000ea80000300800 */
[----:B------:R-:W2:Y:S04]  /*4ec60*/  LDL.LU R5, [R1+0x105c] ;  /* 0x00105c0001057983 */ /* 0x000ea80000300800 */
[----:B------:R-:W2:Y:S04]  /*4ec70*/  LDL.LU R16, [R1+0x80] ;  /* 0x0000800001107983 */ /* 0x000ea80000300800 */
[----:B------:R-:W2:Y:S04]  /*4ec80*/  LDL.LU R17, [R1+0x84] ;  /* 0x0000840001117983 */ /* 0x000ea80000300800 */
[----:B------:R-:W2:Y:S04]  /*4ec90*/  LDL.LU R18, [R1+0x88] ;  /* 0x0000880001127983 */ /* 0x000ea80000300800 */
[----:B------:R-:W2:Y:S04]  /*4eca0*/  LDL.LU R19, [R1+0x8c] ;  /* 0x00008c0001137983 */ /* 0x000ea80000300800 */
[----:B------:R-:W2:Y:S04]  /*4ecb0*/  LDL R20, [R1+0x848] ;  /* 0x0008480001147983 */ /* 0x000ea80000100800 */
[----:B------:R-:W2:Y:S04]  /*4ecc0*/  LDL R21, [R1+0x84c] ;  /* 0x00084c0001157983 */ /* 0x000ea80000100800 */
[----:B-1----:R-:W2:Y:S04]  /*4ecd0*/  LDL R6, [R1+0x858] ;  /* 0x0008580001067983 */ /* 0x002ea80000100800 */
[----:B------:R-:W2:Y:S04]  /*4ece0*/  LDL.LU R24, [R1+0x60] ;  /* 0x0000600001187983 */ /* 0x000ea80000300800 */
[----:B------:R-:W2:Y:S04]  /*4ecf0*/  LDL.LU R25, [R1+0x64] ;  /* 0x0000640001197983 */ /* 0x000ea80000300800 */
[----:B------:R-:W2:Y:S01]  /*4ed00*/  LDL.LU R26, [R1+0x68] ;  /* 0x00006800011a7983 */ /* 0x000ea20000300800 */
[----:B------:R-:W-:-:S03]  /*4ed10*/  IMAD.MOV.U32 R0, RZ, RZ, R7 ;  /* 0x000000ffff007224 */ /* 0x000fc600078e0007 */
[----:B------:R-:W2:Y:S04]  /*4ed20*/  LDL.LU R27, [R1+0x6c] ;  /* 0x00006c00011b7983 */ /* 0x000ea80000300800 */
[----:B------:R-:W2:Y:S04]  /*4ed30*/  LDL R7, [R1+0x85c] ;  /* 0x00085c0001077983 */ /* 0x000ea80000100800 */
[----:B------:R-:W2:Y:S04]  /*4ed40*/  LDL R50, [R1+0x868] ;  /* 0x0008680001327983 */ /* 0x000ea80000100800 */
[----:B------:R-:W2:Y:S04]  /*4ed50*/  LDL R51, [R1+0x86c] ;  /* 0x00086c0001337983 */ /* 0x000ea80000100800 */
[----:B------:R-:W2:Y:S04]  /*4ed60*/  LDL R56, [R1+0x878] ;  /* 0x0008780001387983 */ /* 0x000ea80000100800 */
[----:B------:R-:W2:Y:S04]  /*4ed70*/  LDL.LU R8, [R1+0xc0] ;  /* 0x0000c00001087983 */ /* 0x000ea80000300800 */
[----:B------:R-:W2:Y:S04]  /*4ed80*/  LDL.LU R9, [R1+0xc4] ;  /* 0x0000c40001097983 */ /* 0x000ea80000300800 */
[----:B------:R-:W2:Y:S04]  /*4ed90*/  LDL.LU R10, [R1+0xc8] ;  /* 0x0000c800010a7983 */ /* 0x000ea80000300800 */
[----:B------:R-:W2:Y:S04]  /*4eda0*/  LDL.LU R11, [R1+0xcc] ;  /* 0x0000cc00010b7983 */ /* 0x000ea80000300800 */
        /* <DEDUP_REMOVED lines=8> */
[----:B------:R-:W-:Y:S01]  /*4ee30*/  STL [R1+0x29f8], R0 ;  /* 0x0029f80001007387 */ /* 0x000fe20000100800 */
[----:B---3--:R-:W-:Y:S01]  /*4ee40*/  HMMA.16816.F32 R32, R28, R48, R32 ;  /* 0x000000301c20723c */ /* 0x008fe20000001820 */
[----:B----4-:R-:W-:-:S02]  /*4ee50*/  IMAD R2, R2, 0x100, R37 ;  /* 0x0000010002027824 */ /* 0x010fc400078e0225 */
[----:B--2---:R-:W-:Y:S02]  /*4ee60*/  IMAD R3, R59, 0x100, R3 ;  /* 0x000001003b037824 */ /* 0x004fe400078e0203 */
[----:B------:R-:W-:Y:S02]  /*4ee70*/  IMAD R4, R4, 0x100, R22 ;  /* 0x0000010004047824 */ /* 0x000fe400078e0216 */
[----:B------:R-:W-:Y:S01]  /*4ee80*/  IMAD R5, R5, 0x100, R23 ;  /* 0x0000010005057824 */ /* 0x000fe200078e0217 */
[----:B------:R-:W-:Y:S02]  /*4ee90*/  F2FP.F16.E5M2.UNPACK_B R28, R2 ;  /* 0x00000002ff1c723e */ /* 0x000fe400020004ff */
[----:B------:R-:W-:Y:S02]  /*4eea0*/  F2FP.F16.E5M2.UNPACK_B R29, R3 ;  /* 0x00000003ff1d723e */ /* 0x000fe400020004ff */
[----:B------:R-:W-:Y:S01]  /*4eeb0*/  F2FP.F16.E5M2.UNPACK_B R30, R4 ;  /* 0x00000004ff1e723e */ /* 0x000fe200020004ff */
[----:B------:R-:W2:Y:S01]  /*4eec0*/  LDL R59, [R1+0x89c] ;  /* 0x00089c00013b7983 */ /* 0x000ea20000100800 */
[----:B------:R-:W-:-:S02]  /*4eed0*/  F2FP.F16.E5M2.UNPACK_B R31, R5 ;  /* 0x00000005ff1f723e */ /* 0x000fc400020004ff */
[----:B------:R-:W-:Y:S02]  /*4eee0*/  F2FP.F16.E5M2.UNPACK_B R20, R20 ;  /* 0x00000014ff14723e */ /* 0x000fe400020004ff */
[----:B------:R-:W-:Y:S02]  /*4eef0*/  F2FP.F16.E5M2.UNPACK_B R21, R21 ;  /* 0x00000015ff15723e */ /* 0x000fe400020004ff */
[----:B------:R-:W-:Y:S01]  /*4ef00*/  F2FP.F16.E5M2.UNPACK_B R2, R6 ;  /* 0x00000006ff02723e */ /* 0x000fe200020004ff */
[----:B------:R-:W-:Y:S04]  /*4ef10*/  STL.64 [R1+0x30], R32 ;  /* 0x0000302001007387 */ /* 0x000fe80000100a00 */
[----:B------:R-:W-:Y:S04]  /*4ef20*/  STL.64 [R1+0x38], R34 ;  /* 0x0000382201007387 */ /* 0x000fe80000100a00 */
[----:B------:R0:W-:Y:S01]  /*4ef30*/  STL.64 [R1+0x18], R20 ;  /* 0x0000181401007387 */ /* 0x0001e20000100a00 */
[----:B------:R-:W-:Y:S01]  /*4ef40*/  F2FP.F16.E5M2.UNPACK_B R3, R7 ;  /* 0x00000007ff03723e */ /* 0x000fe200020004ff */
[C---:B0-----:R-:W-:Y:S08]  /*4ef50*/  HMMA.16816.F32 R20, R28.reuse, R20, R24 ;  /* 0x000000141c14723c */ /* 0x041ff00000001818 */
[----:B------:R-:W-:Y:S01]  /*4ef60*/  HMMA.16816.F32 R16, R28, R2, R16 ;  /* 0x000000021c10723c */ /* 0x000fe20000001810 */
[----:B------:R-:W-:-:S02]  /*4ef70*/  F2FP.F16.E5M2.UNPACK_B R4, R50 ;  /* 0x00000032ff04723e */ /* 0x000fc400020004ff */
[----:B------:R-:W-:-:S03]  /*4ef80*/  F2FP.F16.E5M2.UNPACK_B R5, R51 ;  /* 0x00000033ff05723e */ /* 0x000fc600020004ff */
[----:B------:R-:W-:-:S04]  /*4ef90*/  IMAD.MOV.U32 R46, RZ, RZ, R4 ;  /* 0x000000ffff2e7224 */ /* 0x000fc800078e0004 */
[----:B------:R-:W-:Y:S01]  /*4efa0*/  HMMA.16816.F32 R12, R28, R4, R12 ;  /* 0x000000041c0c723c */ /* 0x000fe2000000180c */
[----:B------:R-:W-:Y:S04]  /*4efb0*/  STL.64 [R1+0x60], R20 ;  /* 0x0000601401007387 */ /* 0x000fe80000100a00 */
[----:B------:R-:W-:Y:S04]  /*4efc0*/  STL.64 [R1+0x68], R22 ;  /* 0x0000681601007387 */ /* 0x000fe80000100a00 */
[----:B------:R0:W-:Y:S04]  /*4efd0*/  STL.64 [R1+0x10], R2 ;  /* 0x0000100201007387 */ /* 0x0001e80000100a00 */
[----:B------:R-:W-:Y:S04]  /*4efe0*/  STL.64 [R1+0x80], R16 ;  /* 0x0000801001007387 */ /* 0x000fe80000100a00 */
[----:B------:R-:W-:Y:S04]  /*4eff0*/  STL.64 [R1+0x88], R18 ;  /* 0x0000881201007387 */ /* 0x000fe80000100a00 */
[----:B------:R1:W-:Y:S01]  /*4f000*/  STL.64 [R1+0x8], R4 ;  /* 0x0000080401007387 */ /* 0x0003e20000100a00 */
[----:B------:R-:W-:Y:S01]  /*4f010*/  IMAD.MOV.U32 R0, RZ, RZ, R5 ;  /* 0x000000ffff007224 */ /* 0x000fe200078e0005 */
[----:B0-----:R-:W-:-:S02]  /*4f020*/  F2FP.F16.E5M2.UNPACK_B R2, R56 ;  /* 0x00000038ff02723e */ /* 0x001fc400020004ff */
[----:B------:R-:W-:-:S07]  /*4f030*/  F2FP.F16.E5M2.UNPACK_B R3, R57 ;  /* 0x00000039ff03723e */ /* 0x000fce00020004ff */
[C---:B-1----:R-:W-:Y:S01]  /*4f040*/  HMMA.16816.F32 R4, R28.reuse, R2, R8 ;  /* 0x000000021c04723c */ /* 0x042fe20000001808 */
[----:B------:R-:W-:Y:S02]  /*4f050*/  F2FP.F16.E5M2.UNPACK_B R60, R60 ;  /* 0x0000003cff3c723e */ /* 0x000fe400020004ff */
[----:B------:R-:W-:Y:S01]  /*4f060*/  F2FP.F16.E5M2.UNPACK_B R61, R61 ;  /* 0x0000003dff3d723e */ /* 0x000fe200020004ff */
[----:B------:R-:W-:Y:S04]  /*4f070*/  STL.64 [R1+0xa0], R12 ;  /* 0x0000a00c01007387 */ /* 0x000fe80000100a00 */
[----:B------:R-:W-:Y:S04]  /*4f080*/  STL.64 [R1+0xa8], R14 ;  /* 0x0000a80e01007387 */ /* 0x000fe80000100a00 */
[----:B------:R-:W-:Y:S04]  /*4f090*/  STL [R1], R2 ;  /* 0x0000000201007387 */ /* 0x000fe80000100800 */
[----:B------:R-:W-:Y:S04]  /*4f0a0*/  STL [R1+0x4], R3 ;  /* 0x0000040301007387 */ /* 0x000fe80000100800 */
[----:B------:R-:W-:Y:S04]  /*4f0b0*/  STL.64 [R1+0xc0], R4 ;  /* 0x0000c00401007387 */ /* 0x000fe80000100a00 */
[----:B------:R0:W-:Y:S01]  /*4f0c0*/  STL.64 [R1+0xc8], R6 ;  /* 0x0000c80601007387 */ /* 0x0001e20000100a00 */
[----:B------:R-:W-:Y:S01]  /*4f0d0*/  IMAD.MOV.U32 R47, RZ, RZ, R3 ;  /* 0x000000ffff2f7224 */ /* 0x000fe200078e0003 */
[----:B0-----:R-:W-:Y:S04]  /*4f0e0*/  HMMA.16816.F32 R4, R28, R60, R52 ;  /* 0x0000003c1c04723c */ /* 0x001fe80000001834 */
[----:B------:R0:W-:Y:S04]  /*4f0f0*/  STL.64 [R1+0x2c30], R46 ;  /* 0x002c302e01007387 */ /* 0x0001e80000100a00 */
[----:B------:R-:W-:Y:S04]  /*4f100*/  STL [R1+0x2bf0], R60 ;  /* 0x002bf03c01007387 */ /* 0x000fe80000100800 */
[----:B------:R-:W-:Y:S07]  /*4f110*/  STL [R1+0x2bd8], R61 ;  /* 0x002bd83d01007387 */ /* 0x000fee0000100800 */
[----:B------:R-:W-:Y:S04]  /*4f120*/  STL.64 [R1+0xe0], R4 ;  /* 0x0000e00401007387 */ /* 0x000fe80000100a00 */
[----:B------:R-:W-:Y:S04]  /*4f130*/  STL.64 [R1+0xe8], R6 ;  /* 0x0000e80601007387 */ /* 0x000fe80000100a00 */
[----:B------:R-:W3:Y:S04]  /*4f140*/  LDL.LU R16, [R1+0x1c0] ;  /* 0x0001c00001107983 */ /* 0x000ee80000300800 */
[----:B------:R-:W3:Y:S04]  /*4f150*/  LDL.LU R17, [R1+0x1c4] ;  /* 0x0001c40001117983 */ /* 0x000ee80000300800 */
[----:B------:R-:W4:Y:S04]  /*4f160*/  LDL.LU R18, [R1+0x1c8] ;  /* 0x0001c80001127983 */ /* 0x000f280000300800 */
[----:B------:R-:W4:Y:S04]  /*4f170*/  LDL.LU R19, [R1+0x1cc] ;  /* 0x0001cc0001137983 */ /* 0x000f280000300800 */
[----:B----4-:R-:W-:Y:S04]  /*4f180*/  STL.64 [R1+0x2c40], R18 ;  /* 0x002c401201007387 */ /* 0x010fe80000100a00 */
[----:B---3--:R1:W-:Y:S04]  /*4f190*/  STL.64 [R1+0x2c38], R16 ;  /* 0x002c381001007387 */ /* 0x0083e80000100a00 */
[----:B------:R-:W3:Y:S04]  /*4f1a0*/  LDL.LU R24, [R1+0x180] ;  /* 0x0001800001187983 */ /* 0x000ee80000300800 */
[----:B------:R-:W3:Y:S04]  /*4f1b0*/  LDL.LU R25, [R1+0x184] ;  /* 0x0001840001197983 */ /* 0x000ee80000300800 */
[----:B------:R-:W3:Y:S04]  /*4f1c0*/  LDL.LU R26, [R1+0x188] ;  /* 0x00018800011a7983 */ /* 0x000ee80000300800 */
[----:B------:R-:W3:Y:S04]  /*4f1d0*/  LDL.LU R27, [R1+0x18c] ;  /* 0x00018c00011b7983 */ /* 0x000ee80000300800 */
[----:B------:R-:W4:Y:S04]  /*4f1e0*/  LDL.LU R44, [R1+0x120] ;  /* 0x00012000012c7983 */ /* 0x000f280000300800 */
[----:B------:R-:W4:Y:S04]  /*4f1f0*/  LDL.LU R45, [R1+0x124] ;  /* 0x00012400012d7983 */ /* 0x000f280000300800 */
[----:B0-----:R-:W4:Y:S04]  /*4f200*/  LDL.LU R46, [R1+0x128] ;  /* 0x00012800012e7983 */ /* 0x001f280000300800 */
[----:B------:R-:W4:Y:S04]  /*4f210*/  LDL.LU R47, [R1+0x12c] ;  /* 0x00012c00012f7983 */ /* 0x000f280000300800 */
[----:B-1----:R-:W3:Y:S04]  /*4f220*/  LDL.LU R16, [R1+0x100] ;  /* 0x0001000001107983 */ /* 0x002ee80000300800 */
[----:B------:R-:W3:Y:S04]  /*4f230*/  LDL.LU R17, [R1+0x104] ;  /* 0x0001040001117983 */ /* 0x000ee80000300800 */
[----:B------:R-:W3:Y:S04]  /*4f240*/  LDL.LU R18, [R1+0x108] ;  /* 0x0001080001127983 */ /* 0x000ee80000300800 */
[----:B------:R-:W3:Y:S01]  /*4f250*/  LDL.LU R19, [R1+0x10c] ;  /* 0x00010c0001137983 */ /* 0x000ee20000300800 */
[----:B------:R-:W-:-:S02]  /*4f260*/  F2FP.F16.E5M2.UNPACK_B R58, R58 ;  /* 0x0000003aff3a723e */ /* 0x000fc400020004ff */
[----:B--2---:R-:W-:Y:S01]  /*4f270*/  F2FP.F16.E5M2.UNPACK_B R59, R59 ;  /* 0x0000003bff3b723e */ /* 0x004fe200020004ff */
        /* <DEDUP_REMOVED lines=9> */
[----:B------:R-:W2:Y:S04]  /*4f310*/  LDL R53, [R1+0x8cc] ;  /* 0x0008cc0001357983 */ /* 0x000ea80000100800 */
[----:B------:R-:W4:Y:S04]  /*4f320*/  LDL R50, [R1+0x8d8] ;  /* 0x0008d80001327983 */ /* 0x000f280000100800 */
        /* <DEDUP_REMOVED lines=10> */
[----:B------:R-:W4:Y:S04]  /*4f3d0*/  LDL R10, [R1+0x8ec] ;  /* 0x0008ec00010a7983 */ /* 0x000f280000100800 */
[----:B------:R-:W4:Y:S04]  /*4f3e0*/  LDL R11, [R1+0x8f8] ;  /* 0x0008f800010b7983 */ /* 0x000f280000100800 */
[----:B------:R-:W4:Y:S04]  /*4f3f0*/  LDL R8, [R1+0x8fc] ;  /* 0x0008fc0001087983 */ /* 0x000f280000100800 */
[----:B------:R-:W4:Y:S04]  /*4f400*/  LDL R6, [R1+0x908] ;  /* 0x0009080001067983 */ /* 0x000f280000100800 */
[----:B------:R-:W4:Y:S04]  /*4f410*/  LDL R7, [R1+0x90c] ;  /* 0x00090c0001077983 */ /* 0x000f280000100800 */
[----:B------:R-:W4:Y:S04]  /*4f420*/  LDL R9, [R1+0x918] ;  /* 0x0009180001097983 */ /* 0x000f280000100800 */
[----:B------:R-:W4:Y:S04]  /*4f430*/  LDL.LU R12, [R1+0x1e0] ;  /* 0x0001e000010c7983 */ /* 0x000f280000300800 */
[----:B------:R-:W4:Y:S04]  /*4f440*/  LDL.LU R13, [R1+0x1e4] ;  /* 0x0001e400010d7983 */ /* 0x000f280000300800 */
[----:B------:R-:W4:Y:S04]  /*4f450*/  LDL.LU R14, [R1+0x1e8] ;  /* 0x0001e800010e7983 */ /* 0x000f280000300800 */
[----:B------:R-:W4:Y:S01]  /*4f460*/  LDL.LU R15, [R1+0x1ec] ;  /* 0x0001ec00010f7983 */ /* 0x000f220000300800 */
[----:B---3--:R-:W-:-:S15]  /*4f470*/  HMMA.16816.F32 R16, R28, R58, R16 ;  /* 0x0000003a1c10723c */ /* 0x008fde0000001810 */
[----:B------:R-:W-:-:S04]  /*4f480*/  NOP ;  /* 0x0000000000007918 */ /* 0x000fc80000000000 */
[----:B------:R-:W-:Y:S04]  /*4f490*/  STL.64 [R1+0x100], R16 ;  /* 0x0001001001007387 */ /* 0x000fe80000100a00 */
[----:B------:R0:W-:Y:S04]  /*4f4a0*/  STL.64 [R1+0x108], R18 ;  /* 0x0001081201007387 */ /* 0x0001e80000100a00 */
[----:B0-----:R-:W3:Y:S04]  /*4f4b0*/  LDL.LU.64 R18, [R1+0x2c40] ;  /* 0x002c400001127983 */ /* 0x001ee80000300a00 */
[----:B------:R-:W3:Y:S01]  /*4f4c0*/  LDL.LU.64 R16, [R1+0x2c38] ;  /* 0x002c380001107983 */ /* 0x000ee20000300a00 */
[----:B--2---:R-:W-:-:S02]  /*4f4d0*/  F2FP.F16.E5M2.UNPACK_B R56, R56 ;  /* 0x00000038ff38723e */ /* 0x004fc400020004ff */
[----:B------:R-:W-:Y:S02]  /*4f4e0*/  F2FP.F16.E5M2.UNPACK_B R57, R57 ;  /* 0x00000039ff39723e */ /* 0x000fe400020004ff */
[----:B------:R-:W-:Y:S02]  /*4f4f0*/  F2FP.F16.E5M2.UNPACK_B R54, R54 ;  /* 0x00000036ff36723e */ /* 0x000fe400020004ff */
[----:B------:R-:W-:Y:S02]  /*4f500*/  F2FP.F16.E5M2.UNPACK_B R55, R55 ;  /* 0x00000037ff37723e */ /* 0x000fe400020004ff */
[----:B------:R-:W-:Y:S02]  /*4f510*/  F2FP.F16.E5M2.UNPACK_B R52, R52 ;  /* 0x00000034ff34723e */ /* 0x000fe400020004ff */
[----:B------:R-:W-:Y:S01]  /*4f520*/  F2FP.F16.E5M2.UNPACK_B R53, R53 ;  /* 0x00000035ff35723e */ /* 0x000fe200020004ff */
[C---:B----4-:R-:W-:Y:S08]  /*4f530*/  HMMA.16816.F32 R44, R28.reuse, R56, R44 ;  /* 0x000000381c2c723c */ /* 0x050ff0000000182c */
[----:B------:R-:W-:Y:S01]  /*4f540*/  HMMA.16816.F32 R40, R28, R54, R40 ;  /* 0x000000361c28723c */ /* 0x000fe20000001828 */
[----:B------:R-:W-:-:S02]  /*4f550*/  F2FP.F16.E5M2.UNPACK_B R50, R50 ;  /* 0x00000032ff32723e */ /* 0x000fc400020004ff */
[----:B------:R-:W-:Y:S01]  /*4f560*/  F2FP.F16.E5M2.UNPACK_B R51, R51 ;  /* 0x00000033ff33723e */ /* 0x000fe200020004ff */
[----:B------:R-:W-:Y:S01]  /*4f570*/  IMAD.MOV.U32 R48, RZ, RZ, R2 ;  /* 0x000000ffff307224 */ /* 0x000fe200078e0002 */
[----:B------:R-:W-:Y:S02]  /*4f580*/  F2FP.F16.E5M2.UNPACK_B R2, R33 ;  /* 0x00000021ff02723e */ /* 0x000fe400020004ff */
[----:B------:R-:W-:Y:S01]  /*4f590*/  F2FP.F16.E5M2.UNPACK_B R3, R10 ;  /* 0x0000000aff03723e */ /* 0x000fe200020004ff */
[----:B------:R-:W-:Y:S01]  /*4f5a0*/  HMMA.16816.F32 R36, R28, R52, R36 ;  /* 0x000000341c24723c */ /* 0x000fe20000001824 */
[----:B------:R-:W-:Y:S02]  /*4f5b0*/  F2FP.F16.E5M2.UNPACK_B R4, R11 ;  /* 0x0000000bff04723e */ /* 0x000fe400020004ff */
[----:B------:R-:W-:-:S05]  /*4f5c0*/  F2FP.F16.E5M2.UNPACK_B R5, R8 ;  /* 0x00000008ff05723e */ /* 0x000fca00020004ff */
[----:B------:R-:W-:Y:S01]  /*4f5d0*/  HMMA.16816.F32 R24, R28, R50, R24 ;  /* 0x000000321c18723c */ /* 0x000fe20000001818 */
[----:B------:R-:W-:Y:S02]  /*4f5e0*/  F2FP.F16.E5M2.UNPACK_B R6, R6 ;  /* 0x00000006ff06723e */ /* 0x000fe400020004ff */
[----:B------:R-:W-:-:S05]  /*4f5f0*/  F2FP.F16.E5M2.UNPACK_B R7, R7 ;  /* 0x00000007ff07723e */ /* 0x000fca00020004ff */
[C---:B------:R-:W-:Y:S01]  /*4f600*/  HMMA.16816.F32 R20, R28.reuse, R2, R20 ;  /* 0x000000021c14723c */ /* 0x040fe20000001814 */
[----:B------:R-:W-:Y:S04]  /*4f610*/  STL.64 [R1+0x2be8], R58 ;  /* 0x002be83a01007387 */ /* 0x000fe80000100a00 */
[----:B------:R-:W-:Y:S03]  /*4f620*/  STL.64 [R1+0x2be0], R56 ;  /* 0x002be03801007387 */ /* 0x000fe60000100a00 */
[C---:B------:R-:W-:Y:S01]  /*4f630*/  HMMA.16816.F32 R12, R28.reuse, R6, R12 ;  /* 0x000000061c0c723c */ /* 0x040fe2000000180c */
[----:B------:R-:W-:Y:S04]  /*4f640*/  STL.64 [R1+0x120], R44 ;  /* 0x0001202c01007387 */ /* 0x000fe80000100a00 */
[----:B------:R-:W-:Y:S04]  /*4f650*/  STL.64 [R1+0x128], R46 ;  /* 0x0001282e01007387 */ /* 0x000fe80000100a00 */
[----:B------:R-:W-:Y:S04]  /*4f660*/  STL [R1+0x2bf8], R54 ;  /* 0x002bf83601007387 */ /* 0x000fe80000100800 */
[----:B------:R-:W-:Y:S04]  /*4f670*/  STL [R1+0x2bf4], R55 ;  /* 0x002bf43701007387 */ /* 0x000fe80000100800 */
[----:B------:R0:W-:Y:S04]  /*4f680*/  STL.64 [R1+0x140], R40 ;  /* 0x0001402801007387 */ /* 0x0001e80000100a00 */
[----:B------:R1:W-:Y:S04]  /*4f690*/  STL.64 [R1+0x148], R42 ;  /* 0x0001482a01007387 */ /* 0x0003e80000100a00 */
[----:B------:R-:W-:Y:S04]  /*4f6a0*/  STL [R1+0x2bfc], R53 ;  /* 0x002bfc3501007387 */ /* 0x000fe80000100800 */
[----:B------:R2:W-:Y:S04]  /*4f6b0*/  STL [R1+0x2c20], R52 ;  /* 0x002c203401007387 */ /* 0x0005e80000100800 */
[----:B------:R-:W-:Y:S04]  /*4f6c0*/  STL.64 [R1+0x160], R36 ;  /* 0x0001602401007387 */ /* 0x000fe80000100a00 */
[----:B------:R-:W-:Y:S04]  /*4f6d0*/  STL.64 [R1+0x168], R38 ;  /* 0x0001682601007387 */ /* 0x000fe80000100a00 */
[----:B------:R-:W-:Y:S04]  /*4f6e0*/  STL.64 [R1+0x2c28], R50 ;  /* 0x002c283201007387 */ /* 0x000fe80000100a00 */
[----:B------:R-:W-:Y:S04]  /*4f6f0*/  STL [R1+0x2c24], R48 ;  /* 0x002c243001007387 */ /* 0x000fe80000100800 */
[----:B------:R-:W-:Y:S04]  /*4f700*/  STL.64 [R1+0x180], R24 ;  /* 0x0001801801007387 */ /* 0x000fe80000100a00 */
[----:B------:R-:W-:Y:S04]  /*4f710*/  STL.64 [R1+0x188], R26 ;  /* 0x0001881a01007387 */ /* 0x000fe80000100a00 */
[----:B------:R-:W-:Y:S04]  /*4f720*/  STL.64 [R1+0x1a0], R20 ;  /* 0x0001a01401007387 */ /* 0x000fe80000100a00 */
[----:B------:R-:W-:Y:S01]  /*4f730*/  STL.64 [R1+0x1a8], R22 ;  /* 0x0001a81601007387 */ /* 0x000fe20000100a00 */
[----:B------:R-:W-:Y:S01]  /*4f740*/  F2FP.F16.E5M2.UNPACK_B R8, R9 ;  /* 0x00000009ff08723e */ /* 0x000fe200020004ff */
[----:B---3--:R-:W-:-:S15]  /*4f750*/  HMMA.16816.F32 R16, R28, R4, R16 ;  /* 0x000000041c10723c */ /* 0x008fde0000001810 */
[----:B------:R-:W-:-:S04]  /*4f760*/  NOP ;  /* 0x0000000000007918 */ /* 0x000fc80000000000 */
[----:B------:R-:W-:Y:S04]  /*4f770*/  STL.64 [R1+0x1c0], R16 ;  /* 0x0001c01001007387 */ /* 0x000fe80000100a00 */
[----:B------:R-:W-:Y:S04]  /*4f780*/  STL.64 [R1+0x1c8], R18 ;  /* 0x0001c81201007387 */ /* 0x000fe80000100a00 */
[----:B------:R-:W3:Y:S04]  /*4f790*/  LDL.LU R32, [R1+0x2e0] ;  /* 0x0002e00001207983 */ /* 0x000ee80000300800 */
[----:B------:R4:W-:Y:S04]  /*4f7a0*/  STL.64 [R1+0x1e0], R12 ;  /* 0x0001e00c01007387 */ /* 0x0009e80000100a00 */
[----:B------:R0:W-:Y:S04]  /*4f7b0*/  STL.64 [R1+0x1e8], R14 ;  /* 0x0001e80e01007387 */ /* 0x0001e80000100a00 */
[----:B------:R-:W3:Y:S04]  /*4f7c0*/  LDL.LU R33, [R1+0x2e4] ;  /* 0x0002e40001217983 */ /* 0x000ee80000300800 */
[----:B------:R-:W3:Y:S04]  /*4f7d0*/  LDL.LU R34, [R1+0x2e8] ;  /* 0x0002e80001227983 */ /* 0x000ee80000300800 */
[----:B------:R-:W3:Y:S04]  /*4f7e0*/  LDL.LU R35, [R1+0x2ec] ;  /* 0x0002ec0001237983 */ /* 0x000ee80000300800 */
[----:B0-----:R-:W3:Y:S04]  /*4f7f0*/  LDL.LU R40, [R1+0x2a0] ;  /* 0x0002a00001287983 */ /* 0x001ee80000300800 */
[----:B------:R-:W3:Y:S04]  /*4f800*/  LDL.LU R41, [R1+0x2a4] ;  /* 0x0002a40001297983 */ /* 0x000ee80000300800 */
[----:B-1----:R-:W3:Y:S04]  /*4f810*/  LDL.LU R42, [R1+0x2a8] ;  /* 0x0002a800012a7983 */ /* 0x002ee80000300800 */
[----:B------:R-:W3:Y:S04]  /*4f820*/  LDL.LU R43, [R1+0x2ac] ;  /* 0x0002ac00012b7983 */ /* 0x000ee80000300800 */
        /* <DEDUP_REMOVED lines=8> */
[----:B------:R-:W2:Y:S04]  /*4f8b0*/  LDL R9, [R1+0x91c] ;  /* 0x00091c0001097983 */ /* 0x000ea80000100800 */
[----:B------:R-:W3:Y:S04]  /*4f8c0*/  LDL R10, [R1+0x928] ;  /* 0x00092800010a7983 */ /* 0x000ee80000100800 */
[----:B------:R-:W3:Y:S04]  /*4f8d0*/  LDL R11, [R1+0x92c] ;  /* 0x00092c00010b7983 */ /* 0x000ee80000100800 */
[----:B----4-:R-:W4:Y:S04]  /*4f8e0*/  LDL R12, [R1+0x938] ;  /* 0x00093800010c7983 */ /* 0x010f280000100800 */
        /* <DEDUP_REMOVED lines=24> */
[----:B------:R-:W-:Y:S04]  /*4fa70*/  STL.64 [R1+0x2ba0], R6 ;  /* 0x002ba00601007387 */ /* 0x000fe80000100a00 */
[----:B------:R0:W-:Y:S04]  /*4fa80*/  STL.64 [R1+0x2b98], R4 ;  /* 0x002b980401007387 */ /* 0x0001e80000100a00 */
[----:B0-----:R-:W4:Y:S04]  /*4fa90*/  LDL.LU R4, [R1+0x220] ;  /* 0x0002200001047983 */ /* 0x001f280000300800 */
[----:B------:R-:W4:Y:S04]  /*4faa0*/  LDL.LU R5, [R1+0x224] ;  /* 0x0002240001057983 */ /* 0x000f280000300800 */
[----:B------:R-:W4:Y:S04]  /*4fab0*/  LDL.LU R6, [R1+0x228] ;  /* 0x0002280001067983 */ /* 0x000f280000300800 */
[----:B------:R-:W4:Y:S01]  /*4fac0*/  LDL.LU R7, [R1+0x22c] ;  /* 0x00022c0001077983 */ /* 0x000f220000300800 */
[----:B--2---:R-:W-:-:S02]  /*4fad0*/  F2FP.F16.E5M2.UNPACK_B R9, R9 ;  /* 0x00000009ff09723e */ /* 0x004fc400020004ff */
[----:B---3--:R-:W-:Y:S02]  /*4fae0*/  F2FP.F16.E5M2.UNPACK_B R10, R10 ;  /* 0x0000000aff0a723e */ /* 0x008fe400020004ff */
[----:B------:R-:W-:-:S03]  /*4faf0*/  F2FP.F16.E5M2.UNPACK_B R11, R11 ;  /* 0x0000000bff0b723e */ /* 0x000fc600020004ff */
[----:B------:R-:W-:Y:S01]  /*4fb00*/  HMMA.16816.F32 R44, R28, R8, R44 ;  /* 0x000000081c2c723c */ /* 0x000fe2000000182c */
[----:B----4-:R-:W-:Y:S02]  /*4fb10*/  F2FP.F16.E5M2.UNPACK_B R12, R12 ;  /* 0x0000000cff0c723e */ /* 0x010fe400020004ff */
[----:B------:R-:W-:-:S15]  /*4fb20*/  F2FP.F16.E5M2.UNPACK_B R13, R13 ;  /* 0x0000000dff0d723e */ /* 0x000fde00020004ff */
[----:B------:R-:W-:Y:S01]  /*4fb30*/  NOP ;  /* 0x0000000000007918 */ /* 0x000fe20000000000 */
[----:B------:R-:W-:Y:S04]  /*4fb40*/  STL.64 [R1+0x200], R44 ;  /* 0x0002002c01007387 */ /* 0x000fe80000100a00 */
[----:B------:R0:W-:Y:S04]  /*4fb50*/  STL.64 [R1+0x208], R46 ;  /* 0x0002082e01007387 */ /* 0x0001e80000100a00 */
[----:B0-----:R-:W2:Y:S01]  /*4fb60*/  LDL.LU.64 R46, [R1+0x2c30] ;  /* 0x002c3000012e7983 */ /* 0x001ea20000300a00 */
[----:B------:R-:W-:Y:S03]  /*4fb70*/  HMMA.16816.F32 R4, R28, R10, R4 ;  /* 0x0000000a1c04723c */ /* 0x000fe60000001804 */
[----:B------:R-:W-:Y:S04]  /*4fb80*/  STL.64 [R1+0x2b80], R10 ;  /* 0x002b800a01007387 */ /* 0x000fe80000100a00 */
[----:B------:R-:W-:Y:S01]  /*4fb90*/  STL.64 [R1+0x2b78], R8 ;  /* 0x002b780801007387 */ /* 0x000fe20000100a00 */
[----:B------:R-:W-:-:S11]  /*4fba0*/  F2FP.F16.E5M2.UNPACK_B R14, R14 ;  /* 0x0000000eff0e723e */ /* 0x000fd600020004ff */
[----:B------:R-:W-:Y:S04]  /*4fbb0*/  STL.64 [R1+0x220], R4 ;  /* 0x0002200401007387 */ /* 0x000fe80000100a00 */
[----:B------:R0:W-:Y:S02]  /*4fbc0*/  STL.64 [R1+0x228], R6 ;  /* 0x0002280601007387 */ /* 0x0001e40000100a00 */
[----:B0-----:R-:W-:Y:S01]  /*4fbd0*/  HMMA.16816.F32 R4, R28, R12, R48 ;  /* 0x0000000c1c04723c */ /* 0x001fe20000001830 */
[----:B------:R-:W-:Y:S02]  /*4fbe0*/  F2FP.F16.E5M2.UNPACK_B R15, R15 ;  /* 0x0000000fff0f723e */ /* 0x000fe400020004ff */
[----:B------:R-:W-:Y:S02]  /*4fbf0*/  F2FP.F16.E5M2.UNPACK_B R16, R16 ;  /* 0x00000010ff10723e */ /* 0x000fe400020004ff */
[----:B------:R-:W-:-:S14]  /*4fc00*/  F2FP.F16.E5M2.UNPACK_B R17, R17 ;  /* 0x00000011ff11723e */ /* 0x000fdc00020004ff */
[----:B------:R-:W-:Y:S04]  /*4fc10*/  STL.64 [R1+0x240], R4 ;  /* 0x0002400401007387 */ /* 0x000fe80000100a00 */
[----:B------:R0:W-:Y:S02]  /*4fc20*/  STL.64 [R1+0x248], R6 ;  /* 0x0002480601007387 */ /* 0x0001e40000100a00 */
[----:B0-----:R-:W-:Y:S02]  /*4fc30*/  HMMA.16816.F32 R4, R28, R14, R52 ;  /* 0x0000000e1c04723c */ /* 0x001fe40000001834 */
[----:B------:R-:W-:Y:S04]  /*4fc40*/  STL.64 [R1+0x2b60], R14 ;  /* 0x002b600e01007387 */ /* 0x000fe80000100a00 */
[----:B------:R-:W-:Y:S01]  /*4fc50*/  STL.64 [R1+0x2b58], R12 ;  /* 0x002b580c01007387 */ /* 0x000fe20000100a00 */
[----:B------:R-:W-:-:S12]  /*4fc60*/  F2FP.F16.E5M2.UNPACK_B R18, R18 ;  /* 0x00000012ff12723e */ /* 0x000fd800020004ff */
        /* <DEDUP_REMOVED lines=15> */
[----:B------:R-:W-:-:S15]  /*4fd60*/  F2FP.F16.E5M2.UNPACK_B R23, R23 ;  /* 0x00000017ff17723e */ /* 0x000fde00020004ff */
[----:B------:R-:W-:-:S03]  /*4fd70*/  NOP ;  /* 0x0000000000007918 */ /* 0x000fc60000000000 */
[----:B------:R-:W-:Y:S04]  /*4fd80*/  STL.64 [R1+0x2c0], R4 ;  /* 0x0002c00401007387 */ /* 0x000fe80000100a00 */
[----:B------:R0:W-:Y:S04]  /*4fd90*/  STL.64 [R1+0x2c8], R6 ;  /* 0x0002c80601007387 */ /* 0x0001e80000100a00 */
[----:B------:R-:W3:Y:S01]  /*4fda0*/  LDL.LU R56, [R1+0x3e0] ;  /* 0x0003e00001387983 */ /* 0x000ee20000300800 */
[----:B0-----:R-:W-:Y:S01]  /*4fdb0*/  HMMA.16816.F32 R4, R28, R22, R32 ;  /* 0x000000161c04723c */ /* 0x001fe20000001820 */
[----:B------:R-:W-:-:S15]  /*4fdc0*/  F2FP.F16.E5M2.UNPACK_B R24, R25 ;  /* 0x00000019ff18723e */ /* 0x000fde00020004ff */
[----:B------:R-:W-:-:S03]  /*4fdd0*/  NOP ;  /* 0x0000000000007918 */ /* 0x000fc60000000000 */
[----:B------:R0:W-:Y:S04]  /*4fde0*/  STL.64 [R1+0x2e0], R4 ;  /* 0x0002e00401007387 */ /* 0x0001e80000100a00 */
[----:B------:R1:W-:Y:S04]  /*4fdf0*/  STL.64 [R1+0x2e8], R6 ;  /* 0x0002e80601007387 */ /* 0x0003e80000100a00 */
        /* <DEDUP_REMOVED lines=16> */
[----:B------:R-:W3:Y:S04]  /*4ff00*/  LDL.LU R48, [R1+0x300] ;  /* 0x0003000001307983 */ /* 0x000ee80000300800 */
[----:B------:R-:W3:Y:S04]  /*4ff10*/  LDL.LU R49, [R1+0x304] ;  /* 0x0003040001317983 */ /* 0x000ee80000300800 */
[----:B------:R-:W3:Y:S04]  /*4ff20*/  LDL.LU R50, [R1+0x308] ;  /* 0x0003080001327983 */ /* 0x000ee80000300800 */
[----:B------:R-:W3:Y:S04]  /*4ff30*/  LDL.LU R51, [R1+0x30c] ;  /* 0x00030c0001337983 */ /* 0x000ee80000300800 */
[----:B------:R-:W3:Y:S04]  /*4ff40*/  LDL R26, [R1+0x9a8] ;  /* 0x0009a800011a7983 */ /* 0x000ee80000100800 */
        /* <DEDUP_REMOVED lines=14> */
[----:B0-----:R-:W4:Y:S04]  /*50030*/  LDL.LU R4, [R1+0x3c0] ;  /* 0x0003c00001047983 */ /* 0x001f280000300800 */
[----:B------:R-:W4:Y:S04]  /*50040*/  LDL.LU R5, [R1+0x3c4] ;  /* 0x0003c40001057983 */ /* 0x000f280000300800 */
[----:B-1----:R-:W4:Y:S04]  /*50050*/  LDL.LU R6, [R1+0x3c8] ;  /* 0x0003c80001067983 */ /* 0x002f280000300800 */
[----:B------:R-:W4:Y:S04]  /*50060*/  LDL.LU R7, [R1+0x3cc] ;  /* 0x0003cc0001077983 */ /* 0x000f280000300800 */
[----:B------:R-:W4:Y:S04]  /*50070*/  LDL R41, [R1+0x9fc] ;  /* 0x0009fc0001297983 */ /* 0x000f280000100800 */
[----:B------:R-:W4:Y:S04]  /*50080*/  LDL R42, [R1+0xa08] ;  /* 0x000a0800012a7983 */ /* 0x000f280000100800 */
[----:B------:R-:W4:Y:S04]  /*50090*/  LDL R43, [R1+0xa0c] ;  /* 0x000a0c00012b7983 */ /* 0x000f280000100800 */
[----:B------:R-:W4:Y:S04]  /*500a0*/  LDL R44, [R1+0xa18] ;  /* 0x000a1800012c7983 */ /* 0x000f280000100800 */
[----:B------:R-:W-:Y:S04]  /*500b0*/  STL.64 [R1+0x2b90], R22 ;  /* 0x002b901601007387 */ /* 0x000fe80000100a00 */
[----:B------:R0:W-:Y:S04]  /*500c0*/  STL.64 [R1+0x2b88], R20 ;  /* 0x002b881401007387 */ /* 0x0001e80000100a00 */
[----:B0-----:R-:W4:Y:S04]  /*500d0*/  LDL.LU R20, [R1+0x340] ;  /* 0x0003400001147983 */ /* 0x001f280000300800 */
[----:B------:R-:W4:Y:S04]  /*500e0*/  LDL.LU R21, [R1+0x344] ;  /* 0x0003440001157983 */ /* 0x000f280000300800 */
[----:B------:R-:W4:Y:S04]  /*500f0*/  LDL.LU R22, [R1+0x348] ;  /* 0x0003480001167983 */ /* 0x000f280000300800 */
[----:B------:R-:W4:Y:S04]  /*50100*/  LDL.LU R23, [R1+0x34c] ;  /* 0x00034c0001177983 */ /* 0x000f280000300800 */
[----:B------:R-:W4:Y:S01]  /*50110*/  LDL R45, [R1+0xa1c] ;  /* 0x000a1c00012d7983 */ /* 0x000f220000100800 */
[----:B--2---:R-:W-:-:S02]  /*50120*/  F2FP.F16.E5M2.UNPACK_B R25, R25 ;  /* 0x00000019ff19723e */ /* 0x004fc400020004ff */
[----:B---3--:R-:W-:Y:S02]  /*50130*/  F2FP.F16.E5M2.UNPACK_B R26, R26 ;  /* 0x0000001aff1a723e */ /* 0x008fe400020004ff */
[----:B----4-:R-:W-:-:S03]  /*50140*/  F2FP.F16.E5M2.UNPACK_B R27, R27 ;  /* 0x0000001bff1b723e */ /* 0x010fc600020004ff */
[----:B------:R-:W-:Y:S01]  /*50150*/  HMMA.16816.F32 R48, R28, R24, R48 ;  /* 0x000000181c30723c */ /* 0x000fe20000001830 */
[----:B------:R-:W-:-:S07]  /*50160*/  F2FP.F16.E5M2.UNPACK_B R32, R32 ;  /* 0x00000020ff20723e */ /* 0x000fce00020004ff */
[----:B------:R-:W-:Y:S01]  /*50170*/  HMMA.16816.F32 R52, R28, R26, R52 ;  /* 0x0000001a1c34723c */ /* 0x000fe20000001834 */
[----:B------:R-:W-:Y:S02]  /*50180*/  F2FP.F16.E5M2.UNPACK_B R33, R33 ;  /* 0x00000021ff21723e */ /* 0x000fe400020004ff */
[----:B------:R-:W-:Y:S02]  /*50190*/  F2FP.F16.E5M2.UNPACK_B R34, R34 ;  /* 0x00000022ff22723e */ /* 0x000fe400020004ff */
[----:B------:R-:W-:Y:S02]  /*501a0*/  F2FP.F16.E5M2.UNPACK_B R35, R35 ;  /* 0x00000023ff23723e */ /* 0x000fe400020004ff */
[----:B------:R-:W-:Y:S02]  /*501b0*/  F2FP.F16.E5M2.UNPACK_B R36, R36 ;  /* 0x00000024ff24723e */ /* 0x000fe400020004ff */
[----:B------:R-:W-:Y:S02]  /*501c0*/  F2FP.F16.E5M2.UNPACK_B R37, R37 ;  /* 0x00000025ff25723e */ /* 0x000fe400020004ff */
[----:B------:R-:W-:-:S02]  /*501d0*/  F2FP.F16.E5M2.UNPACK_B R38, R38 ;  /* 0x00000026ff26723e */ /* 0x000fc400020004ff */
[----:B------:R-:W-:Y:S01]  /*501e0*/  F2FP.F16.E5M2.UNPACK_B R39, R39 ;  /* 0x00000027ff27723e */ /* 0x000fe200020004ff */
[----:B------:R-:W-:Y:S01]  /*501f0*/  HMMA.16816.F32 R16, R28, R34, R16 ;  /* 0x000000221c10723c */ /* 0x000fe20000001810 */
[----:B------:R-:W-:-:S07]  /*50200*/  F2FP.F16.E5M2.UNPACK_B R40, R40 ;  /* 0x00000028ff28723e */ /* 0x000fce00020004ff */
[----:B------:R-:W-:Y:S01]  /*50210*/  HMMA.16816.F32 R12, R28, R36, R12 ;  /* 0x000000241c0c723c */ /* 0x000fe2000000180c */
[----:B------:R-:W-:-:S07]  /*50220*/  F2FP.F16.E5M2.UNPACK_B R41, R41 ;  /* 0x00000029ff29723e */ /* 0x000fce00020004ff */
[C---:B------:R-:W-:Y:S01]  /*50230*/  HMMA.16816.F32 R8, R28.reuse, R38, R8 ;  /* 0x000000261c08723c */ /* 0x040fe20000001808 */
[----:B------:R-:W-:Y:S04]  /*50240*/  STL.64 [R1+0x300], R48 ;  /* 0x0003003001007387 */ /* 0x000fe80000100a00 */
[----:B------:R0:W-:Y:S03]  /*50250*/  STL.64 [R1+0x308], R50 ;  /* 0x0003083201007387 */ /* 0x0001e60000100a00 */
[C---:B------:R-:W-:Y:S01]  /*50260*/  HMMA.16816.F32 R4, R28.reuse, R40, R4 ;  /* 0x000000281c04723c */ /* 0x040fe20000001804 */
[----:B0-----:R-:W2:Y:S04]  /*50270*/  LDL.LU.64 R50, [R1+0x2c28] ;  /* 0x002c280001327983 */ /* 0x001ea80000300a00 */
[----:B------:R-:W3:Y:S03]  /*50280*/  LDL.LU R48, [R1+0x2c24] ;  /* 0x002c240001307983 */ /* 0x000ee60000300800 */
[----:B------:R-:W-:Y:S01]  /*50290*/  HMMA.16816.F32 R20, R28, R32, R20 ;  /* 0x000000201c14723c */ /* 0x000fe20000001814 */
[----:B------:R0:W-:Y:S04]  /*502a0*/  STL.64 [R1+0x320], R52 ;  /* 0x0003203401007387 */ /* 0x0001e80000100a00 */
[----:B------:R-:W-:Y:S01]  /*502b0*/  STL.64 [R1+0x328], R54 ;  /* 0x0003283601007387 */ /* 0x000fe20000100a00 */
[----:B------:R-:W-:-:S03]  /*502c0*/  F2FP.F16.E5M2.UNPACK_B R42, R42 ;  /* 0x0000002aff2a723e */ /* 0x000fc600020004ff */
[----:B0-----:R-:W4:Y:S04]  /*502d0*/  LDL.LU R52, [R1+0x2c20] ;  /* 0x002c200001347983 */ /* 0x001f280000300800 */
[----:B------:R-:W-:Y:S04]  /*502e0*/  STL.64 [R1+0x2bb0], R26 ;  /* 0x002bb01a01007387 */ /* 0x000fe80000100a00 */
[----:B------:R-:W-:Y:S04]  /*502f0*/  STL.64 [R1+0x2ba8], R24 ;  /* 0x002ba81801007387 */ /* 0x000fe80000100a00 */
[----:B------:R-:W-:Y:S04]  /*50300*/  STL [R1+0x2b54], R32 ;  /* 0x002b542001007387 */ /* 0x000fe80000100800 */
[----:B------:R-:W-:Y:S04]  /*50310*/  STL [R1+0x2b50], R33 ;  /* 0x002b502101007387 */ /* 0x000fe80000100800 */
[----:B------:R-:W-:Y:S04]  /*50320*/  STL.64 [R1+0x340], R20 ;  /* 0x0003401401007387 */ /* 0x000fe80000100a00 */
[----:B------:R-:W-:Y:S04]  /*50330*/  STL.64 [R1+0x348], R22 ;  /* 0x0003481601007387 */ /* 0x000fe80000100a00 */
[----:B------:R-:W-:Y:S04]  /*50340*/  STL.64 [R1+0x360], R16 ;  /* 0x0003601001007387 */ /* 0x000fe80000100a00 */
[----:B------:R-:W-:Y:S04]  /*50350*/  STL.64 [R1+0x368], R18 ;  /* 0x0003681201007387 */ /* 0x000fe80000100a00 */
[----:B------:R-:W-:Y:S04]  /*50360*/  STL.64 [R1+0x380], R12 ;  /* 0x0003800c01007387 */ /* 0x000fe80000100a00 */
[----:B------:R-:W-:Y:S01]  /*50370*/  STL.64 [R1+0x388], R14 ;  /* 0x0003880e01007387 */ /* 0x000fe20000100a00 */
[----:B------:R-:W-:-:S03]  /*50380*/  F2FP.F16.E5M2.UNPACK_B R43, R43 ;  /* 0x0000002bff2b723e */ /* 0x000fc600020004ff */
[----:B------:R-:W-:Y:S04]  /*50390*/  STL.64 [R1+0x2b38], R38 ;  /* 0x002b382601007387 */ /* 0x000fe80000100a00 */
[----:B------:R-:W-:Y:S04]  /*503a0*/  STL.64 [R1+0x2b30], R36 ;  /* 0x002b302401007387 */ /* 0x000fe80000100a00 */
[----:B------:R-:W-:Y:S04]  /*503b0*/  STL.64 [R1+0x3a0], R8 ;  /* 0x0003a00801007387 */ /* 0x000fe80000100a00 */
[----:B------:R-:W-:Y:S04]  /*503c0*/  STL.64 [R1+0x3a8], R10 ;  /* 0x0003a80a01007387 */ /* 0x000fe80000100a00 */
[----:B------:R-:W-:Y:S04]  /*503d0*/  STL.64 [R1+0x3c0], R4 ;  /* 0x0003c00401007387 */ /* 0x000fe80000100a00 */
[----:B------:R0:W-:Y:S02]  /*503e0*/  STL.64 [R1+0x3c8], R6 ;  /* 0x0003c80601007387 */ /* 0x0001e40000100a00 */
[----:B0-----:R-:W-:Y:S02]  /*503f0*/  HMMA.16816.F32 R4, R28, R42, R56 ;  /* 0x0000002a1c04723c */ /* 0x001fe40000001838 */
[----:B------:R-:W-:Y:S04]  /*50400*/  STL.64 [R1+0x2b18], R42 ;  /* 0x002b182a01007387 */ /* 0x000fe80000100a00 */
[----:B------:R-:W-:-:S13]  /*50410*/  STL.64 [R1+0x2b10], R40 ;  /* 0x002b102801007387 */ /* 0x000fda0000100a00 */
[----:B------:R-:W-:Y:S04]  /*50420*/  STL.64 [R1+0x3e0], R4 ;  /* 0x0003e00401007387 */ /* 0x000fe80000100a00 */
[----:B------:R-:W-:Y:S04]  /*50430*/  STL.64 [R1+0x3e8], R6 ;  /* 0x0003e80601007387 */ /* 0x000fe80000100a00 */
[----:B------:R-:W2:Y:S04]  /*50440*/  LDL.LU R8, [R1+0x7c0] ;  /* 0x0007c00001087983 */ /* 0x000ea80000300800 */
[----:B------:R-:W2:Y:S04]  /*50450*/  LDL.LU R9, [R1+0x7c4] ;  /* 0x0007c40001097983 */ /* 0x000ea80000300800 */
[----:B------:R-:W2:Y:S04]  /*50460*/  LDL.LU R10, [R1+0x7c8] ;  /* 0x0007c800010a7983 */ /* 0x000ea80000300800 */
[----:B------:R-:W2:Y:S04]  /*50470*/  LDL.LU R11, [R1+0x7cc] ;  /* 0x0007cc00010b7983 */ /* 0x000ea80000300800 */
[----:B--2---:R-:W-:Y:S04]  /*50480*/  STL.64 [R1+0x2c08], R10 ;  /* 0x002c080a01007387 */ /* 0x004fe80000100a00 */
[----:B------:R0:W-:Y:S04]  /*50490*/  STL.64 [R1+0x2c00], R8 ;  /* 0x002c000801007387 */ /* 0x0001e80000100a00 */
[----:B------:R-:W2:Y:S04]  /*504a0*/  LDL.LU R12, [R1+0x7d0] ;  /* 0x0007d000010c7983 */ /* 0x000ea80000300800 */
[----:B------:R-:W2:Y:S04]  /*504b0*/  LDL.LU R13, [R1+0x7d4] ;  /* 0x0007d400010d7983 */ /* 0x000ea80000300800 */
[----:B------:R-:W2:Y:S04]  /*504c0*/  LDL.LU R14, [R1+0x7d8] ;  /* 0x0007d800010e7983 */ /* 0x000ea80000300800 */
[----:B------:R-:W2:Y:S01]  /*504d0*/  LDL.LU R15, [R1+0x7dc] ;  /* 0x0007dc00010f7983 */ /* 0x000ea20000300800 */
[----:B------:R-:W-:-:S02]  /*504e0*/  IMAD.MOV.U32 R19, RZ, RZ, R47 ;  /* 0x000000ffff137224 */ /* 0x000fc400078e002f */
[----:B------:R-:W-:Y:S02]  /*504f0*/  IMAD.MOV.U32 R16, RZ, RZ, R46 ;  /* 0x000000ffff107224 */ /* 0x000fe400078e002e */
[----:B---3--:R-:W-:Y:S02]  /*50500*/  IMAD.MOV.U32 R18, RZ, RZ, R48 ;  /* 0x000000ffff127224 */ /* 0x008fe400078e0030 */
[----:B------:R-:W-:Y:S01]  /*50510*/  IMAD.MOV.U32 R17, RZ, RZ, R0 ;  /* 0x000000ffff117224 */ /* 0x000fe200078e0000 */
[----:B--2---:R-:W-:Y:S04]  /*50520*/  STL.64 [R1+0x2c18], R14 ;  /* 0x002c180e01007387 */ /* 0x004fe80000100a00 */
[----:B------:R1:W-:Y:S04]  /*50530*/  STL.64 [R1+0x2c10], R12 ;  /* 0x002c100c01007387 */ /* 0x0003e80000100a00 */
[----:B------:R-:W2:Y:S04]  /*50540*/  LDL.LU R24, [R1+0x7f0] ;  /* 0x0007f00001187983 */ /* 0x000ea80000300800 */
[----:B------:R-:W2:Y:S04]  /*50550*/  LDL.LU R25, [R1+0x7f4] ;  /* 0x0007f40001197983 */ /* 0x000ea80000300800 */
[----:B------:R-:W2:Y:S04]  /*50560*/  LDL.LU R26, [R1+0x7f8] ;  /* 0x0007f800011a7983 */ /* 0x000ea80000300800 */
[----:B------:R-:W2:Y:S04]  /*50570*/  LDL.LU R27, [R1+0x7fc] ;  /* 0x0007fc00011b7983 */ /* 0x000ea80000300800 */
[----:B0-----:R-:W3:Y:S04]  /*50580*/  LDL.LU R8, [R1+0x820] ;  /* 0x0008200001087983 */ /* 0x001ee80000300800 */
[----:B------:R-:W3:Y:S04]  /*50590*/  LDL.LU R9, [R1+0x824] ;  /* 0x0008240001097983 */ /* 0x000ee80000300800 */
[----:B------:R-:W3:Y:S04]  /*505a0*/  LDL.LU R10, [R1+0x828] ;  /* 0x00082800010a7983 */ /* 0x000ee80000300800 */
[----:B------:R-:W3:Y:S04]  /*505b0*/  LDL.LU R11, [R1+0x82c] ;  /* 0x00082c00010b7983 */ /* 0x000ee80000300800 */
[----:B-1----:R-:W2:Y:S04]  /*505c0*/  LDL.LU R12, [R1+0x430] ;  /* 0x00043000010c7983 */ /* 0x002ea80000300800 */
[----:B------:R-:W2:Y:S04]  /*505d0*/  LDL.LU R13, [R1+0x434] ;  /* 0x00043400010d7983 */ /* 0x000ea80000300800 */
[----:B------:R-:W2:Y:S04]  /*505e0*/  LDL.LU R14, [R1+0x438] ;  /* 0x00043800010e7983 */ /* 0x000ea80000300800 */
[----:B------:R-:W2:Y:S04]  /*505f0*/  LDL.LU R15, [R1+0x43c] ;  /* 0x00043c00010f7983 */ /* 0x000ea80000300800 */
[----:B------:R-:W2:Y:S04]  /*50600*/  LDL R46, [R1+0xa28] ;  /* 0x000a2800012e7983 */ /* 0x000ea80000100800 */
[----:B------:R-:W3:Y:S04]  /*50610*/  LDL R47, [R1+0xa2c] ;  /* 0x000a2c00012f7983 */ /* 0x000ee80000100800 */
[----:B------:R-:W4:Y:S04]  /*50620*/  LDL R48, [R1+0xa38] ;  /* 0x000a380001307983 */ /* 0x000f280000100800 */
[----:B------:R-:W4:Y:S04]  /*50630*/  LDL.LU R56, [R1+0x420] ;  /* 0x0004200001387983 */ /* 0x000f280000300800 */
[----:B------:R-:W4:Y:S04]  /*50640*/  LDL.LU R57, [R1+0x424] ;  /* 0x0004240001397983 */ /* 0x000f280000300800 */
[----:B------:R-:W4:Y:S04]  /*50650*/  LDL.LU R58, [R1+0x428] ;  /* 0x00042800013a7983 */ /* 0x000f280000300800 */
[----:B------:R-:W4:Y:S04]  /*50660*/  LDL.LU R59, [R1+0x42c] ;  /* 0x00042c00013b7983 */ /* 0x000f280000300800 */
[----:B------:R-:W4:Y:S04]  /*50670*/  LDL R49, [R1+0xa3c] ;  /* 0x000a3c0001317983 */ /* 0x000f280000100800 */
        /* <DEDUP_REMOVED lines=8> */
[----:B------:R-:W-:-:S02]  /*50700*/  F2FP.F16.E5M2.UNPACK_B R44, R44 ;  /* 0x0000002cff2c723e */ /* 0x000fc400020004ff */
[----:B------:R-:W-:Y:S01]  /*50710*/  F2FP.F16.E5M2.UNPACK_B R45, R45 ;  /* 0x0000002dff2d723e */ /* 0x000fe200020004ff */
[----:B------:R-:W4:Y:S04]  /*50720*/  LDL R38, [R1+0x10] ;  /* 0x0000100001267983 */ /* 0x000f280000100800 */
[----:B------:R-:W4:Y:S04]  /*50730*/  LDL R39, [R1+0x14] ;  /* 0x0000140001277983 */ /* 0x000f280000100800 */
[----:B------:R-:W4:Y:S04]  /*50740*/  LDL.64 R36, [R1+0x18] ;  /* 0x0000180001247983 */ /* 0x000f280000100a00 */
        /* <DEDUP_REMOVED lines=12> */
[----:B--2---:R-:W-:-:S02]  /*50810*/  F2FP.F16.E5M2.UNPACK_B R46, R46 ;  /* 0x0000002eff2e723e */ /* 0x004fc400020004ff */
[----:B---3--:R-:W-:Y:S01]  /*50820*/  F2FP.F16.E5M2.UNPACK_B R47, R47 ;  /* 0x0000002fff2f723e */ /* 0x008fe200020004ff */
[C---:B------:R-:W-:Y:S08]  /*50830*/  HMMA.16816.F32 R12, R28.reuse, R44, R12 ;  /* 0x0000002c1c0c723c */ /* 0x040ff0000000180c */
[----:B------:R-:W-:Y:S01]  /*50840*/  HMMA.16816.F32 R8, R28, R46, R8 ;  /* 0x0000002e1c08723c */ /* 0x000fe20000001808 */
[----:B----4-:R-:W-:-:S10]  /*50850*/  F2FP.F16.E5M2.UNPACK_B R48, R48 ;  /* 0x00000030ff30723e */ /* 0x010fd400020004ff */
[----:B------:R-:W-:Y:S04]  /*50860*/  STL.64 [R1+0x430], R12 ;  /* 0x0004300c01007387 */ /* 0x000fe80000100a00 */
[----:B------:R0:W-:Y:S04]  /*50870*/  STL.64 [R1+0x438], R14 ;  /* 0x0004380e01007387 */ /* 0x0001e80000100a00 */
[----:B0-----:R-:W2:Y:S04]  /*50880*/  LDL.LU.64 R14, [R1+0x2c18] ;  /* 0x002c1800010e7983 */ /* 0x001ea80000300a00 */
[----:B------:R-:W2:Y:S04]  /*50890*/  LDL.LU.64 R12, [R1+0x2c10] ;  /* 0x002c1000010c7983 */ /* 0x000ea80000300a00 */
[----:B------:R-:W-:Y:S04]  /*508a0*/  STL.64 [R1+0x820], R8 ;  /* 0x0008200801007387 */ /* 0x000fe80000100a00 */
[----:B------:R0:W-:Y:S01]  /*508b0*/  STL.64 [R1+0x828], R10 ;  /* 0x0008280a01007387 */ /* 0x0001e20000100a00 */
[----:B------:R-:W-:-:S03]  /*508c0*/  F2FP.F16.E5M2.UNPACK_B R49, R49 ;  /* 0x00000031ff31723e */ /* 0x000fc600020004ff */
[----:B0-----:R-:W3:Y:S04]  /*508d0*/  LDL.LU.64 R10, [R1+0x2c08] ;  /* 0x002c0800010a7983 */ /* 0x001ee80000300a00 */
[----:B------:R-:W3:Y:S04]  /*508e0*/  LDL.LU.64 R8, [R1+0x2c00] ;  /* 0x002c000001087983 */ /* 0x000ee80000300a00 */
[----:B------:R-:W-:Y:S04]  /*508f0*/  STL.64 [R1+0x2b28], R46 ;  /* 0x002b282e01007387 */ /* 0x000fe80000100a00 */
[----:B------:R0:W-:Y:S04]  /*50900*/  STL.64 [R1+0x2b20], R44 ;  /* 0x002b202c01007387 */ /* 0x0001e80000100a00 */
[----:B0-----:R-:W4:Y:S04]  /*50910*/  LDL.LU R44, [R1+0x810] ;  /* 0x00081000012c7983 */ /* 0x001f280000300800 */
[----:B------:R-:W4:Y:S04]  /*50920*/  LDL.LU R45, [R1+0x814] ;  /* 0x00081400012d7983 */ /* 0x000f280000300800 */
[----:B------:R-:W4:Y:S04]  /*50930*/  LDL.LU R46, [R1+0x818] ;  /* 0x00081800012e7983 */ /* 0x000f280000300800 */
[----:B------:R-:W4:Y:S01]  /*50940*/  LDL.LU R47, [R1+0x81c] ;  /* 0x00081c00012f7983 */ /* 0x000f220000300800 */
[----:B------:R-:W-:Y:S01]  /*50950*/  HMMA.16816.F32 R28, R28, R48, R56 ;  /* 0x000000301c1c723c */ /* 0x000fe20000001838 */
[----:B------:R-:W-:-:S02]  /*50960*/  IMAD R61, R61, 0x100, R53 ;  /* 0x000001003d3d7824 */ /* 0x000fc400078e0235 */
[----:B------:R-:W-:Y:S01]  /*50970*/  IMAD R33, R33, 0x100, R54 ;  /* 0x0000010021217824 */ /* 0x000fe200078e0236 */
[----:B------:R-:W2:Y:S04]  /*50980*/  LDL.LU R53, [R1+0x2bfc] ;  /* 0x002bfc0001357983 */ /* 0x000ea80000300800 */
[----:B------:R-:W2:Y:S01]  /*50990*/  LDL.LU R54, [R1+0x2bf8] ;  /* 0x002bf80001367983 */ /* 0x000ea20000300800 */
[----:B------:R-:W-:Y:S02]  /*509a0*/  IMAD R32, R32, 0x100, R55 ;  /* 0x0000010020207824 */ /* 0x000fe400078e0237 */
[----:B------:R-:W-:Y:S01]  /*509b0*/  IMAD R0, R0, 0x100, R60 ;  /* 0x0000010000007824 */ /* 0x000fe200078e023c */
[----:B------:R-:W2:Y:S04]  /*509c0*/  LDL.LU R55, [R1+0x2bf4] ;  /* 0x002bf40001377983 */ /* 0x000ea80000300800 */
[----:B------:R-:W2:Y:S04]  /*509d0*/  LDL.LU R60, [R1+0x2bf0] ;  /* 0x002bf000013c7983 */ /* 0x000ea80000300800 */
[----:B------:R-:W3:Y:S04]  /*509e0*/  LDL.LU.64 R58, [R1+0x2be8] ;  /* 0x002be800013a7983 */ /* 0x000ee80000300a00 */
[----:B------:R-:W2:Y:S04]  /*509f0*/  LDL.LU.64 R56, [R1+0x2be0] ;  /* 0x002be00001387983 */ /* 0x000ea80000300a00 */
[----:B------:R-:W-:Y:S04]  /*50a00*/  STL.64 [R1+0x2bc0], R50 ;  /* 0x002bc03201007387 */ /* 0x000fe80000100a00 */
[----:B------:R-:W-:Y:S04]  /*50a10*/  STL.64 [R1+0x2bb8], R48 ;  /* 0x002bb83001007387 */ /* 0x000fe80000100a00 */
[----:B------:R0:W-:Y:S04]  /*50a20*/  STL.64 [R1+0x420], R28 ;  /* 0x0004201c01007387 */ /* 0x0001e80000100a00 */
[----:B------:R1:W-:Y:S01]  /*50a30*/  STL.64 [R1+0x428], R30 ;  /* 0x0004281e01007387 */ /* 0x0003e20000100a00 */
[----:B0-----:R-:W-:-:S03]  /*50a40*/  F2FP.F16.E5M2.UNPACK_B R28, R61 ;  /* 0x0000003dff1c723e */ /* 0x001fc600020004ff */
[----:B------:R-:W2:Y:S01]  /*50a50*/  LDL.LU R61, [R1+0x2bd8] ;  /* 0x002bd800013d7983 */ /* 0x000ea20000300800 */
[----:B------:R-:W-:Y:S02]  /*50a60*/  F2FP.F16.E5M2.UNPACK_B R29, R33 ;  /* 0x00000021ff1d723e */ /* 0x000fe400020004ff */
[----:B-1----:R-:W-:Y:S02]  /*50a70*/  F2FP.F16.E5M2.UNPACK_B R30, R32 ;  /* 0x00000020ff1e723e */ /* 0x002fe400020004ff */
[----:B------:R-:W-:Y:S01]  /*50a80*/  F2FP.F16.E5M2.UNPACK_B R31, R0 ;  /* 0x00000000ff1f723e */ /* 0x000fe200020004ff */
[----:B------:R-:W-:Y:S02]  /*50a90*/  IMAD.MOV.U32 R32, RZ, RZ, R36 ;  /* 0x000000ffff207224 */ /* 0x000fe400078e0024 */
[----:B------:R-:W-:-:S04]  /*50aa0*/  IMAD.MOV.U32 R33, RZ, RZ, R37 ;  /* 0x000000ffff217224 */ /* 0x000fc800078e0025 */
[C---:B------:R-:W-:Y:S08]  /*50ab0*/  HMMA.16816.F32 R24, R28.reuse, R16, R24 ;  /* 0x000000101c18723c */ /* 0x040ff00000001818 */
[C---:B------:R-:W-:Y:S08]  /*50ac0*/  HMMA.16816.F32 R16, R28.reuse, R18, R20 ;  /* 0x000000121c10723c */ /* 0x040ff00000001814 */
[----:B----4-:R-:W-:-:S15]  /*50ad0*/  HMMA.16816.F32 R44, R28, R36, R44 ;  /* 0x000000241c2c723c */ /* 0x010fde000000182c */
[----:B------:R-:W-:-:S04]  /*50ae0*/  NOP ;  /* 0x0000000000007918 */ /* 0x000fc80000000000 */
[----:B------:R-:W-:Y:S04]  /*50af0*/  STL.64 [R1+0x810], R44 ;  /* 0x0008102c01007387 */ /* 0x000fe80000100a00 */
[----:B------:R-:W-:Y:S04]  /*50b00*/  STL.64 [R1+0x818], R46 ;  /* 0x0008182e01007387 */ /* 0x000fe80000100a00 */
[----:B------:R-:W-:Y:S04]  /*50b10*/  STL.64 [R1+0x2bd0], R34 ;  /* 0x002bd02201007387 */ /* 0x000fe80000100a00 */
[----:B------:R0:W-:Y:S01]  /*50b20*/  STL.64 [R1+0x2bc8], R32 ;  /* 0x002bc82001007387 */ /* 0x0001e20000100a00 */
[C---:B---3--:R-:W-:Y:S08]  /*50b30*/  HMMA.16816.F32 R8, R28.reuse, R58, R8 ;  /* 0x0000003a1c08723c */ /* 0x048ff00000001808 */
[C---:B0-----:R-:W-:Y:S08]  /*50b40*/  HMMA.16816.F32 R32, R28.reuse, R38, R40 ;  /* 0x000000261c20723c */ /* 0x041ff00000001828 */
[C---:B--2---:R-:W-:Y:S08]  /*50b50*/  HMMA.16816.F32 R12, R28.reuse, R60, R12 ;  /* 0x0000003c1c0c723c */ /* 0x044ff0000000180c */
[C---:B------:R-:W-:Y:S03]  /*50b60*/  HMMA.16816.F32 R4, R28.reuse, R56, R4 ;  /* 0x000000381c04723c */ /* 0x040fe60000001804 */
[----:B------:R0:W-:Y:S04]  /*50b70*/  STL.64 [R1+0x800], R32 ;  /* 0x0008002001007387 */ /* 0x0001e80000100a00 */
        /* <DEDUP_REMOVED lines=11> */
[----:B------:R0:W-:Y:S04]  /*50c30*/  STL.64 [R1+0x7b0], R4 ;  /* 0x0007b00401007387 */ /* 0x0001e80000100a00 */
[----:B------:R0:W-:Y:S04]  /*50c40*/  STL.64 [R1+0x7b8], R6 ;  /* 0x0007b80601007387 */ /* 0x0001e80000100a00 */
        /* <DEDUP_REMOVED lines=50> */
[----:B------:R-:W-:-:S15]  /*50f70*/  HMMA.16816.F32 R32, R28, R54, R32 ;  /* 0x000000361c20723c */ /* 0x000fde0000001820 */
[----:B------:R-:W-:-:S04]  /*50f80*/  NOP ;  /* 0x0000000000007918 */ /* 0x000fc80000000000 */
[----:B------:R-:W-:Y:S04]  /*50f90*/  STL.64 [R1+0x7a0], R32 ;  /* 0x0007a02001007387 */ /* 0x000fe80000100a00 */
[----:B------:R0:W-:Y:S04]  /*50fa0*/  STL.64 [R1+0x7a8], R34 ;  /* 0x0007a82201007387 */ /* 0x0001e80000100a00 */
[----:B0-----:R-:W2:Y:S04]  /*50fb0*/  LDL.LU.64 R34, [R1+0x2bd0] ;  /* 0x002bd00001227983 */ /* 0x001ea80000300a00 */
[----:B------:R-:W2:Y:S04]  /*50fc0*/  LDL.LU.64 R32, [R1+0x2bc8] ;  /* 0x002bc80001207983 */ /* 0x000ea80000300a00 */
[----:B------:R-:W-:Y:S04]  /*50fd0*/  STL.64 [R1+0x790], R48 ;  /* 0x0007903001007387 */ /* 0x000fe80000100a00 */
[----:B------:R0:W-:Y:S04]  /*50fe0*/  STL.64 [R1+0x798], R50 ;  /* 0x0007983201007387 */ /* 0x0001e80000100a00 */
[----:B0-----:R-:W4:Y:S04]  /*50ff0*/  LDL.LU.64 R50, [R1+0x2bc0] ;  /* 0x002bc00001327983 */ /* 0x001f280000300a00 */
[----:B------:R-:W2:Y:S01]  /*51000*/  LDL.LU.64 R48, [R1+0x2bb8] ;  /* 0x002bb80001307983 */ /* 0x000ea20000300a00 */
[C---:B---3--:R-:W-:Y:S03]  /*51010*/  HMMA.16816.F32 R4, R28.reuse, R2, R4 ;  /* 0x000000021c04723c */ /* 0x048fe60000001804 */
[----:B------:R-:W-:Y:S04]  /*51020*/  STL.64 [R1+0x2ac0], R54 ;  /* 0x002ac03601007387 */ /* 0x000fe80000100a00 */
[----:B------:R0:W-:Y:S04]  /*51030*/  STL.64 [R1+0x2ab8], R52 ;  /* 0x002ab83401007387 */ /* 0x0001e80000100a00 */
[----:B0-----:R-:W3:Y:S04]  /*51040*/  LDL.LU R52, [R1+0x6f0] ;  /* 0x0006f00001347983 */ /* 0x001ee80000300800 */
[----:B------:R-:W3:Y:S04]  /*51050*/  LDL.LU R53, [R1+0x6f4] ;  /* 0x0006f40001357983 */ /* 0x000ee80000300800 */
[----:B------:R-:W3:Y:S04]  /*51060*/  LDL.LU R54, [R1+0x6f8] ;  /* 0x0006f80001367983 */ /* 0x000ee80000300800 */
[----:B------:R-:W3:Y:S01]  /*51070*/  LDL.LU R55, [R1+0x6fc] ;  /* 0x0006fc0001377983 */ /* 0x000ee20000300800 */
[----:B----4-:R-:W-:-:S15]  /*51080*/  HMMA.16816.F32 R24, R28, R50, R24 ;  /* 0x000000321c18723c */ /* 0x010fde0000001818 */
[----:B------:R-:W-:-:S04]  /*51090*/  NOP ;  /* 0x0000000000007918 */ /* 0x000fc80000000000 */
[----:B------:R-:W-:Y:S04]  /*510a0*/  STL.64 [R1+0x780], R24 ;  /* 0x0007801801007387 */ /* 0x000fe80000100a00 */
[----:B------:R0:W-:Y:S04]  /*510b0*/  STL.64 [R1+0x788], R26 ;  /* 0x0007881a01007387 */ /* 0x0001e80000100a00 */
[----:B0-----:R-:W4:Y:S04]  /*510c0*/  LDL.LU.64 R26, [R1+0x2bb0] ;  /* 0x002bb000011a7983 */ /* 0x001f280000300a00 */
[----:B------:R-:W3:Y:S04]  /*510d0*/  LDL.LU.64 R24, [R1+0x2ba8] ;  /* 0x002ba80001187983 */ /* 0x000ee80000300a00 */
[----:B------:R-:W-:Y:S04]  /*510e0*/  STL.64 [R1+0x2b48], R50 ;  /* 0x002b483201007387 */ /* 0x000fe80000100a00 */
[----:B--2---:R0:W-:Y:S04]  /*510f0*/  STL.64 [R1+0x2b40], R48 ;  /* 0x002b403001007387 */ /* 0x0041e80000100a00 */
[----:B0-----:R-:W2:Y:S04]  /*51100*/  LDL.LU R48, [R1+0x700] ;  /* 0x0007000001307983 */ /* 0x001ea80000300800 */
[----:B------:R-:W2:Y:S04]  /*51110*/  LDL.LU R49, [R1+0x704] ;  /* 0x0007040001317983 */ /* 0x000ea80000300800 */
[----:B------:R-:W2:Y:S04]  /*51120*/  LDL.LU R50, [R1+0x708] ;  /* 0x0007080001327983 */ /* 0x000ea80000300800 */
[----:B------:R-:W2:Y:S04]  /*51130*/  LDL.LU R51, [R1+0x70c] ;  /* 0x00070c0001337983 */ /* 0x000ea80000300800 */
        /* <DEDUP_REMOVED lines=30> */
[----:B------:R-:W-:Y:S04]  /*51320*/  STL.64 [R1+0x2ab0], R10 ;  /* 0x002ab00a01007387 */ /* 0x000fe80000100a00 */
[----:B------:R0:W-:Y:S04]  /*51330*/  STL.64 [R1+0x2aa8], R8 ;  /* 0x002aa80801007387 */ /* 0x0001e80000100a00 */
[----:B0-----:R-:W2:Y:S04]  /*51340*/  LDL.LU R8, [R1+0x720] ;  /* 0x0007200001087983 */ /* 0x001ea80000300800 */
[----:B------:R-:W2:Y:S04]  /*51350*/  LDL.LU R9, [R1+0x724] ;  /* 0x0007240001097983 */ /* 0x000ea80000300800 */
[----:B------:R-:W2:Y:S04]  /*51360*/  LDL.LU R10, [R1+0x728] ;  /* 0x00072800010a7983 */ /* 0x000ea80000300800 */
[----:B------:R-:W2:Y:S01]  /*51370*/  LDL.LU R11, [R1+0x72c] ;  /* 0x00072c00010b7983 */ /* 0x000ea20000300800 */
[C---:B---3--:R-:W-:Y:S08]  /*51380*/  HMMA.16816.F32 R4, R28.reuse, R14, R4 ;  /* 0x0000000e1c04723c */ /* 0x048ff00000001804 */
[----:B--2---:R-:W-:Y:S01]  /*51390*/  HMMA.16816.F32 R8, R28, R12, R8 ;  /* 0x0000000c1c08723c */ /* 0x004fe20000001808 */
[----:B------:R-:W-:-:S15]  /*513a0*/  STL.64 [R1+0x2ad0], R14 ;  /* 0x002ad00e01007387 */ /* 0x000fde0000100a00 */
[----:B------:R-:W-:-:S03]  /*513b0*/  NOP ;  /* 0x0000000000007918 */ /* 0x000fc60000000000 */
        /* <DEDUP_REMOVED lines=23> */
[----:B----4-:R-:W-:Y:S11]  /*51530*/  HMMA.16816.F32 R4, R28, R26, R36 ;  /* 0x0000001a1c04723c */ /* 0x010ff60000001824 */
[----:B------:R-:W-:Y:S04]  /*51540*/  STL.64 [R1+0x6c0], R8 ;  /* 0x0006c00801007387 */ /* 0x000fe80000100a00 */
[----:B------:R0:W-:Y:S04]  /*51550*/  STL.64 [R1+0x6c8], R10 ;  /* 0x0006c80a01007387 */ /* 0x0001e80000100a00 */
[----:B------:R1:W-:Y:S04]  /*51560*/  STL.64 [R1+0x6b0], R4 ;  /* 0x0006b00401007387 */ /* 0x0003e80000100a00 */
[----:B------:R3:W-:Y:S04]  /*51570*/  STL.64 [R1+0x6b8], R6 ;  /* 0x0006b80601007387 */ /* 0x0007e80000100a00 */
[----:B------:R-:W2:Y:S04]  /*51580*/  LDL.LU R13, [R1+0x414] ;  /* 0x00041400010d7983 */ /* 0x000ea80000300800 */
[----:B------:R-:W2:Y:S04]  /*51590*/  LDL.LU R14, [R1+0x418] ;  /* 0x00041800010e7983 */ /* 0x000ea80000300800 */
[----:B------:R-:W2:Y:S04]  /*515a0*/  LDL.LU R15, [R1+0x41c] ;  /* 0x00041c00010f7983 */ /* 0x000ea80000300800 */
        /* <DEDUP_REMOVED lines=16> */
[----:B------:R-:W4:Y:S04]  /*516b0*/  LDL.LU R44, [R1+0x680] ;  /* 0x00068000012c7983 */ /* 0x000f280000300800 */
[----:B------:R-:W4:Y:S04]  /*516c0*/  LDL.LU R45, [R1+0x684] ;  /* 0x00068400012d7983 */ /* 0x000f280000300800 */
[----:B------:R-:W4:Y:S04]  /*516d0*/  LDL.LU R46, [R1+0x688] ;  /* 0x00068800012e7983 */ /* 0x000f280000300800 */
[----:B------:R-:W4:Y:S04]  /*516e0*/  LDL.LU R47, [R1+0x68c] ;  /* 0x00068c00012f7983 */ /* 0x000f280000300800 */
[----:B------:R-:W4:Y:S04]  /*516f0*/  LDL.LU R19, [R1+0x2480] ;  /* 0x0024800001137983 */ /* 0x000f280000300800 */
        /* <DEDUP_REMOVED lines=11> */
[----:B------:R-:W-:-:S02]  /*517b0*/  IMAD.MOV.U32 R54, RZ, RZ, R32 ;  /* 0x000000ffff367224 */ /* 0x000fc400078e0020 */
[----:B------:R-:W-:Y:S01]  /*517c0*/  IMAD.MOV.U32 R55, RZ, RZ, R33 ;  /* 0x000000ffff377224 */ /* 0x000fe200078e0021 */
[----:B------:R-:W4:Y:S04]  /*517d0*/  LDL.LU R32, [R1+0x2b54] ;  /* 0x002b540001207983 */ /* 0x000f280000300800 */
[----:B------:R-:W4:Y:S04]  /*517e0*/  LDL.LU R33, [R1+0x2b50] ;  /* 0x002b500001217983 */ /* 0x000f280000300800 */
[----:B-1----:R-:W4:Y:S04]  /*517f0*/  LDL.LU R4, [R1+0x620] ;  /* 0x0006200001047983 */ /* 0x002f280000300800 */
[----:B------:R-:W4:Y:S04]  /*51800*/  LDL.LU R5, [R1+0x624] ;  /* 0x0006240001057983 */ /* 0x000f280000300800 */
[----:B---3--:R-:W3:Y:S04]  /*51810*/  LDL.LU R6, [R1+0x628] ;  /* 0x0006280001067983 */ /* 0x008ee80000300800 */
[----:B------:R-:W3:Y:S04]  /*51820*/  LDL.LU R7, [R1+0x62c] ;  /* 0x00062c0001077983 */ /* 0x000ee80000300800 */
[----:B------:R-:W3:Y:S04]  /*51830*/  LDL.LU.64 R60, [R1+0x10] ;  /* 0x00001000013c7983 */ /* 0x000ee80000300a00 */
[----:B------:R-:W-:Y:S04]  /*51840*/  STL.64 [R1+0x2a60], R26 ;  /* 0x002a601a01007387 */ /* 0x000fe80000100a00 */
[----:B------:R0:W-:Y:S04]  /*51850*/  STL.64 [R1+0x2a58], R24 ;  /* 0x002a581801007387 */ /* 0x0001e80000100a00 */
[----:B0-----:R-:W3:Y:S04]  /*51860*/  LDL.LU R24, [R1+0x640] ;  /* 0x0006400001187983 */ /* 0x001ee80000300800 */
[----:B------:R-:W3:Y:S04]  /*51870*/  LDL.LU R25, [R1+0x644] ;  /* 0x0006440001197983 */ /* 0x000ee80000300800 */
[----:B------:R-:W3:Y:S04]  /*51880*/  LDL.LU R26, [R1+0x648] ;  /* 0x00064800011a7983 */ /* 0x000ee80000300800 */
[----:B------:R-:W3:Y:S01]  /*51890*/  LDL.LU R27, [R1+0x64c] ;  /* 0x00064c00011b7983 */ /* 0x000ee20000300800 */
[C---:B--2---:R-:W-:Y:S08]  /*518a0*/  HMMA.16816.F32 R36, R28.reuse, R34, R36 ;  /* 0x000000221c24723c */ /* 0x044ff00000001824 */
[----:B----4-:R-:W-:-:S15]  /*518b0*/  HMMA.16816.F32 R48, R28, R32, R48 ;  /* 0x000000201c30723c */ /* 0x010fde0000001830 */
[----:B------:R-:W-:-:S04]  /*518c0*/  NOP ;  /* 0x0000000000007918 */ /* 0x000fc80000000000 */
[----:B------:R-:W-:Y:S04]  /*518d0*/  STL.64 [R1+0x6a0], R48 ;  /* 0x0006a03001007387 */ /* 0x000fe80000100a00 */
[----:B------:R0:W-:Y:S04]  /*518e0*/  STL.64 [R1+0x6a8], R50 ;  /* 0x0006a83201007387 */ /* 0x0001e80000100a00 */
[----:B0-----:R-:W2:Y:S04]  /*518f0*/  LDL.LU.64 R50, [R1+0x2b48] ;  /* 0x002b480001327983 */ /* 0x001ea80000300a00 */
[----:B------:R-:W4:Y:S04]  /*51900*/  LDL.LU.64 R48, [R1+0x2b40] ;  /* 0x002b400001307983 */ /* 0x000f280000300a00 */
        /* <DEDUP_REMOVED lines=11> */
[----:B------:R-:W-:Y:S11]  /*519c0*/  HMMA.16816.F32 R40, R28, R38, R40 ;  /* 0x000000261c28723c */ /* 0x000ff60000001828 */
[----:B------:R-:W-:Y:S04]  /*519d0*/  STL.64 [R1+0x680], R44 ;  /* 0x0006802c01007387 */ /* 0x000fe80000100a00 */
[----:B------:R0:W-:Y:S04]  /*519e0*/  STL.64 [R1+0x688], R46 ;  /* 0x0006882e01007387 */ /* 0x0001e80000100a00 */
[----:B0-----:R-:W2:Y:S04]  /*519f0*/  LDL.LU.64 R46, [R1+0x2b28] ;  /* 0x002b2800012e7983 */ /* 0x001ea80000300a00 */
[----:B------:R-:W3:Y:S04]  /*51a00*/  LDL.LU.64 R44, [R1+0x2b20] ;  /* 0x002b2000012c7983 */ /* 0x000ee80000300a00 */
[----:B------:R-:W-:Y:S04]  /*51a10*/  STL.64 [R1+0x670], R40 ;  /* 0x0006702801007387 */ /* 0x000fe80000100a00 */
[----:B------:R0:W-:Y:S04]  /*51a20*/  STL.64 [R1+0x678], R42 ;  /* 0x0006782a01007387 */ /* 0x0001e80000100a00 */
[----:B0-----:R-:W3:Y:S04]  /*51a30*/  LDL.LU.64 R42, [R1+0x2b18] ;  /* 0x002b1800012a7983 */ /* 0x001ee80000300a00 */
[----:B------:R-:W3:Y:S04]  /*51a40*/  LDL.LU.64 R40, [R1+0x2b10] ;  /* 0x002b100001287983 */ /* 0x000ee80000300a00 */
[----:B------:R-:W-:Y:S04]  /*51a50*/  STL.64 [R1+0x2a30], R38 ;  /* 0x002a302601007387 */ /* 0x000fe80000100a00 */
[----:B------:R0:W-:Y:S04]  /*51a60*/  STL.64 [R1+0x2a28], R36 ;  /* 0x002a282401007387 */ /* 0x0001e80000100a00 */
[----:B0-----:R-:W3:Y:S04]  /*51a70*/  LDL.LU R36, [R1+0x660] ;  /* 0x0006600001247983 */ /* 0x001ee80000300800 */
[----:B------:R-:W3:Y:S04]  /*51a80*/  LDL.LU R37, [R1+0x664] ;  /* 0x0006640001257983 */ /* 0x000ee80000300800 */
[----:B------:R-:W3:Y:S04]  /*51a90*/  LDL.LU R38, [R1+0x668] ;  /* 0x0006680001267983 */ /* 0x000ee80000300800 */
[----:B------:R-:W3:Y:S01]  /*51aa0*/  LDL.LU R39, [R1+0x66c] ;  /* 0x00066c0001277983 */ /* 0x000ee20000300800 */
[----:B------:R-:W-:-:S02]  /*51ab0*/  IMAD R9, R9, 0x100, R8 ;  /* 0x0000010009097824 */ /* 0x000fc400078e0208 */
[----:B------:R-:W-:Y:S02]  /*51ac0*/  IMAD R10, R10, 0x100, R19 ;  /* 0x000001000a0a7824 */ /* 0x000fe400078e0213 */
[----:B------:R-:W-:Y:S02]  /*51ad0*/  IMAD R8, R52, 0x100, R11 ;  /* 0x0000010034087824 */ /* 0x000fe400078e020b */
[----:B------:R-:W-:Y:S01]  /*51ae0*/  IMAD R0, R0, 0x100, R53 ;  /* 0x0000010000007824 */ /* 0x000fe200078e0235 */
[C---:B----4-:R-:W-:Y:S08]  /*51af0*/  HMMA.16816.F32 R12, R28.reuse, R48, R12 ;  /* 0x000000301c0c723c */ /* 0x050ff0000000180c */
[C---:B--2---:R-:W-:Y:S08]  /*51b00*/  HMMA.16816.F32 R20, R28.reuse, R46, R20 ;  /* 0x0000002e1c14723c */ /* 0x044ff00000001814 */
[C---:B---3--:R-:W-:Y:S08]  /*51b10*/  HMMA.16816.F32 R24, R28.reuse, R44, R24 ;  /* 0x0000002c1c18723c */ /* 0x048ff00000001818 */
[C---:B------:R-:W-:Y:S08]  /*51b20*/  HMMA.16816.F32 R32, R28.reuse, R42, R32 ;  /* 0x0000002a1c20723c */ /* 0x040ff00000001820 */
[----:B------:R-:W-:Y:S01]  /*51b30*/  HMMA.16816.F32 R36, R28, R40, R36 ;  /* 0x000000281c24723c */ /* 0x000fe20000001824 */
[----:B------:R-:W-:-:S02]  /*51b40*/  F2FP.F16.E5M2.UNPACK_B R28, R10 ;  /* 0x0000000aff1c723e */ /* 0x000fc400020004ff */
[----:B------:R-:W-:Y:S02]  /*51b50*/  F2FP.F16.E5M2.UNPACK_B R29, R9 ;  /* 0x00000009ff1d723e */ /* 0x000fe400020004ff */
[----:B------:R-:W-:Y:S02]  /*51b60*/  F2FP.F16.E5M2.UNPACK_B R30, R8 ;  /* 0x00000008ff1e723e */ /* 0x000fe400020004ff */
[----:B------:R-:W-:Y:S01]  /*51b70*/  F2FP.F16.E5M2.UNPACK_B R31, R0 ;  /* 0x00000000ff1f723e */ /* 0x000fe200020004ff */
[----:B------:R-:W-:Y:S06]  /*51b80*/  STL.64 [R1+0x2a50], R42 ;  /* 0x002a502a01007387 */ /* 0x000fec0000100a00 */
[C---:B------:R-:W-:Y:S08]  /*51b90*/  HMMA.16816.F32 R8, R28.reuse, R54, R4 ;  /* 0x000000361c08723c */ /* 0x040ff00000001804 */
[----:B------:R-:W-:Y:S01]  /*51ba0*/  HMMA.16816.F32 R4, R28, R60, R56 ;  /* 0x0000003c1c04723c */ /* 0x000fe20000001838 */
        /* <DEDUP_REMOVED lines=11> */
[----:B------:R-:W-:Y:S04]  /*51c60*/  STL [R1+0x2a1c], R48 ;  /* 0x002a1c3001007387 */ /* 0x000fe80000100800 */
[----:B------:R2:W-:Y:S04]  /*51c70*/  STL [R1+0x2a18], R49 ;  /* 0x002a183101007387 */ /* 0x0005e80000100800 */
[----:B------:R-:W-:Y:S04]  /*51c80*/  STL.64 [R1+0x410], R12 ;  /* 0x0004100c01007387 */ /* 0x000fe80000100a00 */
[----:B------:R-:W-:Y:S04]  /*51c90*/  STL.64 [R1+0x418], R14 ;  /* 0x0004180e01007387 */ /* 0x000fe80000100a00 */
[----:B------:R-:W-:Y:S04]  /*51ca0*/  STL.64 [R1+0x620], R8 ;  /* 0x0006200801007387 */ /* 0x000fe80000100a00 */
[----:B------:R-:W-:Y:S04]  /*51cb0*/  STL.64 [R1+0x628], R10 ;  /* 0x0006280a01007387 */ /* 0x000fe80000100a00 */
[----:B------:R-:W-:Y:S04]  /*51cc0*/  STL.64 [R1+0x610], R4 ;  /* 0x0006100401007387 */ /* 0x000fe80000100a00 */
[----:B------:R-:W-:Y:S04]  /*51cd0*/  STL.64 [R1+0x618], R6 ;  /* 0x0006180601007387 */ /* 0x000fe80000100a00 */
[----:B0-----:R-:W3:Y:S04]  /*51ce0*/  LDL.LU R20, [R1+0x520] ;  /* 0x0005200001147983 */ /* 0x001ee80000300800 */
[----:B------:R-:W3:Y:S04]  /*51cf0*/  LDL.LU R21, [R1+0x524] ;  /* 0x0005240001157983 */ /* 0x000ee80000300800 */
[----:B-1----:R-:W4:Y:S04]  /*51d00*/  LDL.LU R22, [R1+0x528] ;  /* 0x0005280001167983 */ /* 0x002f280000300800 */
[----:B------:R-:W4:Y:S01]  /*51d10*/  LDL.LU R23, [R1+0x52c] ;  /* 0x00052c0001177983 */ /* 0x000f220000300800 */
[----:B--2---:R-:W-:-:S02]  /*51d20*/  IMAD.MOV.U32 R49, RZ, RZ, R60 ;  /* 0x000000ffff317224 */ /* 0x004fc400078e003c */
[----:B------:R-:W-:Y:S01]  /*51d30*/  IMAD.MOV.U32 R0, RZ, RZ, R61 ;  /* 0x000000ffff007224 */ /* 0x000fe200078e003d */
[----:B----4-:R-:W-:Y:S04]  /*51d40*/  STL.64 [R1+0x2b08], R22 ;  /* 0x002b081601007387 */ /* 0x010fe80000100a00 */
[----:B---3--:R0:W-:Y:S04]  /*51d50*/  STL.64 [R1+0x2b00], R20 ;  /* 0x002b001401007387 */ /* 0x0081e80000100a00 */
        /* <DEDUP_REMOVED lines=20> */
[----:B------:R-:W2:Y:S04]  /*51ea0*/  LDL.LU.64 R60, [R1] ;  /* 0x00000000013c7983 */ /* 0x000ea80000300a00 */
        /* <DEDUP_REMOVED lines=28> */
[----:B------:R-:W-:Y:S04]  /*52070*/  STL [R1+0x2a24], R0 ;  /* 0x002a240001007387 */ /* 0x000fe80000100800 */
[----:B------:R0:W-:Y:S04]  /*52080*/  STL [R1+0x2a20], R49 ;  /* 0x002a203101007387 */ /* 0x0001e80000100800 */
[----:B0-----:R-:W3:Y:S01]  /*52090*/  LDL.64 R48, [R1+0x8] ;  /* 0x0000080001307983 */ /* 0x001ee20000100a00 */
[----:B--2---:R-:W-:Y:S01]  /*520a0*/  HMMA.16816.F32 R16, R28, R60, R16 ;  /* 0x0000003c1c10723c */ /* 0x004fe20000001810 */
[----:B------:R-:W-:-:S07]  /*520b0*/  IMAD.MOV.U32 R0, RZ, RZ, R60 ;  /* 0x000000ffff007224 */ /* 0x000fce00078e003c */
[----:B---3--:R-:W-:Y:S01]  /*520c0*/  HMMA.16816.F32 R20, R28, R48, R20 ;  /* 0x000000301c14723c */ /* 0x008fe20000001814 */
[----:B------:R-:W-:Y:S02]  /*520d0*/  IMAD.MOV.U32 R48, RZ, RZ, R49 ;  /* 0x000000ffff307224 */ /* 0x000fe400078e0031 */
[----:B------:R-:W-:-:S15]  /*520e0*/  IMAD.MOV.U32 R49, RZ, RZ, R61 ;  /* 0x000000ffff317224 */ /* 0x000fde00078e003d */
[----:B------:R-:W-:Y:S01]  /*520f0*/  NOP ;  /* 0x0000000000007918 */ /* 0x000fe20000000000 */
        /* <DEDUP_REMOVED lines=13> */
[----:B0-----:R-:W2:Y:S04]  /*521d0*/  LDL.LU.64 R58, [R1+0x2ae0] ;  /* 0x002ae000013a7983 */ /* 0x001ea80000300a00 */
[----:B------:R-:W4:Y:S04]  /*521e0*/  LDL.LU.64 R56, [R1+0x2ad8] ;  /* 0x002ad80001387983 */ /* 0x000f280000300a00 */
[----:B------:R-:W-:Y:S04]  /*521f0*/  STL [R1+0x2a00], R60 ;  /* 0x002a003c01007387 */ /* 0x000fe80000100800 */
[----:B------:R-:W-:Y:S01]  /*52200*/  STL [R1+0x29fc], R61 ;  /* 0x0029fc3d01007387 */ /* 0x000fe20000100800 */
[C---:B--2---:R-:W-:Y:S08]  /*52210*/  HMMA.16816.F32 R12, R28.reuse, R58, R12 ;  /* 0x0000003a1c0c723c */ /* 0x044ff0000000180c */
[C---:B----4-:R-:W-:Y:S11]  /*52220*/  HMMA.16816.F32 R52, R28.reuse, R56, R52 ;  /* 0x000000381c34723c */ /* 0x050ff60000001834 */
        /* <DEDUP_REMOVED lines=191> */
[----:B------:R-:W-:Y:S10]  /*52e20*/  STL.64 [R1+0x2918], R46 ;  /* 0x0029182e01007387 */ /* 0x000ff40000100a00 */
[----:B------:R-:W-:Y:S04]  /*52e30*/  STL.64 [R1+0x450], R8 ;  /* 0x0004500801007387 */ /* 0x000fe80000100a00 */
[----:B------:R-:W-:Y:S04]  /*52e40*/  STL.64 [R1+0x458], R10 ;  /* 0x0004580a01007387 */ /* 0x000fe80000100a00 */
[----:B------:R0:W-:Y:S04]  /*52e50*/  STL.64 [R1+0x2910], R44 ;  /* 0x0029102c01007387 */ /* 0x0001e80000100a00 */
[----:B------:R1:W-:Y:S04]  /*52e60*/  STL.64 [R1+0x440], R4 ;  /* 0x0004400401007387 */ /* 0x0003e80000100a00 */
[----:B------:R2:W-:Y:S04]  /*52e70*/  STL.64 [R1+0x448], R6 ;  /* 0x0004480601007387 */ /* 0x0005e80000100a00 */
[----:B------:R-:W3:Y:S04]  /*52e80*/  LDL.LU R36, [R1+0x310] ;  /* 0x0003100001247983 */ /* 0x000ee80000300800 */
[----:B------:R-:W3:Y:S04]  /*52e90*/  LDL.LU R37, [R1+0x314] ;  /* 0x0003140001257983 */ /* 0x000ee80000300800 */
[----:B------:R-:W4:Y:S04]  /*52ea0*/  LDL.LU R38, [R1+0x318] ;  /* 0x0003180001267983 */ /* 0x000f280000300800 */
[----:B------:R-:W4:Y:S04]  /*52eb0*/  LDL.LU R39, [R1+0x31c] ;  /* 0x00031c0001277983 */ /* 0x000f280000300800 */
[----:B----4-:R-:W-:Y:S04]  /*52ec0*/  STL.64 [R1+0x29d0], R38 ;  /* 0x0029d02601007387 */ /* 0x010fe80000100a00 */
[----:B---3--:R-:W-:Y:S04]  /*52ed0*/  STL.64 [R1+0x29c8], R36 ;  /* 0x0029c82401007387 */ /* 0x008fe80000100a00 */
[----:B------:R-:W3:Y:S04]  /*52ee0*/  LDL.LU R40, [R1+0x330] ;  /* 0x0003300001287983 */ /* 0x000ee80000300800 */
[----:B------:R-:W3:Y:S04]  /*52ef0*/  LDL.LU R41, [R1+0x334] ;  /* 0x0003340001297983 */ /* 0x000ee80000300800 */
[----:B------:R-:W4:Y:S04]  /*52f00*/  LDL.LU R42, [R1+0x338] ;  /* 0x00033800012a7983 */ /* 0x000f280000300800 */
[----:B------:R-:W4:Y:S04]  /*52f10*/  LDL.LU R43, [R1+0x33c] ;  /* 0x00033c00012b7983 */ /* 0x000f280000300800 */
[----:B----4-:R-:W-:Y:S04]  /*52f20*/  STL.64 [R1+0x29e0], R42 ;  /* 0x0029e02a01007387 */ /* 0x010fe80000100a00 */
[----:B---3--:R3:W-:Y:S04]  /*52f30*/  STL.64 [R1+0x29d8], R40 ;  /* 0x0029d82801007387 */ /* 0x0087e80000100a00 */
[----:B0-----:R-:W4:Y:S04]  /*52f40*/  LDL.LU R44, [R1+0x350] ;  /* 0x00035000012c7983 */ /* 0x001f280000300800 */
[----:B------:R-:W4:Y:S04]  /*52f50*/  LDL.LU R45, [R1+0x354] ;  /* 0x00035400012d7983 */ /* 0x000f280000300800 */
[----:B------:R-:W2:Y:S04]  /*52f60*/  LDL.LU R46, [R1+0x358] ;  /* 0x00035800012e7983 */ /* 0x000ea80000300800 */
[----:B------:R-:W2:Y:S01]  /*52f70*/  LDL.LU R47, [R1+0x35c] ;  /* 0x00035c00012f7983 */ /* 0x000ea20000300800 */
[----:B------:R-:W-:-:S02]  /*52f80*/  IMAD.MOV.U32 R54, RZ, RZ, R0 ;  /* 0x000000ffff367224 */ /* 0x000fc400078e0000 */
[----:B------:R-:W-:Y:S01]  /*52f90*/  IMAD.MOV.U32 R55, RZ, RZ, R49 ;  /* 0x000000ffff377224 */ /* 0x000fe200078e0031 */
[----:B--2---:R-:W-:Y:S04]  /*52fa0*/  STL.64 [R1+0x29f0], R46 ;  /* 0x0029f02e01007387 */ /* 0x004fe80000100a00 */
[----:B----4-:R-:W-:Y:S04]  /*52fb0*/  STL.64 [R1+0x29e8], R44 ;  /* 0x0029e82c01007387 */ /* 0x010fe80000100a00 */
[----:B------:R-:W2:Y:S04]  /*52fc0*/  LDL.LU R0, [R1+0x2a24] ;  /* 0x002a240001007983 */ /* 0x000ea80000300800 */
[----:B------:R-:W4:Y:S04]  /*52fd0*/  LDL.LU R49, [R1+0x2a20] ;  /* 0x002a200001317983 */ /* 0x000f280000300800 */
[----:B-1----:R-:W2:Y:S04]  /*52fe0*/  LDL.LU R4, [R1+0x390] ;  /* 0x0003900001047983 */ /* 0x002ea80000300800 */
[----:B------:R-:W2:Y:S04]  /*52ff0*/  LDL.LU R5, [R1+0x394] ;  /* 0x0003940001057983 */ /* 0x000ea80000300800 */
[----:B------:R-:W2:Y:S04]  /*53000*/  LDL.LU R6, [R1+0x398] ;  /* 0x0003980001067983 */ /* 0x000ea80000300800 */
[----:B------:R-:W2:Y:S01]  /*53010*/  LDL.LU R7, [R1+0x39c] ;  /* 0x00039c0001077983 */ /* 0x000ea20000300800 */
[----:B------:R-:W-:-:S02]  /*53020*/  IMAD.MOV.U32 R53, RZ, RZ, R48 ;  /* 0x000000ffff357224 */ /* 0x000fc400078e0030 */
[----:B------:R-:W-:Y:S02]  /*53030*/  IMAD R51, R57, 0x100, R56 ;  /* 0x0000010039337824 */ /* 0x000fe400078e0238 */
[----:B------:R-:W-:Y:S02]  /*53040*/  IMAD R60, R60, 0x100, R58 ;  /* 0x000001003c3c7824 */ /* 0x000fe400078e023a */
[----:B------:R-:W-:Y:S01]  /*53050*/  IMAD R61, R61, 0x100, R59 ;  /* 0x000001003d3d7824 */ /* 0x000fe200078e023b */
[----:B--2---:R-:W-:Y:S04]  /*53060*/  STL.64 [R1+0x2a10], R6 ;  /* 0x002a100601007387 */ /* 0x004fe80000100a00 */
[----:B------:R0:W-:Y:S04]  /*53070*/  STL.64 [R1+0x2a08], R4 ;  /* 0x002a080401007387 */ /* 0x0001e80000100a00 */
[----:B------:R-:W2:Y:S04]  /*53080*/  LDL.LU R52, [R1+0x8] ;  /* 0x0000080001347983 */ /* 0x000ea80000300800 */
[----:B------:R-:W2:Y:S04]  /*53090*/  LDL.LU R48, [R1+0x2a1c] ;  /* 0x002a1c0001307983 */ /* 0x000ea80000300800 */
[----:B------:R-:W2:Y:S04]  /*530a0*/  LDL.LU R8, [R1+0x3b0] ;  /* 0x0003b00001087983 */ /* 0x000ea80000300800 */
[----:B------:R-:W2:Y:S04]  /*530b0*/  LDL.LU R9, [R1+0x3b4] ;  /* 0x0003b40001097983 */ /* 0x000ea80000300800 */
[----:B------:R-:W2:Y:S04]  /*530c0*/  LDL.LU R10, [R1+0x3b8] ;  /* 0x0003b800010a7983 */ /* 0x000ea80000300800 */
[----:B------:R-:W2:Y:S04]  /*530d0*/  LDL.LU R11, [R1+0x3bc] ;  /* 0x0003bc00010b7983 */ /* 0x000ea80000300800 */
[----:B---3--:R-:W3:Y:S04]  /*530e0*/  LDL.LU R40, [R1+0x3d0] ;  /* 0x0003d00001287983 */ /* 0x008ee80000300800 */
[----:B------:R-:W3:Y:S04]  /*530f0*/  LDL.LU R41, [R1+0x3d4] ;  /* 0x0003d40001297983 */ /* 0x000ee80000300800 */
[----:B------:R-:W3:Y:S04]  /*53100*/  LDL.LU R42, [R1+0x3d8] ;  /* 0x0003d800012a7983 */ /* 0x000ee80000300800 */
[----:B------:R-:W3:Y:S04]  /*53110*/  LDL.LU R43, [R1+0x3dc] ;  /* 0x0003dc00012b7983 */ /* 0x000ee80000300800 */
[----:B0-----:R-:W2:Y:S04]  /*53120*/  LDL.LU R4, [R1+0x400] ;  /* 0x0004000001047983 */ /* 0x001ea80000300800 */
[----:B------:R-:W2:Y:S04]  /*53130*/  LDL.LU R5, [R1+0x404] ;  /* 0x0004040001057983 */ /* 0x000ea80000300800 */
[----:B------:R-:W2:Y:S01]  /*53140*/  LDL.LU R6, [R1+0x408] ;  /* 0x0004080001067983 */ /* 0x000ea20000300800 */
[----:B----4-:R-:W-:-:S03]  /*53150*/  IMAD.MOV.U32 R38, RZ, RZ, R49 ;  /* 0x000000ffff267224 */ /* 0x010fc600078e0031 */
[----:B------:R-:W2:Y:S01]  /*53160*/  LDL.LU R7, [R1+0x40c] ;  /* 0x00040c0001077983 */ /* 0x000ea20000300800 */
[----:B------:R-:W-:-:S03]  /*53170*/  IMAD.MOV.U32 R39, RZ, RZ, R0 ;  /* 0x000000ffff277224 */ /* 0x000fc600078e0000 */
        /* <DEDUP_REMOVED lines=32> */
[----:B----4-:R-:W-:-:S03]  /*53380*/  IMAD R0, R0, 0x100, R49 ;  /* 0x0000010000007824 */ /* 0x010fc600078e0231 */
[----:B------:R-:W2:Y:S02]  /*53390*/  LDL.LU R49, [R1+0x2a18] ;  /* 0x002a180001317983 */ /* 0x000ea40000300800 */
[----:B--2---:R-:W-:Y:S02]  /*533a0*/  HMMA.16816.F32 R28, R28, R48, R4 ;  /* 0x000000301c1c723c */ /* 0x004fe40000001804 */
[----:B------:R-:W2:Y:S04]  /*533b0*/  LDL.LU.64 R6, [R1+0x2a10] ;  /* 0x002a100001067983 */ /* 0x000ea80000300a00 */
[----:B------:R-:W2:-:S13]  /*533c0*/  LDL.LU.64 R4, [R1+0x2a08] ;  /* 0x002a080001047983 */ /* 0x000e9a0000300a00 */
[----:B------:R0:W-:Y:S04]  /*533d0*/  STL.64 [R1+0x400], R28 ;  /* 0x0004001c01007387 */ /* 0x0001e80000100a00 */
[----:B------:R1:W-:Y:S01]  /*533e0*/  STL.64 [R1+0x408], R30 ;  /* 0x0004081e01007387 */ /* 0x0003e20000100a00 */
[----:B0-----:R-:W-:Y:S02]  /*533f0*/  F2FP.F16.E5M2.UNPACK_B R28, R51 ;  /* 0x00000033ff1c723e */ /* 0x001fe400020004ff */
[----:B------:R-:W-:Y:S01]  /*53400*/  F2FP.F16.E5M2.UNPACK_B R29, R60 ;  /* 0x0000003cff1d723e */ /* 0x000fe200020004ff */
[----:B------:R-:W4:Y:S04]  /*53410*/  LDL.LU R51, [R1+0x2a04] ;  /* 0x002a040001337983 */ /* 0x000f280000300800 */
[----:B------:R-:W4:Y:S01]  /*53420*/  LDL.LU R60, [R1+0x2a00] ;  /* 0x002a0000013c7983 */ /* 0x000f220000300800 */
[----:B-1----:R-:W-:-:S03]  /*53430*/  F2FP.F16.E5M2.UNPACK_B R30, R61 ;  /* 0x0000003dff1e723e */ /* 0x002fc600020004ff */
[----:B------:R-:W4:Y:S01]  /*53440*/  LDL.LU R61, [R1+0x29fc] ;  /* 0x0029fc00013d7983 */ /* 0x000f220000300800 */
[----:B------:R-:W-:-:S03]  /*53450*/  F2FP.F16.E5M2.UNPACK_B R31, R0 ;  /* 0x00000000ff1f723e */ /* 0x000fc600020004ff */
[----:B------:R-:W4:Y:S04]  /*53460*/  LDL.LU R0, [R1+0x29f8] ;  /* 0x0029f80001007983 */ /* 0x000f280000300800 */
[C---:B------:R-:W-:Y:S08]  /*53470*/  HMMA.16816.F32 R44, R28.reuse, R36, R44 ;  /* 0x000000241c2c723c */ /* 0x040ff0000000182c */
[C---:B---3--:R-:W-:Y:S08]  /*53480*/  HMMA.16816.F32 R36, R28.reuse, R38, R40 ;  /* 0x000000261c24723c */ /* 0x048ff00000001828 */
[C---:B------:R-:W-:Y:S03]  /*53490*/  HMMA.16816.F32 R8, R28.reuse, R52, R8 ;  /* 0x000000341c08723c */ /* 0x040fe60000001808 */
        /* <DEDUP_REMOVED lines=10> */
[----:B------:R-:W-:Y:S04]  /*53540*/  STL.64 [R1+0x3b0], R8 ;  /* 0x0003b00801007387 */ /* 0x000fe80000100a00 */
[----:B------:R0:W-:Y:S04]  /*53550*/  STL.64 [R1+0x3b8], R10 ;  /* 0x0003b80a01007387 */ /* 0x0001e80000100a00 */
[----:B0-----:R-:W3:Y:S04]  /*53560*/  LDL.LU.64 R10, [R1+0x29c0] ;  /* 0x0029c000010a7983 */ /* 0x001ee80000300a00 */
[----:B------:R-:W3:Y:S01]  /*53570*/  LDL.LU.64 R8, [R1+0x29b8] ;  /* 0x0029b80001087983 */ /* 0x000ee20000300a00 */
[----:B--2---:R-:W-:Y:S03]  /*53580*/  HMMA.16816.F32 R52, R28, R54, R4 ;  /* 0x000000361c34723c */ /* 0x004fe60000001804 */
[----:B------:R-:W2:Y:S04]  /*53590*/  LDL.LU.64 R6, [R1+0x29b0] ;  /* 0x0029b00001067983 */ /* 0x000ea80000300a00 */
[----:B------:R-:W2:-:S12]  /*535a0*/  LDL.LU.64 R4, [R1+0x29a8] ;  /* 0x0029a80001047983 */ /* 0x000e980000300a00 */
[----:B------:R-:W-:Y:S01]  /*535b0*/  STL.64 [R1+0x390], R52 ;  /* 0x0003903401007387 */ /* 0x000fe20000100a00 */
[C---:B----4-:R-:W-:Y:S03]  /*535c0*/  HMMA.16816.F32 R56, R28.reuse, R60, R56 ;  /* 0x0000003c1c38723c */ /* 0x050fe60000001838 */
[----:B------:R0:W-:Y:S04]  /*535d0*/  STL.64 [R1+0x398], R54 ;  /* 0x0003983601007387 */ /* 0x0001e80000100a00 */
[----:B0-----:R-:W4:Y:S04]  /*535e0*/  LDL.LU.64 R54, [R1+0x29a0] ;  /* 0x0029a00001367983 */ /* 0x001f280000300a00 */
[----:B------:R-:W2:Y:S08]  /*535f0*/  LDL.LU.64 R52, [R1+0x2998] ;  /* 0x0029980001347983 */ /* 0x000eb00000300a00 */
[----:B------:R-:W-:Y:S04]  /*53600*/  STL.64 [R1+0x370], R56 ;  /* 0x0003703801007387 */ /* 0x000fe80000100a00 */
[----:B------:R0:W-:Y:S04]  /*53610*/  STL.64 [R1+0x378], R58 ;  /* 0x0003783a01007387 */ /* 0x0001e80000100a00 */
[----:B0-----:R-:W3:Y:S04]  /*53620*/  LDL.LU.64 R58, [R1+0x2990] ;  /* 0x00299000013a7983 */ /* 0x001ee80000300a00 */
[----:B------:R-:W2:Y:S01]  /*53630*/  LDL.LU.64 R56, [R1+0x2988] ;  /* 0x0029880001387983 */ /* 0x000ea20000300a00 */
[C---:B---3--:R-:W-:Y:S08]  /*53640*/  HMMA.16816.F32 R44, R28.reuse, R58, R44 ;  /* 0x0000003a1c2c723c */ /* 0x048ff0000000182c */
[C---:B--2---:R-:W-:Y:S11]  /*53650*/  HMMA.16816.F32 R40, R28.reuse, R56, R40 ;  /* 0x000000381c28723c */ /* 0x044ff60000001828 */
[----:B------:R-:W-:Y:S04]  /*53660*/  STL.64 [R1+0x350], R44 ;  /* 0x0003502c01007387 */ /* 0x000fe80000100a00 */
[----:B------:R-:W-:Y:S04]  /*53670*/  STL.64 [R1+0x358], R46 ;  /* 0x0003582e01007387 */ /* 0x000fe80000100a00 */
[----:B------:R-:W2:Y:S04]  /*53680*/  LDL.LU R58, [R1+0x24c0] ;  /* 0x0024c000013a7983 */ /* 0x000ea80000300800 */
[----:B------:R-:W-:Y:S04]  /*53690*/  STL.64 [R1+0x330], R40 ;  /* 0x0003302801007387 */ /* 0x000fe80000100a00 */
[----:B------:R-:W-:Y:S04]  /*536a0*/  STL.64 [R1+0x338], R42 ;  /* 0x0003382a01007387 */ /* 0x000fe80000100a00 */
[----:B------:R-:W2:Y:S01]  /*536b0*/  LDL.LU R59, [R1+0x24bc] ;  /* 0x0024bc00013b7983 */ /* 0x000ea20000300800 */
[C---:B----4-:R-:W-:Y:S08]  /*536c0*/  HMMA.16816.F32 R36, R28.reuse, R54, R36 ;  /* 0x000000361c24723c */ /* 0x050ff00000001824 */
[C---:B------:R-:W-:Y:S11]  /*536d0*/  HMMA.16816.F32 R32, R28.reuse, R52, R32 ;  /* 0x000000341c20723c */ /* 0x040ff60000001820 */
[----:B------:R-:W-:Y:S04]  /*536e0*/  STL.64 [R1+0x310], R36 ;  /* 0x0003102401007387 */ /* 0x000fe80000100a00 */
[----:B------:R-:W-:Y:S04]  /*536f0*/  STL.64 [R1+0x318], R38 ;  /* 0x0003182601007387 */ /* 0x000fe80000100a00 */
[----:B--2---:R-:W-:Y:S04]  /*53700*/  STL.64 [R1+0x2938], R58 ;  /* 0x0029383a01007387 */ /* 0x004fe80000100a00 */
[----:B------:R-:W2:Y:S04]  /*53710*/  LDL.LU R60, [R1+0x24c8] ;  /* 0x0024c800013c7983 */ /* 0x000ea80000300800 */
[----:B------:R-:W2:Y:S04]  /*53720*/  LDL.LU R61, [R1+0x24c4] ;  /* 0x0024c400013d7983 */ /* 0x000ea80000300800 */
[----:B------:R-:W3:Y:S04]  /*53730*/  LDL.LU R52, [R1+0x40] ;  /* 0x0000400001347983 */ /* 0x000ee80000300800 */
[----:B------:R0:W-:Y:S04]  /*53740*/  STL.64 [R1+0x2f0], R32 ;  /* 0x0002f02001007387 */ /* 0x0001e80000100a00 */
[----:B------:R1:W-:Y:S04]  /*53750*/  STL.64 [R1+0x2f8], R34 ;  /* 0x0002f82201007387 */ /* 0x0003e80000100a00 */
[----:B------:R-:W3:Y:S04]  /*53760*/  LDL.LU R53, [R1+0x44] ;  /* 0x0000440001357983 */ /* 0x000ee80000300800 */
[----:B------:R-:W4:Y:S01]  /*53770*/  LDL.LU R54, [R1+0x48] ;  /* 0x0000480001367983 */ /* 0x000f220000300800 */
[C---:B------:R-:W-:Y:S08]  /*53780*/  HMMA.16816.F32 R24, R28.reuse, R50, R24 ;  /* 0x000000321c18723c */ /* 0x040ff00000001818 */
[C---:B------:R-:W-:Y:S08]  /*53790*/  HMMA.16816.F32 R20, R28.reuse, R2, R20 ;  /* 0x000000021c14723c */ /* 0x040ff00000001814 */
[C---:B------:R-:W-:Y:S08]  /*537a0*/  HMMA.16816.F32 R16, R28.reuse, R4, R16 ;  /* 0x000000041c10723c */ /* 0x040ff00000001810 */
[----:B------:R-:W-:Y:S01]  /*537b0*/  HMMA.16816.F32 R4, R28, R6, R12 ;  /* 0x000000061c04723c */ /* 0x000fe2000000180c */
[----:B------:R-:W-:-:S02]  /*537c0*/  IMAD.MOV.U32 R55, RZ, RZ, R0 ;  /* 0x000000ffff377224 */ /* 0x000fc400078e0000 */
[----:B------:R-:W2:Y:S04]  /*537d0*/  LDL.LU R0, [R1+0x2980] ;  /* 0x0029800001007983 */ /* 0x000ea80000300800 */
[----:B----4-:R-:W-:Y:S04]  /*537e0*/  STL.64 [R1+0x2958], R54 ;  /* 0x0029583601007387 */ /* 0x010fe80000100a00 */
[----:B---3--:R-:W-:Y:S04]  /*537f0*/  STL.64 [R1+0x2950], R52 ;  /* 0x0029503401007387 */ /* 0x008fe80000100a00 */
[----:B------:R-:W-:Y:S04]  /*53800*/  STL.64 [R1+0x2978], R48 ;  /* 0x0029783001007387 */ /* 0x000fe80000100a00 */
[----:B------:R-:W-:Y:S04]  /*53810*/  STL.64 [R1+0x2d0], R24 ;  /* 0x0002d01801007387 */ /* 0x000fe80000100a00 */
[----:B------:R-:W-:Y:S04]  /*53820*/  STL.64 [R1+0x2d8], R26 ;  /* 0x0002d81a01007387 */ /* 0x000fe80000100a00 */
[----:B------:R3:W-:Y:S04]  /*53830*/  STL.64 [R1+0x2b0], R20 ;  /* 0x0002b01401007387 */ /* 0x0007e80000100a00 */
[----:B------:R4:W-:Y:S04]  /*53840*/  STL.64 [R1+0x2b8], R22 ;  /* 0x0002b81601007387 */ /* 0x0009e80000100a00 */
[----:B0-----:R-:W2:Y:S04]  /*53850*/  LDL.LU R32, [R1+0x130] ;  /* 0x0001300001207983 */ /* 0x001ea80000300800 */
[----:B------:R0:W-:Y:S04]  /*53860*/  STL.64 [R1+0x290], R16 ;  /* 0x0002901001007387 */ /* 0x0001e80000100a00 */
[----:B------:R0:W-:Y:S04]  /*53870*/  STL.64 [R1+0x298], R18 ;  /* 0x0002981201007387 */ /* 0x0001e80000100a00 */
[----:B------:R0:W-:Y:S04]  /*53880*/  STL.64 [R1+0x270], R4 ;  /* 0x0002700401007387 */ /* 0x0001e80000100a00 */
[----:B------:R0:W-:Y:S04]  /*53890*/  STL.64 [R1+0x278], R6 ;  /* 0x0002780601007387 */ /* 0x0001e80000100a00 */
        /* <DEDUP_REMOVED lines=47> */
[C---:B--2---:R-:W-:Y:S08]  /*53b90*/  HMMA.16816.F32 R48, R28.reuse, R8, R48 ;  /* 0x000000081c30723c */ /* 0x044ff00000001830 */
[----:B----4-:R-:W-:Y:S11]  /*53ba0*/  HMMA.16816.F32 R8, R28, R10, R12 ;  /* 0x0000000a1c08723c */ /* 0x010ff6000000180c */
[----:B------:R0:W-:Y:S04]  /*53bb0*/  STL.64 [R1+0x250], R48 ;  /* 0x0002503001007387 */ /* 0x0001e80000100a00 */
[----:B------:R-:W-:Y:S04]  /*53bc0*/  STL.64 [R1+0x258], R50 ;  /* 0x0002583201007387 */ /* 0x000fe80000100a00 */
[----:B0-----:R-:W2:Y:S04]  /*53bd0*/  LDL.LU.64 R48, [R1+0x2978] ;  /* 0x0029780001307983 */ /* 0x001ea80000300a00 */
[----:B------:R-:W4:Y:S04]  /*53be0*/  LDL.LU.64 R14, [R1+0x2970] ;  /* 0x00297000010e7983 */ /* 0x000f280000300a00 */
[----:B------:R-:W3:Y:S04]  /*53bf0*/  LDL.LU.64 R12, [R1+0x2968] ;  /* 0x00296800010c7983 */ /* 0x000ee80000300a00 */
[----:B------:R0:W-:Y:S04]  /*53c00*/  STL.64 [R1+0x230], R8 ;  /* 0x0002300801007387 */ /* 0x0001e80000100a00 */
[----:B------:R1:W-:Y:S04]  /*53c10*/  STL.64 [R1+0x238], R10 ;  /* 0x0002380a01007387 */ /* 0x0003e80000100a00 */
[----:B0-----:R-:W2:Y:S04]  /*53c20*/  LDL.LU R8, [R1+0x70] ;  /* 0x0000700001087983 */ /* 0x001ea80000300800 */
[----:B------:R-:W2:Y:S04]  /*53c30*/  LDL.LU R9, [R1+0x74] ;  /* 0x0000740001097983 */ /* 0x000ea80000300800 */
[----:B-1----:R-:W2:Y:S01]  /*53c40*/  LDL.LU R10, [R1+0x78] ;  /* 0x00007800010a7983 */ /* 0x002ea20000300800 */
[----:B------:R-:W-:-:S03]  /*53c50*/  IMAD.MOV.U32 R11, RZ, RZ, R0 ;  /* 0x000000ffff0b7224 */ /* 0x000fc600078e0000 */
[----:B------:R-:W2:Y:S01]  /*53c60*/  LDL.LU R0, [R1+0x2960] ;  /* 0x0029600001007983 */ /* 0x000ea20000300800 */
[C---:B---3--:R-:W-:Y:S08]  /*53c70*/  HMMA.16816.F32 R52, R28.reuse, R12, R52 ;  /* 0x0000000c1c34723c */ /* 0x048ff00000001834 */
[C---:B----4-:R-:W-:Y:S11]  /*53c80*/  HMMA.16816.F32 R12, R28.reuse, R14, R16 ;  /* 0x0000000e1c0c723c */ /* 0x050ff60000001810 */
[----:B------:R-:W-:Y:S04]  /*53c90*/  STL.64 [R1+0x210], R52 ;  /* 0x0002103401007387 */ /* 0x000fe80000100a00 */
[----:B------:R0:W-:Y:S04]  /*53ca0*/  STL.64 [R1+0x218], R54 ;  /* 0x0002183601007387 */ /* 0x0001e80000100a00 */
[----:B0-----:R-:W3:Y:S04]  /*53cb0*/  LDL.LU.64 R54, [R1+0x2958] ;  /* 0x0029580001367983 */ /* 0x001ee80000300a00 */
[----:B------:R-:W3:Y:S04]  /*53cc0*/  LDL.LU.64 R52, [R1+0x2950] ;  /* 0x0029500001347983 */ /* 0x000ee80000300a00 */
[----:B------:R-:W4:Y:S04]  /*53cd0*/  LDL.LU.64 R18, [R1+0x2948] ;  /* 0x0029480001127983 */ /* 0x000f280000300a00 */
        /* <DEDUP_REMOVED lines=8> */
[----:B----4-:R-:W-:Y:S11]  /*53d60*/  HMMA.16816.F32 R16, R28, R18, R20 ;  /* 0x000000121c10723c */ /* 0x010ff60000001814 */
[----:B------:R-:W-:Y:S04]  /*53d70*/  STL.64 [R1+0x1d0], R56 ;  /* 0x0001d03801007387 */ /* 0x000fe80000100a00 */
[----:B------:R0:W-:Y:S04]  /*53d80*/  STL.64 [R1+0x1d8], R58 ;  /* 0x0001d83a01007387 */ /* 0x0001e80000100a00 */
[----:B0-----:R-:W2:Y:S04]  /*53d90*/  LDL.LU.64 R58, [R1+0x2938] ;  /* 0x00293800013a7983 */ /* 0x001ea80000300a00 */
[----:B------:R-:W4:Y:S04]  /*53da0*/  LDL.LU.64 R22, [R1+0x2930] ;  /* 0x0029300001167983 */ /* 0x000f280000300a00 */
[----:B------:R-:W2:Y:S04]  /*53db0*/  LDL.LU.64 R20, [R1+0x2928] ;  /* 0x0029280001147983 */ /* 0x000ea80000300a00 */
[----:B------:R0:W-:Y:S04]  /*53dc0*/  STL.64 [R1+0x1b0], R16 ;  /* 0x0001b01001007387 */ /* 0x0001e80000100a00 */
[----:B------:R1:W-:Y:S04]  /*53dd0*/  STL.64 [R1+0x1b8], R18 ;  /* 0x0001b81201007387 */ /* 0x0003e80000100a00 */
[----:B0-----:R-:W3:Y:S04]  /*53de0*/  LDL.LU R16, [R1+0xb0] ;  /* 0x0000b00001107983 */ /* 0x001ee80000300800 */
[----:B------:R-:W3:Y:S04]  /*53df0*/  LDL.LU R17, [R1+0xb4] ;  /* 0x0000b40001117983 */ /* 0x000ee80000300800 */
[----:B-1----:R-:W3:Y:S01]  /*53e00*/  LDL.LU R18, [R1+0xb8] ;  /* 0x0000b80001127983 */ /* 0x002ee20000300800 */
[----:B------:R-:W-:-:S03]  /*53e10*/  IMAD.MOV.U32 R19, RZ, RZ, R0 ;  /* 0x000000ffff137224 */ /* 0x000fc600078e0000 */
[----:B------:R-:W3:Y:S01]  /*53e20*/  LDL.LU R0, [R1+0x2920] ;  /* 0x0029200001007983 */ /* 0x000ee20000300800 */
[C---:B--2---:R-:W-:Y:S08]  /*53e30*/  HMMA.16816.F32 R44, R28.reuse, R20, R44 ;  /* 0x000000141c2c723c */ /* 0x044ff0000000182c */
[C---:B----4-:R-:W-:Y:S11]  /*53e40*/  HMMA.16816.F32 R20, R28.reuse, R22, R24 ;  /* 0x000000161c14723c */ /* 0x050ff60000001818 */
        /* <DEDUP_REMOVED lines=24> */
[----:B-1----:R-:W3:Y:S01]  /*53fd0*/  LDL.LU R26, [R1+0xf8] ;  /* 0x0000f800011a7983 */ /* 0x002ee20000300800 */
[----:B--2---:R-:W-:-:S15]  /*53fe0*/  HMMA.16816.F32 R36, R28, R32, R36 ;  /* 0x000000201c24723c */ /* 0x004fde0000001824 */
[----:B------:R-:W-:-:S04]  /*53ff0*/  NOP ;  /* 0x0000000000007918 */ /* 0x000fc80000000000 */
[----:B------:R-:W-:Y:S04]  /*54000*/  STL.64 [R1+0x110], R36 ;  /* 0x0001102401007387 */ /* 0x000fe80000100a00 */
[----:B------:R0:W-:Y:S04]  /*54010*/  STL.64 [R1+0x118], R38 ;  /* 0x0001182601007387 */ /* 0x0001e80000100a00 */
[----:B0-----:R-:W2:Y:S04]  /*54020*/  LDL.LU.64 R38, [R1+0x28d8] ;  /* 0x0028d80001267983 */ /* 0x001ea80000300a00 */
[----:B------:R-:W2:Y:S01]  /*54030*/  LDL.LU.64 R36, [R1+0x28d0] ;  /* 0x0028d00001247983 */ /* 0x000ea20000300a00 */
[----:B---3--:R-:W-:Y:S01]  /*54040*/  IMAD.MOV.U32 R27, RZ, RZ, R0 ;  /* 0x000000ffff1b7224 */ /* 0x008fe200078e0000 */
[C---:B------:R-:W-:Y:S08]  /*54050*/  HMMA.16816.F32 R12, R28.reuse, R40, R12 ;  /* 0x000000281c0c723c */ /* 0x040ff0000000180c */
[C---:B------:R-:W-:Y:S08]  /*54060*/  HMMA.16816.F32 R24, R28.reuse, R34, R24 ;  /* 0x000000221c18723c */ /* 0x040ff00000001818 */
[C---:B----4-:R-:W-:Y:S08]  /*54070*/  HMMA.16816.F32 R4, R28.reuse, R44, R4 ;  /* 0x0000002c1c04723c */ /* 0x050ff00000001804 */
[----:B------:R-:W-:Y:S01]  /*54080*/  HMMA.16816.F32 R8, R28, R42, R8 ;  /* 0x0000002a1c08723c */ /* 0x000fe20000001808 */
[----:B------:R-:W-:-:S02]  /*54090*/  IMAD R2, R59, 0x100, R58 ;  /* 0x000001003b027824 */ /* 0x000fc400078e023a */
[----:B------:R-:W-:-:S05]  /*540a0*/  IMAD R3, R61, 0x100, R60 ;  /* 0x000001003d037824 */ /* 0x000fca00078e023c */
[C---:B--2---:R-:W-:Y:S08]  /*540b0*/  HMMA.16816.F32 R20, R28.reuse, R36, R20 ;  /* 0x000000241c14723c */ /* 0x044ff00000001814 */
[----:B------:R-:W-:Y:S11]  /*540c0*/  HMMA.16816.F32 R16, R28, R38, R16 ;  /* 0x000000261c10723c */ /* 0x000ff60000001810 */
[----:B------:R-:W-:Y:S01]  /*540d0*/  IMAD.MOV.U32 R0, RZ, RZ, R23 ;  /* 0x000000ffff007224 */ /* 0x000fe200078e0017 */
[----:B------:R-:W-:Y:S04]  /*540e0*/  STL.64 [R1+0xd0], R20 ;  /* 0x0000d01401007387 */ /* 0x000fe80000100a00 */
        /* <DEDUP_REMOVED lines=15> */
[----:B-1----:R-:W-:Y:S03]  /*541e0*/  HMMA.16816.F32 R4, R28, R46, R52 ;  /* 0x0000002e1c04723c */ /* 0x002fe60000001834 */
[----:B------:R-:W-:-:S15]  /*541f0*/  STL [R1+0x25f8], R0 ;  /* 0x0025f80001007387 */ /* 0x000fde0000100800 */
[----:B------:R-:W-:Y:S01]  /*54200*/  NOP ;  /* 0x0000000000007918 */ /* 0x000fe20000000000 */
[----:B------:R0:W-:Y:S04]  /*54210*/  STL.64 [R1+0x40], R4 ;  /* 0x0000400401007387 */ /* 0x0001e80000100a00 */
[----:B------:R1:W-:Y:S04]  /*54220*/  STL.64 [R1+0x48], R6 ;  /* 0x0000480601007387 */ /* 0x0003e80000100a00 */
[----:B------:R-:W2:Y:S04]  /*54230*/  LDL.LU R12, [R1+0xa0] ;  /* 0x0000a000010c7983 */ /* 0x000ea80000300800 */
[----:B------:R-:W2:Y:S04]  /*54240*/  LDL.LU R13, [R1+0xa4] ;  /* 0x0000a400010d7983 */ /* 0x000ea80000300800 */
[----:B------:R-:W2:Y:S04]  /*54250*/  LDL.LU R14, [R1+0xa8] ;  /* 0x0000a800010e7983 */ /* 0x000ea80000300800 */
[----:B------:R-:W2:Y:S04]  /*54260*/  LDL.LU R15, [R1+0xac] ;  /* 0x0000ac00010f7983 */ /* 0x000ea80000300800 */
[----:B------:R-:W3:Y:S04]  /*54270*/  LDL.LU R23, [R1+0x24d0] ;  /* 0x0024d00001177983 */ /* 0x000ee80000300800 */
[----:B0-----:R-:W3:Y:S04]  /*54280*/  LDL.LU R4, [R1+0x24cc] ;  /* 0x0024cc0001047983 */ /* 0x001ee80000300800 */
[----:B------:R-:W4:Y:S04]  /*54290*/  LDL.LU R5, [R1+0x24d8] ;  /* 0x0024d80001057983 */ /* 0x000f280000300800 */
[----:B------:R-:W4:Y:S04]  /*542a0*/  LDL.LU R59, [R1+0x24d4] ;  /* 0x0024d400013b7983 */ /* 0x000f280000300800 */
        /* <DEDUP_REMOVED lines=31> */
[----:B--2---:R-:W-:Y:S01]  /*544a0*/  HMMA.16816.F32 R28, R28, R48, R32 ;  /* 0x000000301c1c723c */ /* 0x004fe20000001820 */
[----:B---3--:R-:W-:-:S02]  /*544b0*/  IMAD R4, R4, 0x100, R23 ;  /* 0x0000010004047824 */ /* 0x008fc400078e0217 */
[----:B----4-:R-:W-:Y:S02]  /*544c0*/  IMAD R5, R59, 0x100, R5 ;  /* 0x000001003b057824 */ /* 0x010fe400078e0205 */
[----:B------:R-:W2:Y:S01]  /*544d0*/  LDL.LU R59, [R1+0x89c] ;  /* 0x00089c00013b7983 */ /* 0x000ea20000300800 */
[----:B------:R-:W-:Y:S02]  /*544e0*/  F2FP.F16.E5M2.UNPACK_B R20, R20.H1 ;  /* 0x00000014ff14723e */ /* 0x000fe400030004ff */
[----:B------:R-:W-:Y:S02]  /*544f0*/  F2FP.F16.E5M2.UNPACK_B R21, R21.H1 ;  /* 0x00000015ff15723e */ /* 0x000fe400030004ff */
[----:B------:R-:W-:Y:S02]  /*54500*/  F2FP.F16.E5M2.UNPACK_B R6, R6.H1 ;  /* 0x00000006ff06723e */ /* 0x000fe400030004ff */
[----:B------:R-:W-:-:S07]  /*54510*/  F2FP.F16.E5M2.UNPACK_B R7, R7.H1 ;  /* 0x00000007ff07723e */ /* 0x000fce00030004ff */
[----:B------:R-:W-:Y:S04]  /*54520*/  STL.64 [R1+0x30], R28 ;  /* 0x0000301c01007387 */ /* 0x000fe80000100a00 */
[----:B------:R0:W-:Y:S01]  /*54530*/  STL [R1+0x38], R30 ;  /* 0x0000381e01007387 */ /* 0x0001e20000100800 */
[----:B------:R-:W-:Y:S01]  /*54540*/  IMAD.MOV.U32 R0, RZ, RZ, R31 ;  /* 0x000000ffff007224 */ /* 0x000fe200078e001f */
[----:B------:R-:W-:-:S04]  /*54550*/  F2FP.F16.E5M2.UNPACK_B R31, R5 ;  /* 0x00000005ff1f723e */ /* 0x000fc800020004ff */
[----:B------:R-:W-:Y:S01]  /*54560*/  STL [R1+0x2688], R0 ;  /* 0x0026880001007387 */ /* 0x000fe20000100800 */
[----:B0-----:R-:W-:Y:S02]  /*54570*/  F2FP.F16.E5M2.UNPACK_B R30, R4 ;  /* 0x00000004ff1e723e */ /* 0x001fe400020004ff */
[----:B------:R-:W-:Y:S02]  /*54580*/  F2FP.F16.E5M2.UNPACK_B R28, R2 ;  /* 0x00000002ff1c723e */ /* 0x000fe400020004ff */
[----:B------:R-:W-:Y:S01]  /*54590*/  F2FP.F16.E5M2.UNPACK_B R29, R3 ;  /* 0x00000003ff1d723e */ /* 0x000fe200020004ff */
[----:B------:R-:W-:Y:S04]  /*545a0*/  STL [R1+0x18], R20 ;  /* 0x0000181401007387 */ /* 0x000fe80000100800 */
[----:B------:R0:W-:Y:S02]  /*545b0*/  STL [R1+0x1c], R21 ;  /* 0x00001c1501007387 */ /* 0x0001e40000100800 */
[C---:B------:R-:W-:Y:S08]  /*545c0*/  HMMA.16816.F32 R16, R28.reuse, R6, R16 ;  /* 0x000000061c10723c */ /* 0x040ff00000001810 */
[----:B0-----:R-:W-:Y:S01]  /*545d0*/  HMMA.16816.F32 R20, R28, R20, R24 ;  /* 0x000000141c14723c */ /* 0x001fe20000001818 */
[----:B------:R-:W-:-:S02]  /*545e0*/  F2FP.F16.E5M2.UNPACK_B R4, R50.H1 ;  /* 0x00000032ff04723e */ /* 0x000fc400030004ff */
[----:B------:R-:W-:Y:S02]  /*545f0*/  F2FP.F16.E5M2.UNPACK_B R5, R51.H1 ;  /* 0x00000033ff05723e */ /* 0x000fe400030004ff */
[----:B------:R-:W-:Y:S02]  /*54600*/  F2FP.F16.E5M2.UNPACK_B R2, R56.H1 ;  /* 0x00000038ff02723e */ /* 0x000fe400030004ff */
[----:B------:R-:W-:Y:S01]  /*54610*/  F2FP.F16.E5M2.UNPACK_B R3, R57.H1 ;  /* 0x00000039ff03723e */ /* 0x000fe200030004ff */
[----:B------:R-:W-:Y:S02]  /*54620*/  IMAD.MOV.U32 R46, RZ, RZ, R4 ;  /* 0x000000ffff2e7224 */ /* 0x000fe400078e0004 */
[----:B------:R-:W-:Y:S01]  /*54630*/  HMMA.16816.F32 R12, R28, R4, R12 ;  /* 0x000000041c0c723c */ /* 0x000fe2000000180c */
[----:B------:R-:W-:-:S08]  /*54640*/  IMAD.MOV.U32 R0, RZ, RZ, R5 ;  /* 0x000000ffff007224 */ /* 0x000fd000078e0005 */
[----:B------:R-:W-:Y:S04]  /*54650*/  STL.64 [R1+0xa40], R20 ;  /* 0x000a401401007387 */ /* 0x000fe80000100a00 */
[----:B------:R-:W-:Y:S04]  /*54660*/  STL.64 [R1+0xa48], R22 ;  /* 0x000a481601007387 */ /* 0x000fe80000100a00 */
[----:B------:R-:W-:Y:S04]  /*54670*/  STL.64 [R1+0x10], R6 ;  /* 0x0000100601007387 */ /* 0x000fe80000100a00 */
[----:B------:R-:W-:Y:S04]  /*54680*/  STL.64 [R1+0xa60], R16 ;  /* 0x000a601001007387 */ /* 0x000fe80000100a00 */
[----:B------:R-:W-:Y:S04]  /*54690*/  STL.64 [R1+0xa68], R18 ;  /* 0x000a681201007387 */ /* 0x000fe80000100a00 */
[----:B------:R0:W-:Y:S02]  /*546a0*/  STL.64 [R1+0x8], R4 ;  /* 0x0000080401007387 */ /* 0x0001e40000100a00 */
[----:B0-----:R-:W-:Y:S01]  /*546b0*/  HMMA.16816.F32 R4, R28, R2, R8 ;  /* 0x000000021c04723c */ /* 0x001fe20000001808 */
[----:B------:R-:W-:-:S02]  /*546c0*/  F2FP.F16.E5M2.UNPACK_B R60, R60.H1 ;  /* 0x0000003cff3c723e */ /* 0x000fc400030004ff */
[----:B------:R-:W-:Y:S01]  /*546d0*/  F2FP.F16.E5M2.UNPACK_B R61, R61.H1 ;  /* 0x0000003dff3d723e */ /* 0x000fe200030004ff */
        /* <DEDUP_REMOVED lines=30> */
[----:B------:R-:W3:Y:S04]  /*548c0*/  LDL.LU R19, [R1+0x10c] ;  /* 0x00010c0001137983 */ /* 0x000ee80000300800 */
[----:B------:R-:W4:Y:S04]  /*548d0*/  LDL.LU R56, [R1+0x8a8] ;  /* 0x0008a80001387983 */ /* 0x000f280000300800 */
[----:B------:R-:W4:Y:S04]  /*548e0*/  LDL.LU R57, [R1+0x8ac] ;  /* 0x0008ac0001397983 */ /* 0x000f280000300800 */
[----:B------:R-:W4:Y:S04]  /*548f0*/  LDL.LU R54, [R1+0x8b8] ;  /* 0x0008b80001367983 */ /* 0x000f280000300800 */
[----:B------:R-:W4:Y:S04]  /*54900*/  LDL.LU R40, [R1+0x140] ;  /* 0x0001400001287983 */ /* 0x000f280000300800 */
[----:B------:R-:W4:Y:S01]  /*54910*/  LDL.LU R41, [R1+0x144] ;  /* 0x0001440001297983 */ /* 0x000f220000300800 */
[----:B------:R-:W-:-:S02]  /*54920*/  F2FP.F16.E5M2.UNPACK_B R58, R58.H1 ;  /* 0x0000003aff3a723e */ /* 0x000fc400030004ff */
[----:B--2---:R-:W-:Y:S01]  /*54930*/  F2FP.F16.E5M2.UNPACK_B R59, R59.H1 ;  /* 0x0000003bff3b723e */ /* 0x004fe200030004ff */
        /* <DEDUP_REMOVED lines=26> */
[----:B---3--:R-:W-:-:S15]  /*54ae0*/  HMMA.16816.F32 R16, R28, R58, R16 ;  /* 0x0000003a1c10723c */ /* 0x008fde0000001810 */
[----:B------:R-:W-:-:S04]  /*54af0*/  NOP ;  /* 0x0000000000007918 */ /* 0x000fc80000000000 */
[----:B------:R-:W-:Y:S04]  /*54b00*/  STL.64 [R1+0x100], R16 ;  /* 0x0001001001007387 */ /* 0x000fe80000100a00 */
[----:B------:R0:W-:Y:S04]  /*54b10*/  STL.64 [R1+0x108], R18 ;  /* 0x0001081201007387 */ /* 0x0001e80000100a00 */
[----:B0-----:R-:W3:Y:S04]  /*54b20*/  LDL.LU.64 R18, [R1+0x28c8] ;  /* 0x0028c80001127983 */ /* 0x001ee80000300a00 */
[----:B------:R-:W3:Y:S01]  /*54b30*/  LDL.LU.64 R16, [R1+0x28c0] ;  /* 0x0028c00001107983 */ /* 0x000ee20000300a00 */
[----:B----4-:R-:W-:-:S02]  /*54b40*/  F2FP.F16.E5M2.UNPACK_B R56, R56.H1 ;  /* 0x00000038ff38723e */ /* 0x010fc400030004ff */
[----:B------:R-:W-:Y:S02]  /*54b50*/  F2FP.F16.E5M2.UNPACK_B R57, R57.H1 ;  /* 0x00000039ff39723e */ /* 0x000fe400030004ff */
[----:B------:R-:W-:Y:S02]  /*54b60*/  F2FP.F16.E5M2.UNPACK_B R54, R54.H1 ;  /* 0x00000036ff36723e */ /* 0x000fe400030004ff */
[----:B--2---:R-:W-:Y:S02]  /*54b70*/  F2FP.F16.E5M2.UNPACK_B R55, R55.H1 ;  /* 0x00000037ff37723e */ /* 0x004fe400030004ff */
[----:B------:R-:W-:Y:S02]  /*54b80*/  F2FP.F16.E5M2.UNPACK_B R52, R52.H1 ;  /* 0x00000034ff34723e */ /* 0x000fe400030004ff */
[----:B------:R-:W-:Y:S01]  /*54b90*/  F2FP.F16.E5M2.UNPACK_B R53, R53.H1 ;  /* 0x00000035ff35723e */ /* 0x000fe200030004ff */
[C---:B------:R-:W-:Y:S08]  /*54ba0*/  HMMA.16816.F32 R44, R28.reuse, R56, R44 ;  /* 0x000000381c2c723c */ /* 0x040ff0000000182c */
[----:B------:R-:W-:Y:S01]  /*54bb0*/  HMMA.16816.F32 R40, R28, R54, R40 ;  /* 0x000000361c28723c */ /* 0x000fe20000001828 */
[----:B------:R-:W-:-:S02]  /*54bc0*/  F2FP.F16.E5M2.UNPACK_B R50, R50.H1 ;  /* 0x00000032ff32723e */ /* 0x000fc400030004ff */
[----:B------:R-:W-:Y:S01]  /*54bd0*/  F2FP.F16.E5M2.UNPACK_B R51, R51.H1 ;  /* 0x00000033ff33723e */ /* 0x000fe200030004ff */
        /* <DEDUP_REMOVED lines=29> */
[----:B------:R-:W-:Y:S01]  /*54db0*/  F2FP.F16.E5M2.UNPACK_B R8, R9.H1 ;  /* 0x00000009ff08723e */ /* 0x000fe200030004ff */
        /* <DEDUP_REMOVED lines=24> */
[----:B------:R-:W3:Y:S04]  /*54f40*/  LDL.LU R11, [R1+0x92c] ;  /* 0x00092c00010b7983 */ /* 0x000ee80000300800 */
[----:B----4-:R-:W4:Y:S04]  /*54f50*/  LDL.LU R12, [R1+0x938] ;  /* 0x00093800010c7983 */ /* 0x010f280000300800 */
        /* <DEDUP_REMOVED lines=32> */
[----:B------:R-:W-:-:S03]  /*55160*/  F2FP.F16.E5M2.UNPACK_B R11, R11.H1 ;  /* 0x0000000bff0b723e */ /* 0x000fc600030004ff */
[----:B------:R-:W-:Y:S01]  /*55170*/  HMMA.16816.F32 R44, R28, R8, R44 ;  /* 0x000000081c2c723c */ /* 0x000fe2000000182c */
[----:B----4-:R-:W-:Y:S02]  /*55180*/  F2FP.F16.E5M2.UNPACK_B R12, R12.H1 ;  /* 0x0000000cff0c723e */ /* 0x010fe400030004ff */
[----:B------:R-:W-:-:S15]  /*55190*/  F2FP.F16.E5M2.UNPACK_B R13, R13.H1 ;  /* 0x0000000dff0d723e */ /* 0x000fde00030004ff */
[----:B------:R-:W-:Y:S01]  /*551a0*/  NOP ;  /* 0x0000000000007918 */ /* 0x000fe20000000000 */
[----:B------:R-:W-:Y:S04]  /*551b0*/  STL.64 [R1+0x200], R44 ;  /* 0x0002002c01007387 */ /* 0x000fe80000100a00 */
[----:B------:R0:W-:Y:S04]  /*551c0*/  STL.64 [R1+0x208], R46 ;  /* 0x0002082e01007387 */ /* 0x0001e80000100a00 */
[----:B0-----:R-:W2:Y:S01]  /*551d0*/  LDL.LU.64 R46, [R1+0x28b8] ;  /* 0x0028b800012e7983 */ /* 0x001ea20000300a00 */
        /* <DEDUP_REMOVED lines=35> */
[----:B------:R-:W3:Y:S01]  /*55410*/  LDL.LU R56, [R1+0x3e0] ;  /* 0x0003e00001387983 */ /* 0x000ee20000300800 */
[----:B0-----:R-:W-:Y:S01]  /*55420*/  HMMA.16816.F32 R4, R28, R22, R32 ;  /* 0x000000161c04723c */ /* 0x001fe20000001820 */
[----:B------:R-:W-:-:S15]  /*55430*/  F2FP.F16.E5M2.UNPACK_B R24, R25.H1 ;  /* 0x00000019ff18723e */ /* 0x000fde00030004ff */
        /* <DEDUP_REMOVED lines=51> */
[----:B------:R-:W4:Y:S04]  /*55770*/  LDL.LU R23, [R1+0x34c] ;  /* 0x00034c0001177983 */ /* 0x000f280000300800 */
[----:B------:R-:W4:Y:S01]  /*55780*/  LDL.LU R45, [R1+0xa1c] ;  /* 0x000a1c00012d7983 */ /* 0x000f220000300800 */
[----:B--2---:R-:W-:-:S02]  /*55790*/  F2FP.F16.E5M2.UNPACK_B R25, R25.H1 ;  /* 0x00000019ff19723e */ /* 0x004fc400030004ff */
[----:B---3--:R-:W-:Y:S02]  /*557a0*/  F2FP.F16.E5M2.UNPACK_B R26, R26.H1 ;  /* 0x0000001aff1a723e */ /* 0x008fe400030004ff */
[----:B----4-:R-:W-:-:S03]  /*557b0*/  F2FP.F16.E5M2.UNPACK_B R27, R27.H1 ;  /* 0x0000001bff1b723e */ /* 0x010fc600030004ff */
[----:B------:R-:W-:Y:S01]  /*557c0*/  HMMA.16816.F32 R48, R28, R24, R48 ;  /* 0x000000181c30723c */ /* 0x000fe20000001830 */
[----:B------:R-:W-:-:S07]  /*557d0*/  F2FP.F16.E5M2.UNPACK_B R32, R32.H1 ;  /* 0x00000020ff20723e */ /* 0x000fce00030004ff */
[----:B------:R-:W-:Y:S01]  /*557e0*/  HMMA.16816.F32 R52, R28, R26, R52 ;  /* 0x0000001a1c34723c */ /* 0x000fe20000001834 */
[----:B------:R-:W-:Y:S02]  /*557f0*/  F2FP.F16.E5M2.UNPACK_B R33, R33.H1 ;  /* 0x00000021ff21723e */ /* 0x000fe400030004ff */
[----:B------:R-:W-:Y:S02]  /*55800*/  F2FP.F16.E5M2.UNPACK_B R34, R34.H1 ;  /* 0x00000022ff22723e */ /* 0x000fe400030004ff */
[----:B------:R-:W-:Y:S02]  /*55810*/  F2FP.F16.E5M2.UNPACK_B R35, R35.H1 ;  /* 0x00000023ff23723e */ /* 0x000fe400030004ff */
[----:B------:R-:W-:Y:S02]  /*55820*/  F2FP.F16.E5M2.UNPACK_B R36, R36.H1 ;  /* 0x00000024ff24723e */ /* 0x000fe400030004ff */
[----:B------:R-:W-:Y:S02]  /*55830*/  F2FP.F16.E5M2.UNPACK_B R37, R37.H1 ;  /* 0x00000025ff25723e */ /* 0x000fe400030004ff */
[----:B------:R-:W-:-:S02]  /*55840*/  F2FP.F16.E5M2.UNPACK_B R38, R38.H1 ;  /* 0x00000026ff26723e */ /* 0x000fc400030004ff */
[----:B------:R-:W-:Y:S01]  /*55850*/  F2FP.F16.E5M2.UNPACK_B R39, R39.H1 ;  /* 0x00000027ff27723e */ /* 0x000fe200030004ff */
[----:B------:R-:W-:Y:S01]  /*55860*/  HMMA.16816.F32 R16, R28, R34, R16 ;  /* 0x000000221c10723c */ /* 0x000fe20000001810 */
[----:B------:R-:W-:-:S07]  /*55870*/  F2FP.F16.E5M2.UNPACK_B R40, R40.H1 ;  /* 0x00000028ff28723e */ /* 0x000fce00030004ff */
[----:B------:R-:W-:Y:S01]  /*55880*/  HMMA.16816.F32 R12, R28, R36, R12 ;  /* 0x000000241c0c723c */ /* 0x000fe2000000180c */
[----:B------:R-:W-:-:S07]  /*55890*/  F2FP.F16.E5M2.UNPACK_B R41, R41.H1 ;  /* 0x00000029ff29723e */ /* 0x000fce00030004ff */
        /* <DEDUP_REMOVED lines=9> */
[----:B------:R-:W-:-:S03]  /*55930*/  F2FP.F16.E5M2.UNPACK_B R42, R42.H1 ;  /* 0x0000002aff2a723e */ /* 0x000fc600030004ff */
        /* <DEDUP_REMOVED lines=67> */
[----:B------:R-:W-:-:S02]  /*55d70*/  F2FP.F16.E5M2.UNPACK_B R44, R44.H1 ;  /* 0x0000002cff2c723e */ /* 0x000fc400030004ff */
[----:B------:R-:W-:Y:S01]  /*55d80*/  F2FP.F16.E5M2.UNPACK_B R45, R45.H1 ;  /* 0x0000002dff2d723e */ /* 0x000fe200030004ff */
        /* <DEDUP_REMOVED lines=15> */
[----:B--2---:R-:W-:-:S02]  /*55e80*/  F2FP.F16.E5M2.UNPACK_B R46, R46.H1 ;  /* 0x0000002eff2e723e */ /* 0x004fc400030004ff */
[----:B---3--:R-:W-:Y:S01]  /*55e90*/  F2FP.F16.E5M2.UNPACK_B R47, R47.H1 ;  /* 0x0000002fff2f723e */ /* 0x008fe200030004ff */
[C---:B------:R-:W-:Y:S08]  /*55ea0*/  HMMA.16816.F32 R12, R28.reuse, R44, R12 ;  /* 0x0000002c1c0c723c */ /* 0x040ff0000000180c */
[----:B------:R-:W-:Y:S01]  /*55eb0*/  HMMA.16816.F32 R8, R28, R46, R8 ;  /* 0x0000002e1c08723c */ /* 0x000fe20000001808 */
[----:B----4-:R-:W-:-:S10]  /*55ec0*/  F2FP.F16.E5M2.UNPACK_B R48, R48.H1 ;  /* 0x00000030ff30723e */ /* 0x010fd400030004ff */
[----:B------:R-:W-:Y:S04]  /*55ed0*/  STL.64 [R1+0x430], R12 ;  /* 0x0004300c01007387 */ /* 0x000fe80000100a00 */
[----:B------:R0:W-:Y:S04]  /*55ee0*/  STL.64 [R1+0x438], R14 ;  /* 0x0004380e01007387 */ /* 0x0001e80000100a00 */
[----:B0-----:R-:W2:Y:S04]  /*55ef0*/  LDL.LU.64 R14, [R1+0x28a0] ;  /* 0x0028a000010e7983 */ /* 0x001ea80000300a00 */
[----:B------:R-:W2:Y:S04]  /*55f00*/  LDL.LU.64 R12, [R1+0x2898] ;  /* 0x00289800010c7983 */ /* 0x000ea80000300a00 */
[----:B------:R-:W-:Y:S04]  /*55f10*/  STL.64 [R1+0x820], R8 ;  /* 0x0008200801007387 */ /* 0x000fe80000100a00 */
[----:B------:R0:W-:Y:S01]  /*55f20*/  STL.64 [R1+0x828], R10 ;  /* 0x0008280a01007387 */ /* 0x0001e20000100a00 */
[----:B------:R-:W-:-:S03]  /*55f30*/  F2FP.F16.E5M2.UNPACK_B R49, R49.H1 ;  /* 0x00000031ff31723e */ /* 0x000fc600030004ff */
        /* <DEDUP_REMOVED lines=324> */
[----:B------:R-:W4:Y:S04]  /*57380*/  LDL.LU R27, [R1+0x50c] ;  /* 0x00050c00011b7983 */ /* 0x000f280000300800 */
[----:B----4-:R-:W-:Y:S04]  /*57390*/  STL.64 [R1+0x2780], R26 ;  /* 0x0027801a01007387 */ /* 0x010fe80000100a00 */
[----:B---3--:R0:W-:Y:S04]  /*573a0*/  STL.64 [R1+0x2778], R24 ;  /* 0x0027781801007387 */ /* 0x0081e80000100a00 */
[----:B------:R-:W3:Y:S04]  /*573b0*/  LDL.LU R36, [R1+0x520] ;  /* 0x0005200001247983 */ /* 0x000ee80000300800 */
[----:B------:R-:W3:Y:S04]  /*573c0*/  LDL.LU R37, [R1+0x524] ;  /* 0x0005240001257983 */ /* 0x000ee80000300800 */
[----:B------:R-:W4:Y:S04]  /*573d0*/  LDL.LU R38, [R1+0x528] ;  /* 0x0005280001267983 */ /* 0x000f280000300800 */
        /* <DEDUP_REMOVED lines=17> */
[----:B0-----:R-:W2:Y:S04]  /*574f0*/  LDL.LU R24, [R1+0x5f0] ;  /* 0x0005f00001187983 */ /* 0x001ea80000300800 */
[----:B------:R-:W2:Y:S04]  /*57500*/  LDL.LU R25, [R1+0x5f4] ;  /* 0x0005f40001197983 */ /* 0x000ea80000300800 */
[----:B------:R-:W2:Y:S04]  /*57510*/  LDL.LU R26, [R1+0x5f8] ;  /* 0x0005f800011a7983 */ /* 0x000ea80000300800 */
[----:B------:R-:W2:Y:S04]  /*57520*/  LDL.LU R27, [R1+0x5fc] ;  /* 0x0005fc00011b7983 */ /* 0x000ea80000300800 */
[----:B-1----:R-:W2:Y:S04]  /*57530*/  LDL.LU R36, [R1+0x600] ;  /* 0x0006000001247983 */ /* 0x002ea80000300800 */
        /* <DEDUP_REMOVED lines=48> */
[----:B------:R-:W3:Y:S04]  /*57840*/  LDL.LU.64 R24, [R1+0x2778] ;  /* 0x0027780001187983 */ /* 0x000ee80000300a00 */
[----:B------:R-:W2:Y:S02]  /*57850*/  LDL.LU.64 R60, [R1+0x2770] ;  /* 0x00277000013c7983 */ /* 0x000ea40000300a00 */
[----:B--2---:R-:W-:-:S15]  /*57860*/  HMMA.16816.F32 R56, R28, R60, R56 ;  /* 0x0000003c1c38723c */ /* 0x004fde0000001838 */
[----:B------:R-:W-:-:S04]  /*57870*/  NOP ;  /* 0x0000000000007918 */ /* 0x000fc80000000000 */
[----:B------:R-:W-:Y:S04]  /*57880*/  STL.64 [R1+0x5e0], R56 ;  /* 0x0005e03801007387 */ /* 0x000fe80000100a00 */
[----:B------:R0:W-:Y:S04]  /*57890*/  STL.64 [R1+0x5e8], R58 ;  /* 0x0005e83a01007387 */ /* 0x0001e80000100a00 */
[----:B0-----:R-:W4:Y:S04]  /*578a0*/  LDL.LU.64 R58, [R1+0x2768] ;  /* 0x00276800013a7983 */ /* 0x001f280000300a00 */
[----:B------:R-:W2:Y:S01]  /*578b0*/  LDL.LU.64 R56, [R1+0x2760] ;  /* 0x0027600001387983 */ /* 0x000ea20000300a00 */
        /* <DEDUP_REMOVED lines=11> */
[----:B------:R0:W-:Y:S01]  /*57970*/  STL.64 [R1+0x2620], R56 ;  /* 0x0026203801007387 */ /* 0x0001e20000100a00 */
[C---:B------:R-:W-:Y:S08]  /*57980*/  HMMA.16816.F32 R8, R28.reuse, R50, R8 ;  /* 0x000000321c08723c */ /* 0x040ff00000001808 */
[C---:B------:R-:W-:Y:S01]  /*57990*/  HMMA.16816.F32 R4, R28.reuse, R2, R4 ;  /* 0x000000021c04723c */ /* 0x040fe20000001804 */
        /* <DEDUP_REMOVED lines=20> */
[----:B------:R-:W-:Y:S04]  /*57ae0*/  STL.64 [R1+0x590], R8 ;  /* 0x0005900801007387 */ /* 0x000fe80000100a00 */
[----:B------:R0:W-:Y:S04]  /*57af0*/  STL.64 [R1+0x598], R10 ;  /* 0x0005980a01007387 */ /* 0x0001e80000100a00 */
[----:B0-----:R-:W2:Y:S04]  /*57b00*/  LDL.LU.64 R10, [R1+0x2718] ;  /* 0x00271800010a7983 */ /* 0x001ea80000300a00 */
[----:B------:R-:W4:Y:S04]  /*57b10*/  LDL.LU.64 R8, [R1+0x2710] ;  /* 0x0027100001087983 */ /* 0x000f280000300a00 */
        /* <DEDUP_REMOVED lines=10> */
[----:B--2---:R-:W-:-:S15]  /*57bc0*/  HMMA.16816.F32 R48, R28, R4, R48 ;  /* 0x000000041c30723c */ /* 0x004fde0000001830 */
[----:B------:R-:W-:-:S04]  /*57bd0*/  NOP ;  /* 0x0000000000007918 */ /* 0x000fc80000000000 */
[----:B------:R-:W-:Y:S04]  /*57be0*/  STL.64 [R1+0x570], R48 ;  /* 0x0005703001007387 */ /* 0x000fe80000100a00 */
[----:B------:R0:W-:Y:S02]  /*57bf0*/  STL.64 [R1+0x578], R50 ;  /* 0x0005783201007387 */ /* 0x0001e40000100a00 */
[----:B0-----:R-:W-:Y:S02]  /*57c00*/  HMMA.16816.F32 R48, R28, R6, R52 ;  /* 0x000000061c30723c */ /* 0x001fe40000001834 */
[----:B------:R-:W-:Y:S04]  /*57c10*/  STL.64 [R1+0x2618], R6 ;  /* 0x0026180601007387 */ /* 0x000fe80000100a00 */
[----:B------:R-:W-:-:S13]  /*57c20*/  STL.64 [R1+0x2610], R4 ;  /* 0x0026100401007387 */ /* 0x000fda0000100a00 */
[----:B------:R-:W-:Y:S04]  /*57c30*/  STL.64 [R1+0x560], R48 ;  /* 0x0005603001007387 */ /* 0x000fe80000100a00 */
[----:B------:R4:W-:Y:S02]  /*57c40*/  STL.64 [R1+0x568], R50 ;  /* 0x0005683201007387 */ /* 0x0009e40000100a00 */
[C---:B----4-:R-:W-:Y:S02]  /*57c50*/  HMMA.16816.F32 R48, R28.reuse, R8, R56 ;  /* 0x000000081c30723c */ /* 0x050fe40000001838 */
[----:B------:R-:W-:Y:S06]  /*57c60*/  STL.64 [R1+0x2638], R10 ;  /* 0x0026380a01007387 */ /* 0x000fec0000100a00 */
[C---:B------:R-:W-:Y:S11]  /*57c70*/  HMMA.16816.F32 R4, R28.reuse, R10, R44 ;  /* 0x0000000a1c04723c */ /* 0x040ff6000000182c */
[----:B------:R-:W-:Y:S04]  /*57c80*/  STL.64 [R1+0x550], R48 ;  /* 0x0005503001007387 */ /* 0x000fe80000100a00 */
[----:B------:R-:W-:Y:S04]  /*57c90*/  STL.64 [R1+0x558], R50 ;  /* 0x0005583201007387 */ /* 0x000fe80000100a00 */
[----:B------:R0:W-:Y:S02]  /*57ca0*/  STL.64 [R1+0x2630], R8 ;  /* 0x0026300801007387 */ /* 0x0001e40000100a00 */
[C---:B0-----:R-:W-:Y:S02]  /*57cb0*/  HMMA.16816.F32 R8, R28.reuse, R12, R40 ;  /* 0x0000000c1c08723c */ /* 0x041fe40000001828 */
[----:B------:R-:W-:Y:S04]  /*57cc0*/  STL.64 [R1+0x540], R4 ;  /* 0x0005400401007387 */ /* 0x000fe80000100a00 */
[----:B------:R0:W-:Y:S04]  /*57cd0*/  STL.64 [R1+0x548], R6 ;  /* 0x0005480601007387 */ /* 0x0001e80000100a00 */
[----:B------:R-:W-:Y:S01]  /*57ce0*/  STL.64 [R1+0x2648], R14 ;  /* 0x0026480e01007387 */ /* 0x000fe20000100a00 */
[C---:B0-----:R-:W-:Y:S08]  /*57cf0*/  HMMA.16816.F32 R4, R28.reuse, R14, R36 ;  /* 0x0000000e1c04723c */ /* 0x041ff00000001824 */
[----:B------:R-:W-:Y:S04]  /*57d00*/  STL.64 [R1+0x530], R8 ;  /* 0x0005300801007387 */ /* 0x000fe80000100a00 */
[----:B------:R-:W-:Y:S04]  /*57d10*/  STL.64 [R1+0x538], R10 ;  /* 0x0005380a01007387 */ /* 0x000fe80000100a00 */
[----:B------:R3:W-:Y:S02]  /*57d20*/  STL.64 [R1+0x2640], R12 ;  /* 0x0026400c01007387 */ /* 0x0007e40000100a00 */
[C---:B---3--:R-:W-:Y:S08]  /*57d30*/  HMMA.16816.F32 R12, R28.reuse, R16, R32 ;  /* 0x000000101c0c723c */ /* 0x048ff00000001820 */
[C---:B------:R-:W-:Y:S01]  /*57d40*/  HMMA.16816.F32 R8, R28.reuse, R18, R24 ;  /* 0x000000121c08723c */ /* 0x040fe20000001818 */
        /* <DEDUP_REMOVED lines=10> */
[----:B0-----:R-:W2:Y:S04]  /*57df0*/  LDL.LU R12, [R1+0x460] ;  /* 0x00046000010c7983 */ /* 0x001ea80000300800 */
[----:B------:R-:W2:Y:S04]  /*57e00*/  LDL.LU R13, [R1+0x464] ;  /* 0x00046400010d7983 */ /* 0x000ea80000300800 */
[----:B---3--:R-:W3:Y:S04]  /*57e10*/  LDL.LU R14, [R1+0x468] ;  /* 0x00046800010e7983 */ /* 0x008ee80000300800 */
[----:B------:R-:W3:Y:S04]  /*57e20*/  LDL.LU R15, [R1+0x46c] ;  /* 0x00046c00010f7983 */ /* 0x000ee80000300800 */
[----:B----4-:R-:W4:Y:S04]  /*57e30*/  LDL.LU R8, [R1+0x450] ;  /* 0x0004500001087983 */ /* 0x010f280000300800 */
        /* <DEDUP_REMOVED lines=42> */
[----:B---3--:R-:W-:-:S15]  /*580e0*/  HMMA.16816.F32 R48, R28, R20, R48 ;  /* 0x000000141c30723c */ /* 0x008fde0000001830 */
[----:B------:R-:W-:-:S04]  /*580f0*/  NOP ;  /* 0x0000000000007918 */ /* 0x000fc80000000000 */
        /* <DEDUP_REMOVED lines=10> */
[----:B0-----:R-:W3:Y:S04]  /*581a0*/  LDL.LU R20, [R1+0x480] ;  /* 0x0004800001147983 */ /* 0x001ee80000300800 */
[----:B------:R-:W3:Y:S04]  /*581b0*/  LDL.LU R21, [R1+0x484] ;  /* 0x0004840001157983 */ /* 0x000ee80000300800 */
[----:B------:R-:W3:Y:S04]  /*581c0*/  LDL.LU R22, [R1+0x488] ;  /* 0x0004880001167983 */ /* 0x000ee80000300800 */
[----:B------:R-:W3:Y:S01]  /*581d0*/  LDL.LU R23, [R1+0x48c] ;  /* 0x00048c0001177983 */ /* 0x000ee20000300800 */
        /* <DEDUP_REMOVED lines=25> */
[----:B------:R-:W3:Y:S01]  /*58370*/  LDL.LU.64 R36, [R1+0x26a0] ;  /* 0x0026a00001247983 */ /* 0x000ee20000300a00 */
[C---:B----4-:R-:W-:Y:S08]  /*58380*/  HMMA.16816.F32 R8, R28.reuse, R44, R8 ;  /* 0x0000002c1c08723c */ /* 0x050ff00000001808 */
[C---:B------:R-:W-:Y:S01]  /*58390*/  HMMA.16816.F32 R4, R28.reuse, R46, R4 ;  /* 0x0000002e1c04723c */ /* 0x040fe20000001804 */
[----:B------:R-:W-:Y:S04]  /*583a0*/  STL.64 [R1+0x2578], R34 ;  /* 0x0025782201007387 */ /* 0x000fe80000100a00 */
[----:B------:R-:W-:Y:S03]  /*583b0*/  STL.64 [R1+0x2570], R32 ;  /* 0x0025702001007387 */ /* 0x000fe60000100a00 */
[C---:B--2---:R-:W-:Y:S08]  /*583c0*/  HMMA.16816.F32 R16, R28.reuse, R40, R16 ;  /* 0x000000281c10723c */ /* 0x044ff00000001810 */
[C---:B------:R-:W-:Y:S08]  /*583d0*/  HMMA.16816.F32 R12, R28.reuse, R42, R12 ;  /* 0x0000002a1c0c723c */ /* 0x040ff0000000180c */
[C---:B---3--:R-:W-:Y:S08]  /*583e0*/  HMMA.16816.F32 R24, R28.reuse, R36, R24 ;  /* 0x000000241c18723c */ /* 0x048ff00000001818 */
[----:B------:R-:W-:Y:S01]  /*583f0*/  HMMA.16816.F32 R20, R28, R38, R20 ;  /* 0x000000261c14723c */ /* 0x000fe20000001814 */
[----:B------:R-:W-:Y:S10]  /*58400*/  STL.64 [R1+0x2558], R38 ;  /* 0x0025582601007387 */ /* 0x000ff40000100a00 */
[----:B------:R0:W-:Y:S04]  /*58410*/  STL.64 [R1+0x490], R24 ;  /* 0x0004901801007387 */ /* 0x0001e80000100a00 */
[----:B------:R-:W-:Y:S04]  /*58420*/  STL.64 [R1+0x498], R26 ;  /* 0x0004981a01007387 */ /* 0x000fe80000100a00 */
        /* <DEDUP_REMOVED lines=11> */
[----:B0-----:R-:W-:-:S02]  /*584e0*/  IMAD R25, R53, 0x100, R52 ;  /* 0x0000010035197824 */ /* 0x001fc400078e0234 */
[----:B------:R-:W-:Y:S01]  /*584f0*/  IMAD R24, R55, 0x100, R54 ;  /* 0x0000010037187824 */ /* 0x000fe200078e0236 */
[----:B------:R-:W-:Y:S04]  /*58500*/  STL.64 [R1+0x458], R10 ;  /* 0x0004580a01007387 */ /* 0x000fe80000100a00 */
[----:B------:R0:W-:Y:S04]  /*58510*/  STL.64 [R1+0x2580], R44 ;  /* 0x0025802c01007387 */ /* 0x0001e80000100a00 */
[----:B------:R-:W-:Y:S04]  /*58520*/  STL.64 [R1+0x440], R4 ;  /* 0x0004400401007387 */ /* 0x000fe80000100a00 */
[----:B------:R-:W-:Y:S04]  /*58530*/  STL.64 [R1+0x448], R6 ;  /* 0x0004480601007387 */ /* 0x000fe80000100a00 */
[----:B------:R2:W-:Y:S04]  /*58540*/  STL.64 [R1+0x2680], R24 ;  /* 0x0026801801007387 */ /* 0x0005e80000100a00 */
[----:B-1----:R-:W3:Y:S04]  /*58550*/  LDL.LU R36, [R1+0x2b0] ;  /* 0x0002b00001247983 */ /* 0x002ee80000300800 */
[----:B------:R-:W3:Y:S04]  /*58560*/  LDL.LU R37, [R1+0x2b4] ;  /* 0x0002b40001257983 */ /* 0x000ee80000300800 */
[----:B------:R-:W4:Y:S04]  /*58570*/  LDL.LU R38, [R1+0x2b8] ;  /* 0x0002b80001267983 */ /* 0x000f280000300800 */
[----:B------:R-:W4:Y:S04]  /*58580*/  LDL.LU R39, [R1+0x2bc] ;  /* 0x0002bc0001277983 */ /* 0x000f280000300800 */
[----:B----4-:R-:W-:Y:S04]  /*58590*/  STL.64 [R1+0x2658], R38 ;  /* 0x0026582601007387 */ /* 0x010fe80000100a00 */
[----:B---3--:R1:W-:Y:S04]  /*585a0*/  STL.64 [R1+0x2650], R36 ;  /* 0x0026502401007387 */ /* 0x0083e80000100a00 */
[----:B0-----:R-:W3:Y:S04]  /*585b0*/  LDL.LU R44, [R1+0x2f0] ;  /* 0x0002f000012c7983 */ /* 0x001ee80000300800 */
[----:B------:R-:W3:Y:S04]  /*585c0*/  LDL.LU R45, [R1+0x2f4] ;  /* 0x0002f400012d7983 */ /* 0x000ee80000300800 */
[----:B------:R-:W4:Y:S04]  /*585d0*/  LDL.LU R46, [R1+0x2f8] ;  /* 0x0002f800012e7983 */ /* 0x000f280000300800 */
[----:B------:R-:W4:Y:S04]  /*585e0*/  LDL.LU R47, [R1+0x2fc] ;  /* 0x0002fc00012f7983 */ /* 0x000f280000300800 */
[----:B----4-:R0:W-:Y:S04]  /*585f0*/  STL.64 [R1+0x2668], R46 ;  /* 0x0026682e01007387 */ /* 0x0101e80000100a00 */
[----:B---3--:R-:W-:Y:S04]  /*58600*/  STL.64 [R1+0x2660], R44 ;  /* 0x0026602c01007387 */ /* 0x008fe80000100a00 */
[----:B------:R-:W3:Y:S04]  /*58610*/  LDL.LU R52, [R1+0x330] ;  /* 0x0003300001347983 */ /* 0x000ee80000300800 */
[----:B------:R-:W3:Y:S04]  /*58620*/  LDL.LU R53, [R1+0x334] ;  /* 0x0003340001357983 */ /* 0x000ee80000300800 */
[----:B------:R-:W4:Y:S04]  /*58630*/  LDL.LU R54, [R1+0x338] ;  /* 0x0003380001367983 */ /* 0x000f280000300800 */
[----:B------:R-:W4:Y:S01]  /*58640*/  LDL.LU R55, [R1+0x33c] ;  /* 0x00033c0001377983 */ /* 0x000f220000300800 */
[----:B------:R-:W-:-:S02]  /*58650*/  IMAD R17, R57, 0x100, R56 ;  /* 0x0000010039117824 */ /* 0x000fc400078e0238 */
[----:B------:R-:W-:Y:S02]  /*58660*/  IMAD R16, R59, 0x100, R58 ;  /* 0x000001003b107824 */ /* 0x000fe400078e023a */
[----:B------:R-:W-:Y:S02]  /*58670*/  IMAD.MOV.U32 R10, RZ, RZ, R0 ;  /* 0x000000ffff0a7224 */ /* 0x000fe400078e0000 */
[----:B------:R-:W-:Y:S01]  /*58680*/  IMAD.MOV.U32 R11, RZ, RZ, R49 ;  /* 0x000000ffff0b7224 */ /* 0x000fe200078e0031 */
[----:B----4-:R-:W-:Y:S04]  /*58690*/  STL.64 [R1+0x2678], R54 ;  /* 0x0026783601007387 */ /* 0x010fe80000100a00 */
[----:B---3--:R3:W-:Y:S04]  /*586a0*/  STL.64 [R1+0x2670], R52 ;  /* 0x0026703401007387 */ /* 0x0087e80000100a00 */
[----:B------:R-:W4:Y:S04]  /*586b0*/  LDL.LU R56, [R1+0x370] ;  /* 0x0003700001387983 */ /* 0x000f280000300800 */
[----:B------:R-:W4:Y:S04]  /*586c0*/  LDL.LU R57, [R1+0x374] ;  /* 0x0003740001397983 */ /* 0x000f280000300800 */
[----:B------:R-:W4:Y:S04]  /*586d0*/  LDL.LU R58, [R1+0x378] ;  /* 0x00037800013a7983 */ /* 0x000f280000300800 */
[----:B------:R-:W4:Y:S04]  /*586e0*/  LDL.LU R59, [R1+0x37c] ;  /* 0x00037c00013b7983 */ /* 0x000f280000300800 */
[----:B------:R-:W3:Y:S04]  /*586f0*/  LDL.LU R0, [R1+0x2698] ;  /* 0x0026980001007983 */ /* 0x000ee80000300800 */
[----:B------:R-:W0:Y:S04]  /*58700*/  LDL.LU R49, [R1+0x2694] ;  /* 0x0026940001317983 */ /* 0x000e280000300800 */
[----:B------:R-:W3:Y:S04]  /*58710*/  LDL.LU R18, [R1+0x18] ;  /* 0x0000180001127983 */ /* 0x000ee80000300800 */
[----:B------:R-:W4:Y:S04]  /*58720*/  LDL.LU R19, [R1+0x1c] ;  /* 0x00001c0001137983 */ /* 0x000f280000300800 */
[----:B--2---:R-:W2:Y:S04]  /*58730*/  LDL.LU R24, [R1+0x400] ;  /* 0x0004000001187983 */ /* 0x004ea80000300800 */
        /* <DEDUP_REMOVED lines=11> */
[----:B------:R-:W2:Y:S01]  /*587f0*/  LDL.LU R8, [R1+0x8] ;  /* 0x0000080001087983 */ /* 0x000ea20000300800 */
[----:B------:R-:W-:-:S03]  /*58800*/  IMAD.MOV.U32 R9, RZ, RZ, R48 ;  /* 0x000000ffff097224 */ /* 0x000fc600078e0030 */
[----:B------:R-:W2:Y:S04]  /*58810*/  LDL.LU R48, [R1+0x2690] ;  /* 0x0026900001307983 */ /* 0x000ea80000300800 */
[----:B-1----:R-:W2:Y:S04]  /*58820*/  LDL.LU R36, [R1+0x3b0] ;  /* 0x0003b00001247983 */ /* 0x002ea80000300800 */
[----:B------:R-:W2:Y:S04]  /*58830*/  LDL.LU R37, [R1+0x3b4] ;  /* 0x0003b40001257983 */ /* 0x000ea80000300800 */
[----:B------:R-:W2:Y:S04]  /*58840*/  LDL.LU R38, [R1+0x3b8] ;  /* 0x0003b80001267983 */ /* 0x000ea80000300800 */
[----:B------:R-:W2:Y:S01]  /*58850*/  LDL.LU R39, [R1+0x3bc] ;  /* 0x0003bc0001277983 */ /* 0x000ea20000300800 */
[----:B0-----:R-:W-:-:S03]  /*58860*/  IMAD.MOV.U32 R46, RZ, RZ, R49 ;  /* 0x000000ffff2e7224 */ /* 0x001fc600078e0031 */
[----:B------:R-:W2:Y:S01]  /*58870*/  LDL.LU R49, [R1+0x268c] ;  /* 0x00268c0001317983 */ /* 0x000ea20000300800 */
[----:B---3--:R-:W-:-:S03]  /*58880*/  IMAD.MOV.U32 R47, RZ, RZ, R0 ;  /* 0x000000ffff2f7224 */ /* 0x008fc600078e0000 */
        /* <DEDUP_REMOVED lines=17> */
[----:B--2---:R-:W-:Y:S03]  /*589a0*/  HMMA.16816.F32 R28, R28, R48, R24 ;  /* 0x000000301c1c723c */ /* 0x004fe60000001818 */
[----:B------:R-:W2:-:S15]  /*589b0*/  LDL.LU.64 R24, [R1+0x2680] ;  /* 0x0026800001187983 */ /* 0x000e9e0000300a00 */
[----:B------:R-:W-:Y:S01]  /*589c0*/  NOP ;  /* 0x0000000000007918 */ /* 0x000fe20000000000 */
[----:B------:R-:W-:Y:S04]  /*589d0*/  STL.64 [R1+0x400], R28 ;  /* 0x0004001c01007387 */ /* 0x000fe80000100a00 */
[----:B------:R0:W-:Y:S02]  /*589e0*/  STL.64 [R1+0x408], R30 ;  /* 0x0004081e01007387 */ /* 0x0001e40000100a00 */
[----:B0-----:R-:W-:Y:S02]  /*589f0*/  F2FP.F16.E5M2.UNPACK_B R30, R17 ;  /* 0x00000011ff1e723e */ /* 0x001fe400020004ff */
[----:B------:R-:W-:Y:S02]  /*58a00*/  F2FP.F16.E5M2.UNPACK_B R31, R16 ;  /* 0x00000010ff1f723e */ /* 0x000fe400020004ff */
[----:B--2---:R-:W-:-:S02]  /*58a10*/  F2FP.F16.E5M2.UNPACK_B R28, R25 ;  /* 0x00000019ff1c723e */ /* 0x004fc400020004ff */
[----:B------:R-:W-:Y:S02]  /*58a20*/  F2FP.F16.E5M2.UNPACK_B R29, R24 ;  /* 0x00000018ff1d723e */ /* 0x000fe400020004ff */
[----:B------:R-:W2:Y:S05]  /*58a30*/  LDL.LU R24, [R1+0x270] ;  /* 0x0002700001187983 */ /* 0x000eaa0000300800 */
[C---:B----4-:R-:W-:Y:S08]  /*58a40*/  HMMA.16816.F32 R16, R28.reuse, R18, R20 ;  /* 0x000000121c10723c */ /* 0x050ff00000001814 */
[C---:B---3--:R-:W-:Y:S08]  /*58a50*/  HMMA.16816.F32 R44, R28.reuse, R46, R52 ;  /* 0x0000002e1c2c723c */ /* 0x048ff00000001834 */
[C---:B------:R-:W-:Y:S08]  /*58a60*/  HMMA.16816.F32 R36, R28.reuse, R8, R36 ;  /* 0x000000081c24723c */ /* 0x040ff00000001824 */
[C---:B------:R-:W-:Y:S08]  /*58a70*/  HMMA.16816.F32 R8, R28.reuse, R10, R12 ;  /* 0x0000000a1c08723c */ /* 0x040ff0000000180c */
[C---:B------:R-:W-:Y:S01]  /*58a80*/  HMMA.16816.F32 R56, R28.reuse, R60, R56 ;  /* 0x0000003c1c38723c */ /* 0x040fe20000001838 */
[----:B------:R0:W-:Y:S04]  /*58a90*/  STL.64 [R1+0x3f0], R16 ;  /* 0x0003f01001007387 */ /* 0x0001e80000100a00 */
[----:B------:R1:W-:Y:S04]  /*58aa0*/  STL.64 [R1+0x3f8], R18 ;  /* 0x0003f81201007387 */ /* 0x0003e80000100a00 */
[----:B------:R-:W2:Y:S04]  /*58ab0*/  LDL.LU R25, [R1+0x274] ;  /* 0x0002740001197983 */ /* 0x000ea80000300800 */
[----:B------:R-:W2:Y:S04]  /*58ac0*/  LDL.LU R26, [R1+0x278] ;  /* 0x00027800011a7983 */ /* 0x000ea80000300800 */
[----:B------:R-:W2:Y:S04]  /*58ad0*/  LDL.LU R27, [R1+0x27c] ;  /* 0x00027c00011b7983 */ /* 0x000ea80000300800 */
[----:B------:R-:W3:Y:S04]  /*58ae0*/  LDL.LU R20, [R1+0x250] ;  /* 0x0002500001147983 */ /* 0x000ee80000300800 */
[----:B------:R-:W3:Y:S04]  /*58af0*/  LDL.LU R21, [R1+0x254] ;  /* 0x0002540001157983 */ /* 0x000ee80000300800 */
[----:B------:R-:W3:Y:S04]  /*58b00*/  LDL.LU R22, [R1+0x258] ;  /* 0x0002580001167983 */ /* 0x000ee80000300800 */
[----:B------:R-:W3:Y:S04]  /*58b10*/  LDL.LU R23, [R1+0x25c] ;  /* 0x00025c0001177983 */ /* 0x000ee80000300800 */
[----:B0-----:R-:W4:Y:S04]  /*58b20*/  LDL.LU R16, [R1+0x230] ;  /* 0x0002300001107983 */ /* 0x001f280000300800 */
[----:B------:R-:W4:Y:S04]  /*58b30*/  LDL.LU R17, [R1+0x234] ;  /* 0x0002340001117983 */ /* 0x000f280000300800 */
[----:B-1----:R-:W4:Y:S04]  /*58b40*/  LDL.LU R18, [R1+0x238] ;  /* 0x0002380001127983 */ /* 0x002f280000300800 */
[----:B------:R-:W4:Y:S04]  /*58b50*/  LDL.LU R19, [R1+0x23c] ;  /* 0x00023c0001137983 */ /* 0x000f280000300800 */
[----:B------:R-:W2:Y:S04]  /*58b60*/  LDL.LU.64 R54, [R1+0x2678] ;  /* 0x0026780001367983 */ /* 0x000ea80000300a00 */
[----:B------:R-:W2:Y:S04]  /*58b70*/  LDL.LU.64 R52, [R1+0x2670] ;  /* 0x0026700001347983 */ /* 0x000ea80000300a00 */
        /* <DEDUP_REMOVED lines=8> */
[----:B------:R-:W2:Y:S04]  /*58c00*/  LDL.LU.64 R14, [R1+0x2648] ;  /* 0x00264800010e7983 */ /* 0x000ea80000300a00 */
[----:B------:R-:W2:Y:S04]  /*58c10*/  LDL.LU.64 R12, [R1+0x2640] ;  /* 0x00264000010c7983 */ /* 0x000ea80000300a00 */
[----:B------:R-:W-:Y:S04]  /*58c20*/  STL.64 [R1+0x390], R8 ;  /* 0x0003900801007387 */ /* 0x000fe80000100a00 */
[----:B------:R0:W-:Y:S04]  /*58c30*/  STL.64 [R1+0x398], R10 ;  /* 0x0003980a01007387 */ /* 0x0001e80000100a00 */
[----:B0-----:R-:W4:Y:S04]  /*58c40*/  LDL.LU.64 R10, [R1+0x2638] ;  /* 0x00263800010a7983 */ /* 0x001f280000300a00 */
[----:B------:R-:W3:Y:S04]  /*58c50*/  LDL.LU.64 R8, [R1+0x2630] ;  /* 0x0026300001087983 */ /* 0x000ee80000300a00 */
[----:B------:R-:W-:Y:S04]  /*58c60*/  STL.64 [R1+0x370], R56 ;  /* 0x0003703801007387 */ /* 0x000fe80000100a00 */
[----:B------:R0:W-:Y:S04]  /*58c70*/  STL.64 [R1+0x378], R58 ;  /* 0x0003783a01007387 */ /* 0x0001e80000100a00 */
[----:B0-----:R-:W2:Y:S04]  /*58c80*/  LDL.LU.64 R58, [R1+0x2628] ;  /* 0x00262800013a7983 */ /* 0x001ea80000300a00 */
[----:B------:R-:W3:Y:S01]  /*58c90*/  LDL.LU.64 R56, [R1+0x2620] ;  /* 0x0026200001387983 */ /* 0x000ee20000300a00 */
[C---:B--2---:R-:W-:Y:S08]  /*58ca0*/  HMMA.16816.F32 R4, R28.reuse, R58, R4 ;  /* 0x0000003a1c04723c */ /* 0x044ff00000001804 */
[C---:B---3--:R-:W-:Y:S11]  /*58cb0*/  HMMA.16816.F32 R56, R28.reuse, R56, R52 ;  /* 0x000000381c38723c */ /* 0x048ff60000001834 */
        /* <DEDUP_REMOVED lines=8> */
[----:B0-----:R-:W4:Y:S04]  /*58d40*/  LDL.LU R56, [R1+0x310] ;  /* 0x0003100001387983 */ /* 0x001f280000300800 */
[----:B------:R-:W4:Y:S04]  /*58d50*/  LDL.LU R57, [R1+0x314] ;  /* 0x0003140001397983 */ /* 0x000f280000300800 */
[----:B-1----:R-:W4:Y:S04]  /*58d60*/  LDL.LU R58, [R1+0x318] ;  /* 0x00031800013a7983 */ /* 0x002f280000300800 */
[----:B------:R-:W4:Y:S01]  /*58d70*/  LDL.LU R59, [R1+0x31c] ;  /* 0x00031c00013b7983 */ /* 0x000f220000300800 */
[C---:B------:R-:W-:Y:S08]  /*58d80*/  HMMA.16816.F32 R40, R28.reuse, R50, R40 ;  /* 0x000000321c28723c */ /* 0x040ff00000001828 */
[C---:B------:R-:W-:Y:S08]  /*58d90*/  HMMA.16816.F32 R36, R28.reuse, R2, R36 ;  /* 0x000000021c24723c */ /* 0x040ff00000001824 */
[C---:B--2---:R-:W-:Y:S08]  /*58da0*/  HMMA.16816.F32 R44, R28.reuse, R52, R44 ;  /* 0x000000341c2c723c */ /* 0x044ff0000000182c */
[C---:B---3--:R-:W-:Y:S08]  /*58db0*/  HMMA.16816.F32 R32, R28.reuse, R4, R32 ;  /* 0x000000041c20723c */ /* 0x048ff00000001820 */
[----:B----4-:R-:W-:-:S15]  /*58dc0*/  HMMA.16816.F32 R56, R28, R54, R56 ;  /* 0x000000361c38723c */ /* 0x010fde0000001838 */
[----:B------:R-:W-:-:S04]  /*58dd0*/  NOP ;  /* 0x0000000000007918 */ /* 0x000fc80000000000 */
[----:B------:R0:W-:Y:S04]  /*58de0*/  STL.64 [R1+0x310], R56 ;  /* 0x0003103801007387 */ /* 0x0001e80000100a00 */
[----:B------:R1:W-:Y:S04]  /*58df0*/  STL.64 [R1+0x318], R58 ;  /* 0x0003183a01007387 */ /* 0x0003e80000100a00 */
[----:B------:R-:W-:Y:S04]  /*58e00*/  STL.64 [R1+0x25a8], R48 ;  /* 0x0025a83001007387 */ /* 0x000fe80000100a00 */
[----:B------:R-:W-:Y:S04]  /*58e10*/  STL.64 [R1+0x2f0], R44 ;  /* 0x0002f02c01007387 */ /* 0x000fe80000100a00 */
[----:B------:R-:W-:Y:S04]  /*58e20*/  STL.64 [R1+0x2f8], R46 ;  /* 0x0002f82e01007387 */ /* 0x000fe80000100a00 */
[----:B------:R-:W2:Y:S04]  /*58e30*/  LDL.LU R52, [R1+0x1020] ;  /* 0x0010200001347983 */ /* 0x000ea80000300800 */
[----:B------:R-:W-:Y:S04]  /*58e40*/  STL.64 [R1+0x2d0], R40 ;  /* 0x0002d02801007387 */ /* 0x000fe80000100a00 */
[----:B------:R-:W-:Y:S04]  /*58e50*/  STL.64 [R1+0x2d8], R42 ;  /* 0x0002d82a01007387 */ /* 0x000fe80000100a00 */
[----:B------:R-:W2:Y:S04]  /*58e60*/  LDL.LU R53, [R1+0xea4] ;  /* 0x000ea40001357983 */ /* 0x000ea80000300800 */
[----:B------:R-:W-:Y:S04]  /*58e70*/  STL.64 [R1+0x2b0], R36 ;  /* 0x0002b02401007387 */ /* 0x000fe80000100a00 */
[----:B------:R-:W-:Y:S04]  /*58e80*/  STL.64 [R1+0x2b8], R38 ;  /* 0x0002b82601007387 */ /* 0x000fe80000100a00 */
[----:B------:R-:W3:Y:S04]  /*58e90*/  LDL.LU R54, [R1+0xeac] ;  /* 0x000eac0001367983 */ /* 0x000ee80000300800 */
[----:B------:R4:W-:Y:S04]  /*58ea0*/  STL.64 [R1+0x290], R32 ;  /* 0x0002902001007387 */ /* 0x0009e80000100a00 */
[----:B------:R0:W-:Y:S04]  /*58eb0*/  STL.64 [R1+0x298], R34 ;  /* 0x0002982201007387 */ /* 0x0001e80000100a00 */
[----:B------:R-:W3:Y:S01]  /*58ec0*/  LDL.LU R55, [R1+0x145c] ;  /* 0x00145c0001377983 */ /* 0x000ee20000300800 */
[C---:B------:R-:W-:Y:S08]  /*58ed0*/  HMMA.16816.F32 R24, R28.reuse, R6, R24 ;  /* 0x000000061c18723c */ /* 0x040ff00000001818 */
[C---:B------:R-:W-:Y:S08]  /*58ee0*/  HMMA.16816.F32 R20, R28.reuse, R8, R20 ;  /* 0x000000081c14723c */ /* 0x040ff00000001814 */
[----:B------:R-:W-:Y:S01]  /*58ef0*/  HMMA.16816.F32 R8, R28, R10, R16 ;  /* 0x0000000a1c08723c */ /* 0x000fe20000001810 */
[----:B---3--:R-:W-:Y:S04]  /*58f00*/  STL.64 [R1+0x25c8], R54 ;  /* 0x0025c83601007387 */ /* 0x008fe80000100a00 */
[----:B--2---:R-:W-:Y:S04]  /*58f10*/  STL.64 [R1+0x25c0], R52 ;  /* 0x0025c03401007387 */ /* 0x004fe80000100a00 */
[----:B0-----:R-:W2:Y:S04]  /*58f20*/  LDL.LU R56, [R1+0x1454] ;  /* 0x0014540001387983 */ /* 0x001ea80000300800 */
[----:B------:R-:W2:Y:S04]  /*58f30*/  LDL.LU R57, [R1+0x144c] ;  /* 0x00144c0001397983 */ /* 0x000ea80000300800 */
[----:B-1----:R-:W3:Y:S04]  /*58f40*/  LDL.LU R58, [R1+0x1444] ;  /* 0x00144400013a7983 */ /* 0x002ee80000300800 */
[----:B------:R-:W3:Y:S01]  /*58f50*/  LDL.LU R59, [R1+0xea0] ;  /* 0x000ea000013b7983 */ /* 0x000ee20000300800 */
[----:B------:R-:W-:-:S03]  /*58f60*/  IMAD.MOV.U32 R7, RZ, RZ, R0 ;  /* 0x000000ffff077224 */ /* 0x000fc600078e0000 */
[----:B---3--:R-:W-:Y:S04]  /*58f70*/  STL.64 [R1+0x25f0], R58 ;  /* 0x0025f03a01007387 */ /* 0x008fe80000100a00 */
[----:B--2---:R-:W-:Y:S04]  /*58f80*/  STL.64 [R1+0x25e8], R56 ;  /* 0x0025e83801007387 */ /* 0x004fe80000100a00 */
[----:B------:R-:W2:Y:S04]  /*58f90*/  LDL.LU R4, [R1+0x30] ;  /* 0x0000300001047983 */ /* 0x000ea80000300800 */
[----:B------:R-:W-:Y:S04]  /*58fa0*/  STL.64 [R1+0x270], R24 ;  /* 0x0002701801007387 */ /* 0x000fe80000100a00 */
[----:B------:R-:W-:Y:S04]  /*58fb0*/  STL.64 [R1+0x278], R26 ;  /* 0x0002781a01007387 */ /* 0x000fe80000100a00 */
[----:B------:R-:W2:Y:S04]  /*58fc0*/  LDL.LU R5, [R1+0x34] ;  /* 0x0000340001057983 */ /* 0x000ea80000300800 */
[----:B------:R-:W2:Y:S04]  /*58fd0*/  LDL.LU R6, [R1+0x38] ;  /* 0x0000380001067983 */ /* 0x000ea80000300800 */
[----:B------:R-:W3:Y:S04]  /*58fe0*/  LDL.LU R0, [R1+0x25f8] ;  /* 0x0025f80001007983 */ /* 0x000ee80000300800 */
[----:B----4-:R-:W4:Y:S04]  /*58ff0*/  LDL.LU R32, [R1+0x130] ;  /* 0x0001300001207983 */ /* 0x010f280000300800 */
[----:B------:R0:W-:Y:S04]  /*59000*/  STL.64 [R1+0x250], R20 ;  /* 0x0002501401007387 */ /* 0x0001e80000100a00 */
[----:B------:R1:W-:Y:S04]  /*59010*/  STL.64 [R1+0x258], R22 ;  /* 0x0002581601007387 */ /* 0x0003e80000100a00 */
[----:B------:R0:W-:Y:S04]  /*59020*/  STL.64 [R1+0x230], R8 ;  /* 0x0002300801007387 */ /* 0x0001e80000100a00 */
[----:B------:R0:W-:Y:S04]  /*59030*/  STL.64 [R1+0x238], R10 ;  /* 0x0002380a01007387 */ /* 0x0001e80000100a00 */
        /* <DEDUP_REMOVED lines=54> */
[----:B0-----:R-:W3:Y:S04]  /*593a0*/  LDL.LU R12, [R1+0x50] ;  /* 0x00005000010c7983 */ /* 0x001ee80000300800 */
[----:B------:R-:W3:Y:S04]  /*593b0*/  LDL.LU R13, [R1+0x54] ;  /* 0x00005400010d7983 */ /* 0x000ee80000300800 */
[----:B-1----:R-:W3:Y:S01]  /*593c0*/  LDL.LU R14, [R1+0x58] ;  /* 0x00005800010e7983 */ /* 0x002ee20000300800 */
[----:B------:R-:W-:-:S03]  /*593d0*/  IMAD.MOV.U32 R15, RZ, RZ, R0 ;  /* 0x000000ffff0f7224 */ /* 0x000fc600078e0000 */
[----:B------:R-:W3:Y:S01]  /*593e0*/  LDL.LU R0, [R1+0x25d0] ;  /* 0x0025d00001007983 */ /* 0x000ee20000300800 */
        /* <DEDUP_REMOVED lines=15> */
[----:B------:R-:W-:Y:S11]  /*594e0*/  HMMA.16816.F32 R20, R28, R22, R24 ;  /* 0x000000161c14723c */ /* 0x000ff60000001818 */
[----:B------:R0:W-:Y:S04]  /*594f0*/  STL.64 [R1+0x190], R48 ;  /* 0x0001903001007387 */ /* 0x0001e80000100a00 */
[----:B------:R-:W-:Y:S04]  /*59500*/  STL.64 [R1+0x198], R50 ;  /* 0x0001983201007387 */ /* 0x000fe80000100a00 */
[----:B0-----:R-:W2:Y:S04]  /*59510*/  LDL.LU.64 R48, [R1+0x25a8] ;  /* 0x0025a80001307983 */ /* 0x001ea80000300a00 */
[----:B------:R-:W2:Y:S04]  /*59520*/  LDL.LU.64 R26, [R1+0x25a0] ;  /* 0x0025a000011a7983 */ /* 0x000ea80000300a00 */
[----:B------:R-:W2:Y:S04]  /*59530*/  LDL.LU.64 R24, [R1+0x2598] ;  /* 0x0025980001187983 */ /* 0x000ea80000300a00 */
[----:B------:R0:W-:Y:S04]  /*59540*/  STL.64 [R1+0x170], R20 ;  /* 0x0001701401007387 */ /* 0x0001e80000100a00 */
[----:B------:R1:W-:Y:S04]  /*59550*/  STL.64 [R1+0x178], R22 ;  /* 0x0001781601007387 */ /* 0x0003e80000100a00 */
[----:B0-----:R-:W4:Y:S04]  /*59560*/  LDL.LU R20, [R1+0x90] ;  /* 0x0000900001147983 */ /* 0x001f280000300800 */
[----:B------:R-:W4:Y:S04]  /*59570*/  LDL.LU R21, [R1+0x94] ;  /* 0x0000940001157983 */ /* 0x000f280000300800 */
[----:B-1----:R-:W4:Y:S01]  /*59580*/  LDL.LU R22, [R1+0x98] ;  /* 0x0000980001167983 */ /* 0x002f220000300800 */
[----:B---3--:R-:W-:-:S03]  /*59590*/  IMAD.MOV.U32 R23, RZ, RZ, R0 ;  /* 0x000000ffff177224 */ /* 0x008fc600078e0000 */
        /* <DEDUP_REMOVED lines=25> */
[----:B0-----:R-:W2:Y:S04]  /*59730*/  LDL.LU R32, [R1+0xd0] ;  /* 0x0000d00001207983 */ /* 0x001ea80000300800 */
[----:B------:R-:W2:Y:S04]  /*59740*/  LDL.LU R33, [R1+0xd4] ;  /* 0x0000d40001217983 */ /* 0x000ea80000300800 */
[----:B-1----:R-:W2:Y:S01]  /*59750*/  LDL.LU R34, [R1+0xd8] ;  /* 0x0000d80001227983 */ /* 0x002ea20000300800 */
[----:B---3--:R-:W-:-:S03]  /*59760*/  IMAD.MOV.U32 R35, RZ, RZ, R0 ;  /* 0x000000ffff237224 */ /* 0x008fc600078e0000 */
[----:B------:R3:W5:Y:S01]  /*59770*/  LDL.LU R0, [R1+0x2548] ;  /* 0x0025480001007983 */ /* 0x0007620000300800 */
[C---:B------:R-:W-:Y:S08]  /*59780*/  HMMA.16816.F32 R12, R28.reuse, R44, R12 ;  /* 0x0000002c1c0c723c */ /* 0x040ff0000000180c */
[C---:B------:R-:W-:Y:S08]  /*59790*/  HMMA.16816.F32 R8, R28.reuse, R46, R8 ;  /* 0x0000002e1c08723c */ /* 0x040ff00000001808 */
[----:B------:R-:W-:Y:S01]  /*597a0*/  HMMA.16816.F32 R4, R28, R48, R4 ;  /* 0x000000301c04723c */ /* 0x000fe20000001804 */
[----:B----4-:R-:W-:Y:S01]  /*597b0*/  VIADD R52, R52, 0x1 ;  /* 0x0000000134347836 */ /* 0x010fe20000000000 */
[----:B------:R-:W-:-:S02]  /*597c0*/  IADD3 R53, P2, PT, R53, UR39, RZ ;  /* 0x0000002735357c10 */ /* 0x000fc4000ff5e0ff */
[----:B------:R-:W-:Y:S02]  /*597d0*/  IADD3 R54, P3, PT, R54, UR39, RZ ;  /* 0x0000002736367c10 */ /* 0x000fe4000ff7e0ff */
[----:B------:R-:W-:Y:S02]  /*597e0*/  IADD3 R55, P4, PT, R55, UR39, RZ ;  /* 0x0000002737377c10 */ /* 0x000fe4000ff9e0ff */
[----:B------:R-:W-:Y:S02]  /*597f0*/  IADD3 R56, P5, PT, R56, UR39, RZ ;  /* 0x0000002738387c10 */ /* 0x000fe4000ffbe0ff */
[----:B------:R-:W-:Y:S02]  /*59800*/  IADD3 R57, P6, PT, R57, UR39, RZ ;  /* 0x0000002739397c10 */ /* 0x000fe4000ffde0ff */
[----:B------:R-:W-:Y:S01]  /*59810*/  IADD3 R58, P1, PT, R58, UR39, RZ ;  /* 0x000000273a3a7c10 */ /* 0x000fe2000ff3e0ff */
[C---:B--2---:R-:W-:Y:S08]  /*59820*/  HMMA.16816.F32 R24, R28.reuse, R38, R24 ;  /* 0x000000261c18723c */ /* 0x044ff00000001818 */
[C---:B------:R-:W-:Y:S08]  /*59830*/  HMMA.16816.F32 R20, R28.reuse, R40, R20 ;  /* 0x000000281c14723c */ /* 0x040ff00000001814 */
[C---:B------:R-:W-:Y:S08]  /*59840*/  HMMA.16816.F32 R16, R28.reuse, R42, R16 ;  /* 0x0000002a1c10723c */ /* 0x040ff00000001810 */
[----:B------:R-:W-:-:S15]  /*59850*/  HMMA.16816.F32 R32, R28, R36, R32 ;  /* 0x000000241c20723c */ /* 0x000fde0000001820 */
[----:B------:R-:W-:-:S04]  /*59860*/  NOP ;  /* 0x0000000000007918 */ /* 0x000fc80000000000 */
        /* <DEDUP_REMOVED lines=8> */
[----:B------:R-:W2:Y:S04]  /*598f0*/  LDL.LU R61, [R1+0xea8] ;  /* 0x000ea800013d7983 */ /* 0x000ea80000300800 */
[----:B------:R-:W-:Y:S04]  /*59900*/  STL.64 [R1+0xaa0], R12 ;  /* 0x000aa00c01007387 */ /* 0x000fe80000100a00 */
[----:B------:R-:W-:Y:S04]  /*59910*/  STL.64 [R1+0xaa8], R14 ;  /* 0x000aa80e01007387 */ /* 0x000fe80000100a00 */
[----:B------:R-:W-:Y:S04]  /*59920*/  STL.64 [R1+0xa80], R8 ;  /* 0x000a800801007387 */ /* 0x000fe80000100a00 */
[----:B------:R-:W-:Y:S04]  /*59930*/  STL.64 [R1+0xa88], R10 ;  /* 0x000a880a01007387 */ /* 0x000fe80000100a00 */
[----:B------:R-:W-:Y:S04]  /*59940*/  STL [R1+0x1020], R52 ;  /* 0x0010203401007387 */ /* 0x000fe80000100800 */
[----:B------:R-:W-:Y:S04]  /*59950*/  STL.64 [R1+0xa50], R4 ;  /* 0x000a500401007387 */ /* 0x000fe80000100a00 */
[----:B------:R-:W-:Y:S04]  /*59960*/  STL.64 [R1+0xa58], R6 ;  /* 0x000a580601007387 */ /* 0x000fe80000100a00 */
[----:B------:R-:W-:Y:S04]  /*59970*/  STL [R1+0xea4], R53 ;  /* 0x000ea43501007387 */ /* 0x000fe80000100800 */
[----:B------:R-:W-:Y:S04]  /*59980*/  STL [R1+0xeac], R54 ;  /* 0x000eac3601007387 */ /* 0x000fe80000100800 */
[----:B------:R-:W-:Y:S01]  /*59990*/  STL [R1+0x145c], R55 ;  /* 0x00145c3701007387 */ /* 0x000fe20000100800 */
[----:B------:R-:W-:-:S03]  /*599a0*/  IADD3.X R59, PT, PT, R59, UR75, RZ, P2, !PT ;  /* 0x0000004b3b3b7c10 */ /* 0x000fc600097fe4ff */
[----:B------:R-:W-:Y:S04]  /*599b0*/  STL [R1+0x1454], R56 ;  /* 0x0014543801007387 */ /* 0x000fe80000100800 */
[----:B0-----:R-:W4:Y:S04]  /*599c0*/  LDL.LU R19, [R1+0x1434] ;  /* 0x0014340001137983 */ /* 0x001f280000300800 */
[----:B------:R-:W-:Y:S04]  /*599d0*/  STL [R1+0x144c], R57 ;  /* 0x00144c3901007387 */ /* 0x000fe80000100800 */
[----:B------:R-:W3:Y:S04]  /*599e0*/  LDL.LU R16, [R1+0x1458] ;  /* 0x0014580001107983 */ /* 0x000ee80000300800 */
[----:B------:R-:W-:Y:S04]  /*599f0*/  STL [R1+0x1444], R58 ;  /* 0x0014443a01007387 */ /* 0x000fe80000100800 */
[----:B------:R0:W-:Y:S04]  /*59a00*/  STL [R1+0xea0], R59 ;  /* 0x000ea03b01007387 */ /* 0x0001e80000100800 */
[----:B0-----:R-:W4:Y:S01]  /*59a10*/  LDL.LU R59, [R1+0x142c] ;  /* 0x00142c00013b7983 */ /* 0x001f220000300800 */
[----:B------:R-:W-:-:S03]  /*59a20*/  IADD3 R60, P2, PT, R60, UR39, RZ ;  /* 0x000000273c3c7c10 */ /* 0x000fc6000ff5e0ff */
[----:B------:R-:W4:Y:S04]  /*59a30*/  LDL.LU R17, [R1+0x1450] ;  /* 0x0014500001117983 */ /* 0x000f280000300800 */
[----:B------:R-:W4:Y:S04]  /*59a40*/  LDL.LU R14, [R1+0x1424] ;  /* 0x00142400010e7983 */ /* 0x000f280000300800 */
[----:B------:R-:W4:Y:S04]  /*59a50*/  LDL.LU R15, [R1+0x1448] ;  /* 0x00144800010f7983 */ /* 0x000f280000300800 */
[----:B------:R0:W-:Y:S04]  /*59a60*/  STL [R1+0x143c], R60 ;  /* 0x00143c3c01007387 */ /* 0x0001e80000100800 */
        /* <DEDUP_REMOVED lines=13> */
[----:B------:R-:W4:Y:S01]  /*59b40*/  LDL.LU R50, [R1+0x1410] ;  /* 0x0014100001327983 */ /* 0x000f220000300800 */
[----:B------:R-:W-:-:S03]  /*59b50*/  ISETP.NE.U32.AND P0, PT, R52, UR5, PT ;  /* 0x0000000534007c0c */ /* 0x000fc6000bf05070 */
[----:B------:R-:W4:Y:S04]  /*59b60*/  LDL.LU R51, [R1+0x13e4] ;  /* 0x0013e40001337983 */ /* 0x000f280000300800 */
[----:B------:R-:W4:Y:S01]  /*59b70*/  LDL.LU R52, [R1+0x1408] ;  /* 0x0014080001347983 */ /* 0x000f220000300800 */
[----:B--2---:R-:W-:-:S05]  /*59b80*/  IADD3.X R61, PT, PT, R61, UR75, RZ, P3, !PT ;  /* 0x0000004b3d3d7c10 */ /* 0x004fca0009ffe4ff */
[----:B------:R0:W-:Y:S04]  /*59b90*/  STL [R1+0xea8], R61 ;  /* 0x000ea83d01007387 */ /* 0x0001e80000100800 */
[----:B------:R-:W2:Y:S04]  /*59ba0*/  LDL.LU R53, [R1+0x13dc] ;  /* 0x0013dc0001357983 */ /* 0x000ea80000300800 */
[----:B------:R-:W2:Y:S04]  /*59bb0*/  LDL.LU R54, [R1+0x1400] ;  /* 0x0014000001367983 */ /* 0x000ea80000300800 */
[----:B------:R-:W2:Y:S04]  /*59bc0*/  LDL.LU R55, [R1+0x13d4] ;  /* 0x0013d40001377983 */ /* 0x000ea80000300800 */
[----:B------:R-:W2:Y:S04]  /*59bd0*/  LDL.LU R56, [R1+0x13f8] ;  /* 0x0013f80001387983 */ /* 0x000ea80000300800 */
[----:B------:R-:W2:Y:S04]  /*59be0*/  LDL.LU R57, [R1+0x13cc] ;  /* 0x0013cc0001397983 */ /* 0x000ea80000300800 */
[----:B------:R-:W2:Y:S04]  /*59bf0*/  LDL.LU R58, [R1+0x13f0] ;  /* 0x0013f000013a7983 */ /* 0x000ea80000300800 */
[----:B0-----:R-:W2:Y:S01]  /*59c00*/  LDL.LU R61, [R1+0x13c4] ;  /* 0x0013c400013d7983 */ /* 0x001ea20000300800 */
[----:B---3--:R-:W-:-:S02]  /*59c10*/  IADD3.X R16, PT, PT, R16, UR75, RZ, P4, !PT ;  /* 0x0000004b10107c10 */ /* 0x008fc4000a7fe4ff */
[----:B----4-:R-:W-:Y:S02]  /*59c20*/  IADD3 R19, P3, PT, R19, UR39, RZ ;  /* 0x0000002713137c10 */ /* 0x010fe4000ff7e0ff */
[----:B------:R-:W-:-:S05]  /*59c30*/  IADD3 R59, P4, PT, R59, UR39, RZ ;  /* 0x000000273b3b7c10 */ /* 0x000fca000ff9e0ff */
[----:B------:R0:W-:Y:S04]  /*59c40*/  STL [R1+0x142c], R59 ;  /* 0x00142c3b01007387 */ /* 0x0001e80000100800 */
[----:B------:R-:W-:Y:S04]  /*59c50*/  STL [R1+0x1434], R19 ;  /* 0x0014341301007387 */ /* 0x000fe80000100800 */
[----:B0-----:R-:W3:Y:S01]  /*59c60*/  LDL.LU R59, [R1+0x13e8] ;  /* 0x0013e800013b7983 */ /* 0x001ee20000300800 */
[----:B------:R-:W-:Y:S02]  /*59c70*/  IADD3.X R17, PT, PT, R17, UR75, RZ, P5, !PT ;  /* 0x0000004b11117c10 */ /* 0x000fe4000affe4ff */
[----:B------:R-:W-:-:S02]  /*59c80*/  IADD3 R14, P5, PT, R14, UR39, RZ ;  /* 0x000000270e0e7c10 */ /* 0x000fc4000ffbe0ff */
[----:B------:R-:W-:Y:S02]  /*59c90*/  IADD3.X R15, PT, PT, R15, UR75, RZ, P6, !PT ;  /* 0x0000004b0f0f7c10 */ /* 0x000fe4000b7fe4ff */
[----:B------:R-:W-:Y:S01]  /*59ca0*/  IADD3 R12, P6, PT, R12, UR39, RZ ;  /* 0x000000270c0c7c10 */ /* 0x000fe2000ffde0ff */
[----:B------:R-:W-:Y:S01]  /*59cb0*/  STL [R1+0x1458], R16 ;  /* 0x0014581001007387 */ /* 0x000fe20000100800 */
[----:B------:R-:W-:-:S03]  /*59cc0*/  IADD3.X R13, PT, PT, R13, UR75, RZ, P1, !PT ;  /* 0x0000004b0d0d7c10 */ /* 0x000fc60008ffe4ff */
[----:B------:R-:W-:Y:S01]  /*59cd0*/  STL [R1+0x1450], R17 ;  /* 0x0014501101007387 */ /* 0x000fe20000100800 */
[----:B------:R-:W-:-:S03]  /*59ce0*/  IADD3 R10, P1, PT, R10, UR39, RZ ;  /* 0x000000270a0a7c10 */ /* 0x000fc6000ff3e0ff */
        /* <DEDUP_REMOVED lines=13> */
[----:B------:R-:W-:Y:S02]  /*59dc0*/  IADD3.X R5, PT, PT, R5, UR75, RZ, P5, !PT ;  /* 0x0000004b05057c10 */ /* 0x000fe4000affe4ff */
[----:B------:R-:W-:Y:S01]  /*59dd0*/  IADD3.X R3, PT, PT, R3, UR75, RZ, P6, !PT ;  /* 0x0000004b03037c10 */ /* 0x000fe2000b7fe4ff */
[----:B------:R-:W-:Y:S01]  /*59de0*/  STL [R1+0x1430], R9 ;  /* 0x0014300901007387 */ /* 0x000fe20000100800 */
[----:B------:R-:W-:-:S03]  /*59df0*/  IADD3 R60, P6, PT, R60, UR39, RZ ;  /* 0x000000273c3c7c10 */ /* 0x000fc6000ffde0ff */
[----:B------:R-:W-:Y:S01]  /*59e00*/  STL [R1+0x1404], R6 ;  /* 0x0014040601007387 */ /* 0x000fe20000100800 */
[----:B------:R-:W-:-:S03]  /*59e10*/  IADD3 R2, P5, PT, R2, UR39, RZ ;  /* 0x0000002702027c10 */ /* 0x000fc6000ffbe0ff */
[----:B------:R-:W-:Y:S04]  /*59e20*/  STL [R1+0x1428], R7 ;  /* 0x0014280701007387 */ /* 0x000fe80000100800 */
[----:B------:R-:W-:Y:S04]  /*59e30*/  STL [R1+0x13fc], R4 ;  /* 0x0013fc0401007387 */ /* 0x000fe80000100800 */
[----:B------:R-:W-:Y:S04]  /*59e40*/  STL [R1+0x1420], R5 ;  /* 0x0014200501007387 */ /* 0x000fe80000100800 */
[----:B------:R0:W-:Y:S04]  /*59e50*/  STL [R1+0x13ec], R60 ;  /* 0x0013ec3c01007387 */ /* 0x0001e80000100800 */
[----:B------:R-:W-:Y:S01]  /*59e60*/  STL [R1+0x13f4], R2 ;  /* 0x0013f40201007387 */ /* 0x000fe20000100800 */
[----:B------:R-:W-:-:S02]  /*59e70*/  IADD3.X R50, PT, PT, R50, UR75, RZ, P1, !PT ;  /* 0x0000004b32327c10 */ /* 0x000fc40008ffe4ff */
[----:B------:R-:W-:Y:S02]  /*59e80*/  IADD3 R51, P1, PT, R51, UR39, RZ ;  /* 0x0000002733337c10 */ /* 0x000fe4000ff3e0ff */
[----:B------:R-:W-:Y:S01]  /*59e90*/  IADD3.X R52, PT, PT, R52, UR75, RZ, P2, !PT ;  /* 0x0000004b34347c10 */ /* 0x000fe200097fe4ff */
[----:B0-----:R-:W4:Y:S04]  /*59ea0*/  LDL.LU R60, [R1+0x13bc] ;  /* 0x0013bc00013c7983 */ /* 0x001f280000300800 */
[----:B------:R-:W-:Y:S04]  /*59eb0*/  STL [R1+0x1418], R3 ;  /* 0x0014180301007387 */ /* 0x000fe80000100800 */
[----:B------:R-:W-:Y:S04]  /*59ec0*/  STL [R1+0x1410], R50 ;  /* 0x0014103201007387 */ /* 0x000fe80000100800 */
[----:B------:R-:W-:Y:S04]  /*59ed0*/  STL [R1+0x13e4], R51 ;  /* 0x0013e43301007387 */ /* 0x000fe80000100800 */
[----:B------:R-:W-:Y:S01]  /*59ee0*/  STL [R1+0x1408], R52 ;  /* 0x0014083401007387 */ /* 0x000fe20000100800 */
[----:B--2---:R-:W-:-:S02]  /*59ef0*/  IADD3 R53, P2, PT, R53, UR39, RZ ;  /* 0x0000002735357c10 */ /* 0x004fc4000ff5e0ff */
[----:B------:R-:W-:Y:S02]  /*59f00*/  IADD3.X R54, PT, PT, R54, UR75, RZ, P3, !PT ;  /* 0x0000004b36367c10 */ /* 0x000fe40009ffe4ff */
[----:B------:R-:W-:Y:S02]  /*59f10*/  IADD3 R55, P3, PT, R55, UR39, RZ ;  /* 0x0000002737377c10 */ /* 0x000fe4000ff7e0ff */
[----:B------:R-:W-:Y:S02]  /*59f20*/  IADD3.X R56, PT, PT, R56, UR75, RZ, P4, !PT ;  /* 0x0000004b38387c10 */ /* 0x000fe4000a7fe4ff */
[----:B------:R-:W-:Y:S01]  /*59f30*/  IADD3 R57, P4, PT, R57, UR39, RZ ;  /* 0x0000002739397c10 */ /* 0x000fe2000ff9e0ff */
[----:B------:R-:W-:Y:S04]  /*59f40*/  STL [R1+0x13dc], R53 ;  /* 0x0013dc3501007387 */ /* 0x000fe80000100800 */
[----:B------:R-:W-:Y:S01]  /*59f50*/  STL [R1+0x1400], R54 ;  /* 0x0014003601007387 */ /* 0x000fe20000100800 */
[----:B------:R-:W-:-:S03]  /*59f60*/  IADD3.X R58, PT, PT, R58, UR75, RZ, P5, !PT ;  /* 0x0000004b3a3a7c10 */ /* 0x000fc6000affe4ff */
[----:B------:R-:W-:Y:S01]  /*59f70*/  STL [R1+0x13d4], R55 ;  /* 0x0013d43701007387 */ /* 0x000fe20000100800 */
[----:B------:R-:W-:-:S03]  /*59f80*/  IADD3 R61, P5, PT, R61, UR39, RZ ;  /* 0x000000273d3d7c10 */ /* 0x000fc6000ffbe0ff */
[----:B------:R-:W-:Y:S04]  /*59f90*/  STL [R1+0x13f8], R56 ;  /* 0x0013f83801007387 */ /* 0x000fe80000100800 */
[----:B------:R-:W2:Y:S04]  /*59fa0*/  LDL.LU R19, [R1+0x13e0] ;  /* 0x0013e00001137983 */ /* 0x000ea80000300800 */
[----:B------:R-:W-:Y:S04]  /*59fb0*/  STL [R1+0x13cc], R57 ;  /* 0x0013cc3901007387 */ /* 0x000fe80000100800 */
[----:B------:R-:W2:Y:S04]  /*59fc0*/  LDL.LU R16, [R1+0x13b4] ;  /* 0x0013b40001107983 */ /* 0x000ea80000300800 */
[----:B------:R-:W-:Y:S04]  /*59fd0*/  STL [R1+0x13f0], R58 ;  /* 0x0013f03a01007387 */ /* 0x000fe80000100800 */
[----:B------:R0:W-:Y:S04]  /*59fe0*/  STL [R1+0x13c4], R61 ;  /* 0x0013c43d01007387 */ /* 0x0001e80000100800 */
[----:B0-----:R-:W2:Y:S04]  /*59ff0*/  LDL.LU R61, [R1+0x13d8] ;  /* 0x0013d800013d7983 */ /* 0x001ea80000300800 */
[----:B------:R-:W2:Y:S04]  /*5a000*/  LDL.LU R17, [R1+0x13ac] ;  /* 0x0013ac0001117983 */ /* 0x000ea80000300800 */
[----:B------:R-:W2:Y:S04]  /*5a010*/  LDL.LU R14, [R1+0x13d0] ;  /* 0x0013d000010e7983 */ /* 0x000ea80000300800 */
[----:B------:R-:W2:Y:S01]  /*5a020*/  LDL.LU R15, [R1+0x13a4] ;  /* 0x0013a400010f7983 */ /* 0x000ea20000300800 */
[----:B---3--:R-:W-:-:S05]  /*5a030*/  IADD3.X R59, PT, PT, R59, UR75, RZ, P6, !PT ;  /* 0x0000004b3b3b7c10 */ /* 0x008fca000b7fe4ff */
[----:B------:R0:W-:Y:S04]  /*5a040*/  STL [R1+0x13e8], R59 ;  /* 0x0013e83b01007387 */ /* 0x0001e80000100800 */
        /* <DEDUP_REMOVED lines=12> */
[----:B0-----:R-:W3:Y:S04]  /*5a110*/  LDL.LU R59, [R1+0x1398] ;  /* 0x00139800013b7983 */ /* 0x001ee80000300800 */
[----:B------:R-:W3:Y:S04]  /*5a120*/  LDL.LU R50, [R1+0x136c] ;  /* 0x00136c0001327983 */ /* 0x000ee80000300800 */
[----:B------:R-:W3:Y:S04]  /*5a130*/  LDL.LU R51, [R1+0x1390] ;  /* 0x0013900001337983 */ /* 0x000ee80000300800 */
[----:B------:R-:W3:Y:S01]  /*5a140*/  LDL.LU R52, [R1+0x1364] ;  /* 0x0013640001347983 */ /* 0x000ee20000300800 */
[----:B----4-:R-:W-:-:S05]  /*5a150*/  IADD3 R60, P6, PT, R60, UR39, RZ ;  /* 0x000000273c3c7c10 */ /* 0x010fca000ffde0ff */
[----:B------:R0:W-:Y:S04]  /*5a160*/  STL [R1+0x13bc], R60 ;  /* 0x0013bc3c01007387 */ /* 0x0001e80000100800 */
[----:B------:R-:W4:Y:S04]  /*5a170*/  LDL.LU R53, [R1+0x1388] ;  /* 0x0013880001357983 */ /* 0x000f280000300800 */
[----:B------:R-:W4:Y:S04]  /*5a180*/  LDL.LU R54, [R1+0x135c] ;  /* 0x00135c0001367983 */ /* 0x000f280000300800 */
[----:B------:R-:W4:Y:S04]  /*5a190*/  LDL.LU R55, [R1+0x1380] ;  /* 0x0013800001377983 */ /* 0x000f280000300800 */
[----:B------:R-:W4:Y:S04]  /*5a1a0*/  LDL.LU R56, [R1+0x1354] ;  /* 0x0013540001387983 */ /* 0x000f280000300800 */
[----:B------:R-:W4:Y:S04]  /*5a1b0*/  LDL.LU R57, [R1+0x1378] ;  /* 0x0013780001397983 */ /* 0x000f280000300800 */
[----:B------:R-:W4:Y:S04]  /*5a1c0*/  LDL.LU R58, [R1+0x134c] ;  /* 0x00134c00013a7983 */ /* 0x000f280000300800 */
[----:B0-----:R-:W4:Y:S01]  /*5a1d0*/  LDL.LU R60, [R1+0x1370] ;  /* 0x00137000013c7983 */ /* 0x001f220000300800 */
[----:B--2---:R-:W-:-:S02]  /*5a1e0*/  IADD3.X R19, PT, PT, R19, UR75, RZ, P1, !PT ;  /* 0x0000004b13137c10 */ /* 0x004fc40008ffe4ff */
[----:B------:R-:W-:-:S05]  /*5a1f0*/  IADD3.X R61, PT, PT, R61, UR75, RZ, P2, !PT ;  /* 0x0000004b3d3d7c10 */ /* 0x000fca00097fe4ff */
[----:B------:R0:W-:Y:S04]  /*5a200*/  STL [R1+0x13d8], R61 ;  /* 0x0013d83d01007387 */ /* 0x0001e80000100800 */
[----:B------:R-:W-:Y:S04]  /*5a210*/  STL [R1+0x13e0], R19 ;  /* 0x0013e01301007387 */ /* 0x000fe80000100800 */
[----:B0-----:R-:W2:Y:S01]  /*5a220*/  LDL.LU R61, [R1+0x1344] ;  /* 0x00134400013d7983 */ /* 0x001ea20000300800 */
[----:B------:R-:W-:Y:S02]  /*5a230*/  IADD3 R16, P1, PT, R16, UR39, RZ ;  /* 0x0000002710107c10 */ /* 0x000fe4000ff3e0ff */
[----:B------:R-:W-:-:S02]  /*5a240*/  IADD3 R17, P2, PT, R17, UR39, RZ ;  /* 0x0000002711117c10 */ /* 0x000fc4000ff5e0ff */
[----:B------:R-:W-:Y:S02]  /*5a250*/  IADD3.X R14, PT, PT, R14, UR75, RZ, P3, !PT ;  /* 0x0000004b0e0e7c10 */ /* 0x000fe40009ffe4ff */
[----:B------:R-:W-:Y:S02]  /*5a260*/  IADD3 R15, P3, PT, R15, UR39, RZ ;  /* 0x000000270f0f7c10 */ /* 0x000fe4000ff7e0ff */
[----:B---3--:R-:W-:Y:S01]  /*5a270*/  IADD3.X R12, PT, PT, R12, UR75, RZ, P4, !PT ;  /* 0x0000004b0c0c7c10 */ /* 0x008fe2000a7fe4ff */
        /* <DEDUP_REMOVED lines=21> */
[----:B------:R-:W-:-:S03]  /*5a3d0*/  IADD3.X R2, PT, PT, R2, UR75, RZ, P3, !PT ;  /* 0x0000004b02027c10 */ /* 0x000fc60009ffe4ff */
[----:B------:R-:W-:Y:S04]  /*5a3e0*/  STL [R1+0x1384], R7 ;  /* 0x0013840701007387 */ /* 0x000fe80000100800 */
[----:B------:R-:W-:Y:S04]  /*5a3f0*/  STL [R1+0x13a8], R4 ;  /* 0x0013a80401007387 */ /* 0x000fe80000100800 */
[----:B------:R-:W-:Y:S04]  /*5a400*/  STL [R1+0x137c], R5 ;  /* 0x00137c0501007387 */ /* 0x000fe80000100800 */
[----:B------:R0:W-:Y:S04]  /*5a410*/  STL [R1+0x1398], R59 ;  /* 0x0013983b01007387 */ /* 0x0001e80000100800 */
[----:B------:R-:W-:Y:S04]  /*5a420*/  STL [R1+0x13a0], R2 ;  /* 0x0013a00201007387 */ /* 0x000fe80000100800 */
[----:B0-----:R-:W3:Y:S01]  /*5a430*/  LDL.LU R59, [R1+0x1368] ;  /* 0x00136800013b7983 */ /* 0x001ee20000300800 */
[----:B------:R-:W-:-:S02]  /*5a440*/  IADD3 R3, P3, PT, R3, UR39, RZ ;  /* 0x0000002703037c10 */ /* 0x000fc4000ff7e0ff */
[----:B------:R-:W-:Y:S02]  /*5a450*/  IADD3 R50, P4, PT, R50, UR39, RZ ;  /* 0x0000002732327c10 */ /* 0x000fe4000ff9e0ff */
[----:B------:R-:W-:Y:S02]  /*5a460*/  IADD3.X R51, PT, PT, R51, UR75, RZ, P5, !PT ;  /* 0x0000004b33337c10 */ /* 0x000fe4000affe4ff */
[----:B------:R-:W-:Y:S02]  /*5a470*/  IADD3 R52, P5, PT, R52, UR39, RZ ;  /* 0x0000002734347c10 */ /* 0x000fe4000ffbe0ff */
[----:B----4-:R-:W-:Y:S01]  /*5a480*/  IADD3.X R53, PT, PT, R53, UR75, RZ, P6, !PT ;  /* 0x0000004b35357c10 */ /* 0x010fe2000b7fe4ff */
[----:B------:R-:W-:Y:S01]  /*5a490*/  STL [R1+0x1374], R3 ;  /* 0x0013740301007387 */ /* 0x000fe20000100800 */
[----:B------:R-:W-:-:S03]  /*5a4a0*/  IADD3 R54, P6, PT, R54, UR39, RZ ;  /* 0x0000002736367c10 */ /* 0x000fc6000ffde0ff */
[----:B------:R-:W-:Y:S01]  /*5a4b0*/  STL [R1+0x136c], R50 ;  /* 0x00136c3201007387 */ /* 0x000fe20000100800 */
[----:B------:R-:W-:-:S03]  /*5a4c0*/  IADD3.X R55, PT, PT, R55, UR75, RZ, P1, !PT ;  /* 0x0000004b37377c10 */ /* 0x000fc60008ffe4ff */
[----:B------:R-:W-:Y:S01]  /*5a4d0*/  STL [R1+0x1390], R51 ;  /* 0x0013903301007387 */ /* 0x000fe20000100800 */
[----:B------:R-:W-:-:S03]  /*5a4e0*/  IADD3 R56, P1, PT, R56, UR39, RZ ;  /* 0x0000002738387c10 */ /* 0x000fc6000ff3e0ff */
[----:B------:R-:W-:Y:S04]  /*5a4f0*/  STL [R1+0x1364], R52 ;  /* 0x0013643401007387 */ /* 0x000fe80000100800 */
[----:B------:R-:W-:Y:S01]  /*5a500*/  STL [R1+0x1388], R53 ;  /* 0x0013883501007387 */ /* 0x000fe20000100800 */
[----:B------:R-:W-:-:S03]  /*5a510*/  IADD3.X R57, PT, PT, R57, UR75, RZ, P2, !PT ;  /* 0x0000004b39397c10 */ /* 0x000fc600097fe4ff */
[----:B------:R-:W-:Y:S01]  /*5a520*/  STL [R1+0x135c], R54 ;  /* 0x00135c3601007387 */ /* 0x000fe20000100800 */
[----:B------:R-:W-:-:S03]  /*5a530*/  IADD3 R58, P2, PT, R58, UR39, RZ ;  /* 0x000000273a3a7c10 */ /* 0x000fc6000ff5e0ff */
[----:B------:R-:W-:Y:S01]  /*5a540*/  STL [R1+0x1380], R55 ;  /* 0x0013803701007387 */ /* 0x000fe20000100800 */
[----:B------:R-:W-:-:S03]  /*5a550*/  IADD3.X R60, PT, PT, R60, UR75, RZ, P3, !PT ;  /* 0x0000004b3c3c7c10 */ /* 0x000fc60009ffe4ff */
[----:B------:R-:W-:Y:S04]  /*5a560*/  STL [R1+0x1354], R56 ;  /* 0x0013543801007387 */ /* 0x000fe80000100800 */
[----:B------:R-:W4:Y:S04]  /*5a570*/  LDL.LU R19, [R1+0x133c] ;  /* 0x00133c0001137983 */ /* 0x000f280000300800 */
[----:B------:R-:W-:Y:S04]  /*5a580*/  STL [R1+0x1378], R57 ;  /* 0x0013783901007387 */ /* 0x000fe80000100800 */
[----:B------:R-:W4:Y:S04]  /*5a590*/  LDL.LU R16, [R1+0x1360] ;  /* 0x0013600001107983 */ /* 0x000f280000300800 */
[----:B------:R-:W-:Y:S04]  /*5a5a0*/  STL [R1+0x134c], R58 ;  /* 0x00134c3a01007387 */ /* 0x000fe80000100800 */
[----:B------:R0:W-:Y:S04]  /*5a5b0*/  STL [R1+0x1370], R60 ;  /* 0x0013703c01007387 */ /* 0x0001e80000100800 */
[----:B0-----:R-:W4:Y:S04]  /*5a5c0*/  LDL.LU R60, [R1+0x1334] ;  /* 0x00133400013c7983 */ /* 0x001f280000300800 */
[----:B------:R-:W4:Y:S04]  /*5a5d0*/  LDL.LU R17, [R1+0x1358] ;  /* 0x0013580001117983 */ /* 0x000f280000300800 */
[----:B------:R-:W4:Y:S04]  /*5a5e0*/  LDL.LU R14, [R1+0x132c] ;  /* 0x00132c00010e7983 */ /* 0x000f280000300800 */
[----:B------:R-:W4:Y:S01]  /*5a5f0*/  LDL.LU R15, [R1+0x1350] ;  /* 0x00135000010f7983 */ /* 0x000f220000300800 */
[----:B--2---:R-:W-:-:S05]  /*5a600*/  IADD3 R61, P3, PT, R61, UR39, RZ ;  /* 0x000000273d3d7c10 */ /* 0x004fca000ff7e0ff */
[----:B------:R0:W-:Y:S04]  /*5a610*/  STL [R1+0x1344], R61 ;  /* 0x0013443d01007387 */ /* 0x0001e80000100800 */
        /* <DEDUP_REMOVED lines=24> */
[----:B0-----:R-:W3:Y:S01]  /*5a7a0*/  LDL.LU R59, [R1+0x12cc] ;  /* 0x0012cc00013b7983 */ /* 0x001ee20000300800 */
[----:B----4-:R-:W-:-:S02]  /*5a7b0*/  IADD3 R19, P4, PT, R19, UR39, RZ ;  /* 0x0000002713137c10 */ /* 0x010fc4000ff9e0ff */
[----:B------:R-:W-:Y:S02]  /*5a7c0*/  IADD3.X R16, PT, PT, R16, UR75, RZ, P5, !PT ;  /* 0x0000004b10107c10 */ /* 0x000fe4000affe4ff */
[----:B------:R-:W-:Y:S02]  /*5a7d0*/  IADD3 R60, P5, PT, R60, UR39, RZ ;  /* 0x000000273c3c7c10 */ /* 0x000fe4000ffbe0ff */
[----:B------:R-:W-:-:S03]  /*5a7e0*/  IADD3.X R17, PT, PT, R17, UR75, RZ, P6, !PT ;  /* 0x0000004b11117c10 */ /* 0x000fc6000b7fe4ff */
[----:B------:R0:W-:Y:S04]  /*5a7f0*/  STL [R1+0x1334], R60 ;  /* 0x0013343c01007387 */ /* 0x0001e80000100800 */
[----:B------:R-:W-:Y:S01]  /*5a800*/  STL [R1+0x133c], R19 ;  /* 0x00133c1301007387 */ /* 0x000fe20000100800 */
        /* <DEDUP_REMOVED lines=31> */
[----:B------:R-:W-:Y:S04]  /*5aa00*/  STL [R1+0x12fc], R2 ;  /* 0x0012fc0201007387 */ /* 0x000fe80000100800 */
[----:B0-----:R-:W2:Y:S01]  /*5aa10*/  LDL.LU R61, [R1+0x12c4] ;  /* 0x0012c400013d7983 */ /* 0x001ea20000300800 */
[----:B------:R-:W-:-:S02]  /*5aa20*/  IADD3.X R50, PT, PT, R50, UR75, RZ, P2, !PT ;  /* 0x0000004b32327c10 */ /* 0x000fc400097fe4ff */
[----:B------:R-:W-:Y:S02]  /*5aa30*/  IADD3 R51, P2, PT, R51, UR39, RZ ;  /* 0x0000002733337c10 */ /* 0x000fe4000ff5e0ff */
[----:B------:R-:W-:Y:S01]  /*5aa40*/  IADD3.X R52, PT, PT, R52, UR75, RZ, P3, !PT ;  /* 0x0000004b34347c10 */ /* 0x000fe20009ffe4ff */
[----:B------:R-:W-:Y:S04]  /*5aa50*/  STL [R1+0x1320], R3 ;  /* 0x0013200301007387 */ /* 0x000fe80000100800 */
[----:B------:R-:W-:Y:S01]  /*5aa60*/  STL [R1+0x1318], R50 ;  /* 0x0013183201007387 */ /* 0x000fe20000100800 */
[----:B---3--:R-:W-:Y:S02]  /*5aa70*/  IADD3 R53, P3, PT, R53, UR39, RZ ;  /* 0x0000002735357c10 */ /* 0x008fe4000ff7e0ff */
[----:B------:R-:W-:-:S02]  /*5aa80*/  IADD3.X R54, PT, PT, R54, UR75, RZ, P4, !PT ;  /* 0x0000004b36367c10 */ /* 0x000fc4000a7fe4ff */
[----:B------:R-:W-:Y:S01]  /*5aa90*/  IADD3 R55, P4, PT, R55, UR39, RZ ;  /* 0x0000002737377c10 */ /* 0x000fe2000ff9e0ff */
[----:B------:R-:W-:Y:S01]  /*5aaa0*/  STL [R1+0x12ec], R51 ;  /* 0x0012ec3301007387 */ /* 0x000fe20000100800 */
[----:B------:R-:W-:-:S03]  /*5aab0*/  IADD3.X R56, PT, PT, R56, UR75, RZ, P5, !PT ;  /* 0x0000004b38387c10 */ /* 0x000fc6000affe4ff */
[----:B------:R-:W-:Y:S04]  /*5aac0*/  STL [R1+0x1310], R52 ;  /* 0x0013103401007387 */ /* 0x000fe80000100800 */
[----:B------:R-:W-:Y:S01]  /*5aad0*/  STL [R1+0x12e4], R53 ;  /* 0x0012e43501007387 */ /* 0x000fe20000100800 */
[----:B------:R-:W-:-:S03]  /*5aae0*/  IADD3 R57, P5, PT, R57, UR39, RZ ;  /* 0x0000002739397c10 */ /* 0x000fc6000ffbe0ff */
[----:B------:R-:W-:Y:S01]  /*5aaf0*/  STL [R1+0x1308], R54 ;  /* 0x0013083601007387 */ /* 0x000fe20000100800 */
[----:B------:R-:W-:-:S03]  /*5ab00*/  IADD3.X R58, PT, PT, R58, UR75, RZ, P6, !PT ;  /* 0x0000004b3a3a7c10 */ /* 0x000fc6000b7fe4ff */
[----:B------:R-:W-:Y:S01]  /*5ab10*/  STL [R1+0x12dc], R55 ;  /* 0x0012dc3701007387 */ /* 0x000fe20000100800 */
[----:B------:R-:W-:-:S03]  /*5ab20*/  IADD3 R59, P6, PT, R59, UR39, RZ ;  /* 0x000000273b3b7c10 */ /* 0x000fc6000ffde0ff */
[----:B------:R-:W-:Y:S04]  /*5ab30*/  STL [R1+0x1300], R56 ;  /* 0x0013003801007387 */ /* 0x000fe80000100800 */
[----:B------:R-:W3:Y:S04]  /*5ab40*/  LDL.LU R19, [R1+0x12e8] ;  /* 0x0012e80001137983 */ /* 0x000ee80000300800 */
[----:B------:R-:W-:Y:S04]  /*5ab50*/  STL [R1+0x12d4], R57 ;  /* 0x0012d43901007387 */ /* 0x000fe80000100800 */
[----:B------:R-:W3:Y:S04]  /*5ab60*/  LDL.LU R16, [R1+0x12bc] ;  /* 0x0012bc0001107983 */ /* 0x000ee80000300800 */
[----:B------:R-:W-:Y:S04]  /*5ab70*/  STL [R1+0x12f8], R58 ;  /* 0x0012f83a01007387 */ /* 0x000fe80000100800 */
[----:B------:R0:W-:Y:S04]  /*5ab80*/  STL [R1+0x12cc], R59 ;  /* 0x0012cc3b01007387 */ /* 0x0001e80000100800 */
[----:B0-----:R-:W3:Y:S04]  /*5ab90*/  LDL.LU R59, [R1+0x12e0] ;  /* 0x0012e000013b7983 */ /* 0x001ee80000300800 */
[----:B------:R-:W3:Y:S04]  /*5aba0*/  LDL.LU R17, [R1+0x12b4] ;  /* 0x0012b40001117983 */ /* 0x000ee80000300800 */
[----:B------:R-:W3:Y:S04]  /*5abb0*/  LDL.LU R14, [R1+0x12d8] ;  /* 0x0012d800010e7983 */ /* 0x000ee80000300800 */
[----:B------:R-:W3:Y:S01]  /*5abc0*/  LDL.LU R15, [R1+0x12ac] ;  /* 0x0012ac00010f7983 */ /* 0x000ee20000300800 */
[----:B----4-:R-:W-:-:S05]  /*5abd0*/  IADD3.X R60, PT, PT, R60, UR75, RZ, P1, !PT ;  /* 0x0000004b3c3c7c10 */ /* 0x010fca0008ffe4ff */
        /* <DEDUP_REMOVED lines=27> */
[----:B------:R-:W-:-:S05]  /*5ad90*/  IADD3.X R59, PT, PT, R59, UR75, RZ, P3, !PT ;  /* 0x0000004b3b3b7c10 */ /* 0x000fca0009ffe4ff */
[----:B------:R0:W-:Y:S04]  /*5ada0*/  STL [R1+0x12e0], R59 ;  /* 0x0012e03b01007387 */ /* 0x0001e80000100800 */
[----:B------:R-:W-:Y:S04]  /*5adb0*/  STL [R1+0x12e8], R19 ;  /* 0x0012e81301007387 */ /* 0x000fe80000100800 */
[----:B0-----:R-:W3:Y:S01]  /*5adc0*/  LDL.LU R59, [R1+0x124c] ;  /* 0x00124c00013b7983 */ /* 0x001ee20000300800 */
[----:B------:R-:W-:Y:S02]  /*5add0*/  IADD3 R16, P2, PT, R16, UR39, RZ ;  /* 0x0000002710107c10 */ /* 0x000fe4000ff5e0ff */
[----:B------:R-:W-:-:S02]  /*5ade0*/  IADD3 R17, P3, PT, R17, UR39, RZ ;  /* 0x0000002711117c10 */ /* 0x000fc4000ff7e0ff */
[----:B------:R-:W-:Y:S02]  /*5adf0*/  IADD3.X R14, PT, PT, R14, UR75, RZ, P4, !PT ;  /* 0x0000004b0e0e7c10 */ /* 0x000fe4000a7fe4ff */
[----:B------:R-:W-:Y:S01]  /*5ae00*/  IADD3 R15, P4, PT, R15, UR39, RZ ;  /* 0x000000270f0f7c10 */ /* 0x000fe2000ff9e0ff */
[----:B------:R-:W-:Y:S01]  /*5ae10*/  STL [R1+0x12bc], R16 ;  /* 0x0012bc1001007387 */ /* 0x000fe20000100800 */
[----:B----4-:R-:W-:Y:S02]  /*5ae20*/  IADD3.X R12, PT, PT, R12, UR75, RZ, P5, !PT ;  /* 0x0000004b0c0c7c10 */ /* 0x010fe4000affe4ff */
        /* <DEDUP_REMOVED lines=24> */
[----:B------:R0:W-:Y:S01]  /*5afb0*/  STL [R1+0x12a0], R60 ;  /* 0x0012a03c01007387 */ /* 0x0001e20000100800 */
[----:B------:R-:W-:-:S03]  /*5afc0*/  IADD3 R3, P4, PT, R3, UR39, RZ ;  /* 0x0000002703037c10 */ /* 0x000fc6000ff9e0ff */
[----:B------:R-:W-:Y:S01]  /*5afd0*/  STL [R1+0x12a8], R2 ;  /* 0x0012a80201007387 */ /* 0x000fe20000100800 */
[----:B------:R-:W-:Y:S02]  /*5afe0*/  IADD3 R50, P5, PT, R50, UR39, RZ ;  /* 0x0000002732327c10 */ /* 0x000fe4000ffbe0ff */
[----:B------:R-:W-:Y:S02]  /*5aff0*/  IADD3.X R51, PT, PT, R51, UR75, RZ, P6, !PT ;  /* 0x0000004b33337c10 */ /* 0x000fe4000b7fe4ff */
[----:B------:R-:W-:Y:S01]  /*5b000*/  IADD3 R52, P6, PT, R52, UR39, RZ ;  /* 0x0000002734347c10 */ /* 0x000fe2000ffde0ff */
[----:B0-----:R-:W4:Y:S04]  /*5b010*/  LDL.LU R60, [R1+0x1270] ;  /* 0x00127000013c7983 */ /* 0x001f280000300800 */
[----:B------:R-:W-:Y:S04]  /*5b020*/  STL [R1+0x127c], R3 ;  /* 0x00127c0301007387 */ /* 0x000fe80000100800 */
[----:B------:R-:W-:Y:S04]  /*5b030*/  STL [R1+0x1274], R50 ;  /* 0x0012743201007387 */ /* 0x000fe80000100800 */
[----:B------:R-:W-:Y:S04]  /*5b040*/  STL [R1+0x1298], R51 ;  /* 0x0012983301007387 */ /* 0x000fe80000100800 */
[----:B------:R-:W-:Y:S01]  /*5b050*/  STL [R1+0x126c], R52 ;  /* 0x00126c3401007387 */ /* 0x000fe20000100800 */
[----:B--2---:R-:W-:-:S02]  /*5b060*/  IADD3.X R53, PT, PT, R53, UR75, RZ, P1, !PT ;  /* 0x0000004b35357c10 */ /* 0x004fc40008ffe4ff */
[----:B------:R-:W-:Y:S02]  /*5b070*/  IADD3 R54, P1, PT, R54, UR39, RZ ;  /* 0x0000002736367c10 */ /* 0x000fe4000ff3e0ff */
[----:B------:R-:W-:Y:S02]  /*5b080*/  IADD3.X R55, PT, PT, R55, UR75, RZ, P2, !PT ;  /* 0x0000004b37377c10 */ /* 0x000fe400097fe4ff */
[----:B------:R-:W-:Y:S02]  /*5b090*/  IADD3 R56, P2, PT, R56, UR39, RZ ;  /* 0x0000002738387c10 */ /* 0x000fe4000ff5e0ff */
[----:B------:R-:W-:Y:S01]  /*5b0a0*/  IADD3.X R57, PT, PT, R57, UR75, RZ, P3, !PT ;  /* 0x0000004b39397c10 */ /* 0x000fe20009ffe4ff */
[----:B------:R-:W-:Y:S04]  /*5b0b0*/  STL [R1+0x1290], R53 ;  /* 0x0012903501007387 */ /* 0x000fe80000100800 */
[----:B------:R-:W-:Y:S01]  /*5b0c0*/  STL [R1+0x1264], R54 ;  /* 0x0012643601007387 */ /* 0x000fe20000100800 */
[----:B------:R-:W-:-:S03]  /*5b0d0*/  IADD3 R58, P3, PT, R58, UR39, RZ ;  /* 0x000000273a3a7c10 */ /* 0x000fc6000ff7e0ff */
[----:B------:R-:W-:Y:S01]  /*5b0e0*/  STL [R1+0x1288], R55 ;  /* 0x0012883701007387 */ /* 0x000fe20000100800 */
[----:B------:R-:W-:-:S03]  /*5b0f0*/  IADD3.X R61, PT, PT, R61, UR75, RZ, P4, !PT ;  /* 0x0000004b3d3d7c10 */ /* 0x000fc6000a7fe4ff */
        /* <DEDUP_REMOVED lines=10> */
[----:B---3--:R-:W-:-:S05]  /*5b1a0*/  IADD3 R59, P4, PT, R59, UR39, RZ ;  /* 0x000000273b3b7c10 */ /* 0x008fca000ff9e0ff */
        /* <DEDUP_REMOVED lines=26> */
[----:B--2---:R-:W-:-:S02]  /*5b350*/  IADD3 R19, P5, PT, R19, UR39, RZ ;  /* 0x0000002713137c10 */ /* 0x004fc4000ffbe0ff */
[----:B------:R-:W-:Y:S02]  /*5b360*/  IADD3.X R16, PT, PT, R16, UR75, RZ, P6, !PT ;  /* 0x0000004b10107c10 */ /* 0x000fe4000b7fe4ff */
[----:B------:R-:W-:-:S05]  /*5b370*/  IADD3 R61, P6, PT, R61, UR39, RZ ;  /* 0x000000273d3d7c10 */ /* 0x000fca000ffde0ff */
[----:B------:R0:W-:Y:S04]  /*5b380*/  STL [R1+0x123c], R61 ;  /* 0x00123c3d01007387 */ /* 0x0001e80000100800 */
[----:B------:R-:W-:Y:S04]  /*5b390*/  STL [R1+0x1244], R19 ;  /* 0x0012441301007387 */ /* 0x000fe80000100800 */
[----:B0-----:R-:W2:Y:S01]  /*5b3a0*/  LDL.LU R61, [R1+0x11f8] ;  /* 0x0011f800013d7983 */ /* 0x001ea20000300800 */
[----:B------:R-:W-:Y:S02]  /*5b3b0*/  IADD3.X R17, PT, PT, R17, UR75, RZ, P1, !PT ;  /* 0x0000004b11117c10 */ /* 0x000fe40008ffe4ff */
[----:B------:R-:W-:-:S02]  /*5b3c0*/  IADD3 R14, P1, PT, R14, UR39, RZ ;  /* 0x000000270e0e7c10 */ /* 0x000fc4000ff3e0ff */
[----:B------:R-:W-:Y:S01]  /*5b3d0*/  IADD3.X R15, PT, PT, R15, UR75, RZ, P2, !PT ;  /* 0x0000004b0f0f7c10 */ /* 0x000fe200097fe4ff */
[----:B------:R-:W-:Y:S04]  /*5b3e0*/  STL [R1+0x1268], R16 ;  /* 0x0012681001007387 */ /* 0x000fe80000100800 */
[----:B------:R-:W-:Y:S04]  /*5b3f0*/  STL [R1+0x1260], R17 ;  /* 0x0012601101007387 */ /* 0x000fe80000100800 */
[----:B------:R-:W-:Y:S01]  /*5b400*/  STL [R1+0x1234], R14 ;  /* 0x0012340e01007387 */ /* 0x000fe20000100800 */
[----:B---3--:R-:W-:-:S02]  /*5b410*/  IADD3 R12, P2, PT, R12, UR39, RZ ;  /* 0x000000270c0c7c10 */ /* 0x008fc4000ff5e0ff */
[----:B------:R-:W-:Y:S02]  /*5b420*/  IADD3.X R13, PT, PT, R13, UR75, RZ, P3, !PT ;  /* 0x0000004b0d0d7c10 */ /* 0x000fe40009ffe4ff */
[----:B------:R-:W-:Y:S02]  /*5b430*/  IADD3 R10, P3, PT, R10, UR39, RZ ;  /* 0x000000270a0a7c10 */ /* 0x000fe4000ff7e0ff */
[----:B------:R-:W-:Y:S01]  /*5b440*/  IADD3.X R11, PT, PT, R11, UR75, RZ, P4, !PT ;  /* 0x0000004b0b0b7c10 */ /* 0x000fe2000a7fe4ff */
        /* <DEDUP_REMOVED lines=22> */
[----:B0-----:R-:W3:Y:S01]  /*5b5b0*/  LDL.LU R59, [R1+0x11cc] ;  /* 0x0011cc00013b7983 */ /* 0x001ee20000300800 */
[----:B------:R-:W-:-:S02]  /*5b5c0*/  IADD3.X R50, PT, PT, R50, UR75, RZ, P3, !PT ;  /* 0x0000004b32327c10 */ /* 0x000fc40009ffe4ff */
[----:B------:R-:W-:Y:S02]  /*5b5d0*/  IADD3 R51, P3, PT, R51, UR39, RZ ;  /* 0x0000002733337c10 */ /* 0x000fe4000ff7e0ff */
[----:B------:R-:W-:Y:S01]  /*5b5e0*/  IADD3.X R52, PT, PT, R52, UR75, RZ, P4, !PT ;  /* 0x0000004b34347c10 */ /* 0x000fe2000a7fe4ff */
[----:B------:R-:W-:Y:S04]  /*5b5f0*/  STL [R1+0x1228], R3 ;  /* 0x0012280301007387 */ /* 0x000fe80000100800 */
[----:B------:R-:W-:Y:S01]  /*5b600*/  STL [R1+0x1220], R50 ;  /* 0x0012203201007387 */ /* 0x000fe20000100800 */
[----:B----4-:R-:W-:Y:S02]  /*5b610*/  IADD3 R53, P4, PT, R53, UR39, RZ ;  /* 0x0000002735357c10 */ /* 0x010fe4000ff9e0ff */
        /* <DEDUP_REMOVED lines=48> */
[----:B----4-:R-:W-:-:S02]  /*5b920*/  IADD3.X R19, PT, PT, R19, UR75, RZ, P3, !PT ;  /* 0x0000004b13137c10 */ /* 0x010fc40009ffe4ff */
[----:B------:R-:W-:Y:S02]  /*5b930*/  IADD3 R16, P3, PT, R16, UR39, RZ ;  /* 0x0000002710107c10 */ /* 0x000fe4000ff7e0ff */
[----:B------:R-:W-:Y:S02]  /*5b940*/  IADD3.X R60, PT, PT, R60, UR75, RZ, P4, !PT ;  /* 0x0000004b3c3c7c10 */ /* 0x000fe4000a7fe4ff */
[----:B------:R-:W-:-:S03]  /*5b950*/  IADD3 R17, P4, PT, R17, UR39, RZ ;  /* 0x0000002711117c10 */ /* 0x000fc6000ff9e0ff */
[----:B------:R0:W-:Y:S04]  /*5b960*/  STL [R1+0x11e8], R60 ;  /* 0x0011e83c01007387 */ /* 0x0001e80000100800 */
[----:B------:R-:W-:Y:S01]  /*5b970*/  STL [R1+0x11f0], R19 ;  /* 0x0011f01301007387 */ /* 0x000fe20000100800 */
        /* <DEDUP_REMOVED lines=31> */
[----:B0-----:R-:W2:Y:S01]  /*5bb70*/  LDL.LU R61, [R1+0x1178] ;  /* 0x00117800013d7983 */ /* 0x001ea20000300800 */
[----:B------:R-:W-:-:S02]  /*5bb80*/  IADD3 R3, P5, PT, R3, UR39, RZ ;  /* 0x0000002703037c10 */ /* 0x000fc4000ffbe0ff */
[----:B------:R-:W-:Y:S02]  /*5bb90*/  IADD3 R50, P6, PT, R50, UR39, RZ ;  /* 0x0000002732327c10 */ /* 0x000fe4000ffde0ff */
[----:B------:R-:W-:Y:S02]  /*5bba0*/  IADD3.X R51, PT, PT, R51, UR75, RZ, P1, !PT ;  /* 0x0000004b33337c10 */ /* 0x000fe40008ffe4ff */
[----:B------:R-:W-:Y:S01]  /*5bbb0*/  IADD3 R52, P1, PT, R52, UR39, RZ ;  /* 0x0000002734347c10 */ /* 0x000fe2000ff3e0ff */
[----:B------:R-:W-:Y:S04]  /*5bbc0*/  STL [R1+0x1184], R3 ;  /* 0x0011840301007387 */ /* 0x000fe80000100800 */
[----:B------:R-:W-:Y:S04]  /*5bbd0*/  STL [R1+0x117c], R50 ;  /* 0x00117c3201007387 */ /* 0x000fe80000100800 */
[----:B------:R-:W-:Y:S01]  /*5bbe0*/  STL [R1+0x11a0], R51 ;  /* 0x0011a03301007387 */ /* 0x000fe20000100800 */
[----:B---3--:R-:W-:-:S02]  /*5bbf0*/  IADD3.X R53, PT, PT, R53, UR75, RZ, P2, !PT ;  /* 0x0000004b35357c10 */ /* 0x008fc400097fe4ff */
        /* <DEDUP_REMOVED lines=47> */
[----:B---3--:R-:W-:-:S02]  /*5bef0*/  IADD3 R19, P6, PT, R19, UR39, RZ ;  /* 0x0000002713137c10 */ /* 0x008fc4000ffde0ff */
[----:B------:R-:W-:Y:S02]  /*5bf00*/  IADD3.X R16, PT, PT, R16, UR75, RZ, P1, !PT ;  /* 0x0000004b10107c10 */ /* 0x000fe40008ffe4ff */
[----:B------:R-:W-:-:S05]  /*5bf10*/  IADD3 R59, P1, PT, R59, UR39, RZ ;  /* 0x000000273b3b7c10 */ /* 0x000fca000ff3e0ff */
[----:B------:R0:W-:Y:S04]  /*5bf20*/  STL [R1+0x1144], R59 ;  /* 0x0011443b01007387 */ /* 0x0001e80000100800 */
[----:B------:R-:W-:Y:S04]  /*5bf30*/  STL [R1+0x114c], R19 ;  /* 0x00114c1301007387 */ /* 0x000fe80000100800 */
[----:B0-----:R-:W3:Y:S01]  /*5bf40*/  LDL.LU R59, [R1+0x1100] ;  /* 0x00110000013b7983 */ /* 0x001ee20000300800 */
[----:B------:R-:W-:Y:S02]  /*5bf50*/  IADD3.X R17, PT, PT, R17, UR75, RZ, P2, !PT ;  /* 0x0000004b11117c10 */ /* 0x000fe400097fe4ff */
[----:B------:R-:W-:-:S02]  /*5bf60*/  IADD3 R14, P2, PT, R14, UR39, RZ ;  /* 0x000000270e0e7c10 */ /* 0x000fc4000ff5e0ff */
[----:B------:R-:W-:Y:S01]  /*5bf70*/  IADD3.X R15, PT, PT, R15, UR75, RZ, P3, !PT ;  /* 0x0000004b0f0f7c10 */ /* 0x000fe20009ffe4ff */
[----:B------:R-:W-:Y:S04]  /*5bf80*/  STL [R1+0x1170], R16 ;  /* 0x0011701001007387 */ /* 0x000fe80000100800 */
[----:B------:R-:W-:Y:S04]  /*5bf90*/  STL [R1+0x1168], R17 ;  /* 0x0011681101007387 */ /* 0x000fe80000100800 */
[----:B------:R-:W-:Y:S01]  /*5bfa0*/  STL [R1+0x113c], R14 ;  /* 0x00113c0e01007387 */ /* 0x000fe20000100800 */
[----:B----4-:R-:W-:-:S02]  /*5bfb0*/  IADD3 R12, P3, PT, R12, UR39, RZ ;  /* 0x000000270c0c7c10 */ /* 0x010fc4000ff7e0ff */
        /* <DEDUP_REMOVED lines=78> */
[----:B0-----:R-:W4:Y:S04]  /*5c4a0*/  LDL.LU R59, [R1+0x21a0] ;  /* 0x0021a000013b7983 */ /* 0x001f280000300800 */
[----:B-1----:R-:W4:Y:S01]  /*5c4b0*/  LDL.LU R60, [R1+0x1088] ;  /* 0x00108800013c7983 */ /* 0x002f220000300800 */
        /* <DEDUP_REMOVED lines=8> */
[----:B------:R-:W-:Y:S01]  /*5c540*/  IADD3 R15, P6, PT, R15, UR39, RZ ;  /* 0x000000270f0f7c10 */ /* 0x000fe2000ffde0ff */
[----:B------:R-:W-:Y:S04]  /*5c550*/  STL [R1+0x10cc], R16 ;  /* 0x0010cc1001007387 */ /* 0x000fe80000100800 */
[----:B------:R-:W-:Y:S04]  /*5c560*/  STL [R1+0x10c4], R17 ;  /* 0x0010c41101007387 */ /* 0x000fe80000100800 */
[----:B------:R-:W-:Y:S04]  /*5c570*/  STL [R1+0x10e8], R14 ;  /* 0x0010e80e01007387 */ /* 0x000fe80000100800 */
[----:B------:R-:W-:Y:S01]  /*5c580*/  STL [R1+0x10bc], R15 ;  /* 0x0010bc0f01007387 */ /* 0x000fe20000100800 */
[----:B---3--:R-:W-:-:S02]  /*5c590*/  IADD3.X R12, PT, PT, R12, UR75, RZ, P1, !PT ;  /* 0x0000004b0c0c7c10 */ /* 0x008fc40008ffe4ff */
        /* <DEDUP_REMOVED lines=16> */
[----:B------:R-:W-:Y:S04]  /*5c6a0*/  STL [R1+0x10c8], R6 ;  /* 0x0010c80601007387 */ /* 0x000fe80000100800 */
[----:B------:R-:W-:Y:S04]  /*5c6b0*/  STL [R1+0x109c], R7 ;  /* 0x00109c0701007387 */ /* 0x000fe80000100800 */
[----:B------:R-:W-:Y:S04]  /*5c6c0*/  STL [R1+0x10c0], R4 ;  /* 0x0010c00401007387 */ /* 0x000fe80000100800 */
[----:B------:R-:W-:Y:S04]  /*5c6d0*/  STL [R1+0x1094], R5 ;  /* 0x0010940501007387 */ /* 0x000fe80000100800 */
[----:B------:R0:W-:Y:S02]  /*5c6e0*/  STL [R1+0x10b0], R53 ;  /* 0x0010b03501007387 */ /* 0x0001e40000100800 */
[----:B0-----:R-:W0:Y:S01]  /*5c6f0*/  LDC R53, c[0x0][0x3ac] ;  /* 0x0000eb00ff357b82 */ /* 0x001e220000000800 */
[----:B------:R-:W-:-:S02]  /*5c700*/  IADD3.X R2, PT, PT, R2, UR75, RZ, P6, !PT ;  /* 0x0000004b02027c10 */ /* 0x000fc4000b7fe4ff */
[----:B------:R-:W-:Y:S02]  /*5c710*/  IADD3 R3, P6, PT, R3, UR39, RZ ;  /* 0x0000002703037c10 */ /* 0x000fe4000ffde0ff */
[----:B------:R-:W-:Y:S02]  /*5c720*/  IADD3 R50, P1, PT, R50, UR39, RZ ;  /* 0x0000002732327c10 */ /* 0x000fe4000ff3e0ff */
[----:B------:R-:W-:Y:S01]  /*5c730*/  IADD3.X R51, PT, PT, R51, UR75, RZ, P2, !PT ;  /* 0x0000004b33337c10 */ /* 0x000fe200097fe4ff */
[----:B------:R-:W-:Y:S04]  /*5c740*/  STL [R1+0x10b8], R2 ;  /* 0x0010b80201007387 */ /* 0x000fe80000100800 */
[----:B------:R0:W-:Y:S01]  /*5c750*/  STL [R1+0x108c], R3 ;  /* 0x00108c0301007387 */ /* 0x0001e20000100800 */
[----:B------:R-:W-:-:S03]  /*5c760*/  IADD3 R52, P2, PT, R52, UR39, RZ ;  /* 0x0000002734347c10 */ /* 0x000fc6000ff5e0ff */
[----:B------:R1:W-:Y:S01]  /*5c770*/  STL [R1+0x1084], R50 ;  /* 0x0010843201007387 */ /* 0x0003e20000100800 */
[----:B----4-:R-:W-:Y:S02]  /*5c780*/  IADD3.X R54, PT, PT, R54, UR75, RZ, P3, !PT ;  /* 0x0000004b36367c10 */ /* 0x010fe40009ffe4ff */
[----:B------:R-:W-:Y:S02]  /*5c790*/  IADD3 R55, P3, PT, R55, UR39, RZ ;  /* 0x0000002737377c10 */ /* 0x000fe4000ff7e0ff */
[----:B------:R-:W-:Y:S01]  /*5c7a0*/  IADD3.X R56, PT, PT, R56, UR75, RZ, P4, !PT ;  /* 0x0000004b38387c10 */ /* 0x000fe2000a7fe4ff */
[----:B------:R3:W-:Y:S04]  /*5c7b0*/  STL [R1+0x10a8], R51 ;  /* 0x0010a83301007387 */ /* 0x0007e80000100800 */
[----:B------:R4:W-:Y:S04]  /*5c7c0*/  STL [R1+0x107c], R52 ;  /* 0x00107c3401007387 */ /* 0x0009e80000100800 */
[----:B------:R0:W-:Y:S02]  /*5c7d0*/  STL [R1+0x10a0], R54 ;  /* 0x0010a03601007387 */ /* 0x0001e40000100800 */
[----:B0-----:R-:W-:Y:S01]  /*5c7e0*/  IMAD.SHL.U32 R3, R53, 0x40, RZ ;  /* 0x0000004035037824 */ /* 0x001fe200078e00ff */
[----:B------:R-:W-:Y:S01]  /*5c7f0*/  IADD3.X R58, PT, PT, R58, UR75, RZ, P5, !PT ;  /* 0x0000004b3a3a7c10 */ /* 0x000fe2000affe4ff */
[----:B------:R0:W-:Y:S03]  /*5c800*/  STL [R1+0x1074], R55 ;  /* 0x0010743701007387 */ /* 0x0001e60000100800 */
[----:B------:R-:W-:-:S02]  /*5c810*/  IADD3 R57, P4, PT, R3, R57, RZ ;  /* 0x0000003903397210 */ /* 0x000fc40007f9e0ff */
[----:B------:R-:W-:Y:S01]  /*5c820*/  IADD3 R59, P5, PT, R3, R59, RZ ;  /* 0x0000003b033b7210 */ /* 0x000fe20007fbe0ff */
[----:B------:R0:W-:Y:S04]  /*5c830*/  STL [R1+0x1098], R56 ;  /* 0x0010983801007387 */ /* 0x0001e80000100800 */
[----:B------:R0:W-:Y:S04]  /*5c840*/  STL [R1+0x21a8], R57 ;  /* 0x0021a83901007387 */ /* 0x0001e80000100800 */
[----:B------:R-:W4:Y:S04]  /*5c850*/  LDL.LU R21, [R1+0x1080] ;  /* 0x0010800001157983 */ /* 0x000f280000300800 */
[----:B------:R0:W-:Y:S04]  /*5c860*/  STL [R1+0x1090], R58 ;  /* 0x0010903a01007387 */ /* 0x0001e80000100800 */
[----:B------:R-:W4:Y:S04]  /*5c870*/  LDL.LU R18, [R1+0x1480] ;  /* 0x0014800001127983 */ /* 0x000f280000300800 */
[----:B------:R0:W-:Y:S04]  /*5c880*/  STL [R1+0x21a0], R59 ;  /* 0x0021a03b01007387 */ /* 0x0001e80000100800 */
[----:B------:R-:W4:Y:S01]  /*5c890*/  LDL.LU R2, [R1+0x1078] ;  /* 0x0010780001027983 */ /* 0x000f220000300800 */
[----:B------:R-:W-:-:S05]  /*5c8a0*/  IADD3.X R60, PT, PT, R60, UR75, RZ, P6, !PT ;  /* 0x0000004b3c3c7c10 */ /* 0x000fca000b7fe4ff */
[----:B------:R0:W-:Y:S04]  /*5c8b0*/  STL [R1+0x1088], R60 ;  /* 0x0010883c01007387 */ /* 0x0001e80000100800 */
[----:B------:R-:W4:Y:S04]  /*5c8c0*/  LDL.LU R19, [R1+0x2198] ;  /* 0x0021980001137983 */ /* 0x000f280000300800 */
[----:B------:R-:W4:Y:S04]  /*5c8d0*/  LDL.LU R16, [R1+0x1070] ;  /* 0x0010700001107983 */ /* 0x000f280000300800 */
[----:B------:R-:W4:Y:S01]  /*5c8e0*/  LDL.LU R17, [R1+0x2194] ;  /* 0x0021940001117983 */ /* 0x000f220000300800 */
[----:B--2---:R-:W-:-:S05]  /*5c8f0*/  IADD3 R61, P6, PT, R3, R61, RZ ;  /* 0x0000003d033d7210 */ /* 0x004fca0007fde0ff */
        /* <DEDUP_REMOVED lines=13> */
[----:B-1----:R-:W4:Y:S04]  /*5c9d0*/  LDL.LU R50, [R1+0x146c] ;  /* 0x00146c0001327983 */ /* 0x002f280000300800 */
[----:B---3--:R-:W3:Y:S04]  /*5c9e0*/  LDL.LU R51, [R1+0x2170] ;  /* 0x0021700001337983 */ /* 0x008ee80000300800 */
[----:B----4-:R-:W4:Y:S04]  /*5c9f0*/  LDL.LU R52, [R1+0x1468] ;  /* 0x0014680001347983 */ /* 0x010f280000300800 */
        /* <DEDUP_REMOVED lines=8> */
[----:B--2---:R-:W2:Y:S01]  /*5ca80*/  LDL.LU R61, [R1+0x2148] ;  /* 0x00214800013d7983 */ /* 0x004ea20000300800 */
[----:B------:R-:W-:-:S02]  /*5ca90*/  IADD3.X R2, PT, PT, R2, UR75, RZ, P2, !PT ;  /* 0x0000004b02027c10 */ /* 0x000fc400097fe4ff */
[----:B------:R-:W-:Y:S02]  /*5caa0*/  IADD3.X R21, PT, PT, R21, UR75, RZ, P1, !PT ;  /* 0x0000004b15157c10 */ /* 0x000fe40008ffe4ff */
[C---:B------:R-:W-:Y:S01]  /*5cab0*/  IADD3 R18, P1, PT, R3.reuse, R18, RZ ;  /* 0x0000001203127210 */ /* 0x040fe20007f3e0ff */
[----:B------:R0:W-:Y:S01]  /*5cac0*/  STL [R1+0x1078], R2 ;  /* 0x0010780201007387 */ /* 0x0001e20000100800 */
[C---:B------:R-:W-:Y:S02]  /*5cad0*/  IADD3 R19, P2, PT, R3.reuse, R19, RZ ;  /* 0x0000001303137210 */ /* 0x040fe40007f5e0ff */
[----:B------:R-:W-:Y:S02]  /*5cae0*/  IADD3.X R16, PT, PT, R16, UR75, RZ, P3, !PT ;  /* 0x0000004b10107c10 */ /* 0x000fe40009ffe4ff */
[----:B------:R-:W-:Y:S01]  /*5caf0*/  IADD3 R17, P3, PT, R3, R17, RZ ;  /* 0x0000001103117210 */ /* 0x000fe20007f7e0ff */
[----:B------:R1:W-:Y:S01]  /*5cb00*/  STL [R1+0x1080], R21 ;  /* 0x0010801501007387 */ /* 0x0003e20000100800 */
[----:B0-----:R-:W-:-:S03]  /*5cb10*/  SHF.R.S32.HI R2, RZ, 0x1f, R3 ;  /* 0x0000001fff027819 */ /* 0x001fc60000011403 */
[----:B------:R0:W-:Y:S04]  /*5cb20*/  STL [R1+0x1480], R18 ;  /* 0x0014801201007387 */ /* 0x0001e80000100800 */
[----:B------:R0:W-:Y:S04]  /*5cb30*/  STL [R1+0x2198], R19 ;  /* 0x0021981301007387 */ /* 0x0001e80000100800 */
[----:B------:R0:W-:Y:S04]  /*5cb40*/  STL [R1+0x1070], R16 ;  /* 0x0010701001007387 */ /* 0x0001e80000100800 */
[----:B------:R0:W-:Y:S01]  /*5cb50*/  STL [R1+0x2194], R17 ;  /* 0x0021941101007387 */ /* 0x0001e20000100800 */
[C---:B------:R-:W-:Y:S01]  /*5cb60*/  IMAD.X R14, R2.reuse, 0x1, R14, P4 ;  /* 0x00000001020e7824 */ /* 0x040fe200020e060e */
[C---:B------:R-:W-:Y:S01]  /*5cb70*/  IADD3 R15, P4, PT, R3.reuse, R15, RZ ;  /* 0x0000000f030f7210 */ /* 0x040fe20007f9e0ff */
[C---:B------:R-:W-:Y:S01]  /*5cb80*/  IMAD.X R12, R2.reuse, 0x1, R12, P5 ;  /* 0x00000001020c7824 */ /* 0x040fe200028e060c */
[C---:B------:R-:W-:Y:S01]  /*5cb90*/  IADD3 R13, P5, PT, R3.reuse, R13, RZ ;  /* 0x0000000d030d7210 */ /* 0x040fe20007fbe0ff */
[----:B------:R-:W-:Y:S01]  /*5cba0*/  IMAD.X R10, R2, 0x1, R10, P6 ;  /* 0x00000001020a7824 */ /* 0x000fe200030e060a */
[----:B------:R0:W-:Y:S01]  /*5cbb0*/  STL [R1+0x21a4], R14 ;  /* 0x0021a40e01007387 */ /* 0x0001e20000100800 */
[----:B------:R-:W-:-:S03]  /*5cbc0*/  IADD3 R11, P6, PT, R3, R11, RZ ;  /* 0x0000000b030b7210 */ /* 0x000fc60007fde0ff */
[----:B------:R0:W-:Y:S01]  /*5cbd0*/  STL [R1+0x2190], R15 ;  /* 0x0021900f01007387 */ /* 0x0001e20000100800 */
[----:B------:R-:W-:-:S03]  /*5cbe0*/  IMAD.X R8, R2, 0x1, R8, P1 ;  /* 0x0000000102087824 */ /* 0x000fc600008e0608 */
        /* <DEDUP_REMOVED lines=13> */
[----:B---3--:R-:W-:-:S03]  /*5ccc0*/  IADD3 R51, P4, PT, R3, R51, RZ ;  /* 0x0000003303337210 */ /* 0x008fc60007f9e0ff */
[----:B------:R3:W-:Y:S01]  /*5ccd0*/  STL [R1+0x2180], R7 ;  /* 0x0021800701007387 */ /* 0x0007e20000100800 */
[----:B----4-:R-:W-:-:S03]  /*5cce0*/  IMAD.X R52, R2, 0x1, R52, P5 ;  /* 0x0000000102347824 */ /* 0x010fc600028e0634 */
        /* <DEDUP_REMOVED lines=12> */
[----:B------:R0:W-:Y:S04]  /*5cdb0*/  STL [R1+0x1464], R54 ;  /* 0x0014643601007387 */ /* 0x0001e80000100800 */
[----:B------:R0:W-:Y:S01]  /*5cdc0*/  STL [R1+0x2160], R55 ;  /* 0x0021603701007387 */ /* 0x0001e20000100800 */
[----:B------:R-:W-:-:S03]  /*5cdd0*/  IADD3 R59, P2, PT, R3, R59, RZ ;  /* 0x0000003b033b7210 */ /* 0x000fc60007f5e0ff */
[----:B------:R0:W-:Y:S01]  /*5cde0*/  STL [R1+0x147c], R56 ;  /* 0x00147c3801007387 */ /* 0x0001e20000100800 */
[----:B------:R-:W-:-:S03]  /*5cdf0*/  IMAD.X R60, R2, 0x1, R60, P3 ;  /* 0x00000001023c7824 */ /* 0x000fc600018e063c */
[----:B------:R0:W-:Y:S04]  /*5ce00*/  STL [R1+0x2158], R57 ;  /* 0x0021583901007387 */ /* 0x0001e80000100800 */
[----:B------:R0:W-:Y:S01]  /*5ce10*/  STL [R1+0x217c], R58 ;  /* 0x00217c3a01007387 */ /* 0x0001e20000100800 */
[----:B--2---:R-:W-:-:S03]  /*5ce20*/  IADD3 R61, P3, PT, R3, R61, RZ ;  /* 0x0000003d033d7210 */ /* 0x004fc60007f7e0ff */
[----:B------:R-:W2:Y:S04]  /*5ce30*/  LDL.LU R23, [R1+0x216c] ;  /* 0x00216c0001177983 */ /* 0x000ea80000300800 */
[----:B------:R0:W-:Y:S04]  /*5ce40*/  STL [R1+0x2150], R59 ;  /* 0x0021503b01007387 */ /* 0x0001e80000100800 */
[----:B------:R-:W2:Y:S04]  /*5ce50*/  LDL.LU R20, [R1+0x2140] ;  /* 0x0021400001147983 */ /* 0x000ea80000300800 */
[----:B------:R0:W-:Y:S04]  /*5ce60*/  STL [R1+0x2174], R60 ;  /* 0x0021743c01007387 */ /* 0x0001e80000100800 */
[----:B-1----:R-:W2:Y:S04]  /*5ce70*/  LDL.LU R21, [R1+0x2164] ;  /* 0x0021640001157983 */ /* 0x002ea80000300800 */
[----:B------:R1:W-:Y:S04]  /*5ce80*/  STL [R1+0x2148], R61 ;  /* 0x0021483d01007387 */ /* 0x0003e80000100800 */
[----:B0-----:R-:W2:Y:S04]  /*5ce90*/  LDL.LU R18, [R1+0x2138] ;  /* 0x0021380001127983 */ /* 0x001ea80000300800 */
        /* <DEDUP_REMOVED lines=12> */
[----:B---3--:R-:W3:Y:S04]  /*5cf60*/  LDL.LU R7, [R1+0x212c] ;  /* 0x00212c0001077983 */ /* 0x008ee80000300800 */
        /* <DEDUP_REMOVED lines=13> */
[----:B-1----:R-:W4:Y:S01]  /*5d040*/  LDL.LU R61, [R1+0x20f4] ;  /* 0x0020f400013d7983 */ /* 0x002f220000300800 */
[C---:B--2---:R-:W-:Y:S01]  /*5d050*/  IMAD.X R23, R2.reuse, 0x1, R23, P4 ;  /* 0x0000000102177824 */ /* 0x044fe200020e0617 */
        /* <DEDUP_REMOVED lines=27> */
[----:B---3--:R-:W-:-:S03]  /*5d210*/  IMAD.X R7, R2, 0x1, R7, P6 ;  /* 0x0000000102077824 */ /* 0x008fc600030e0607 */
[----:B------:R3:W-:Y:S01]  /*5d220*/  STL [R1+0x213c], R11 ;  /* 0x00213c0b01007387 */ /* 0x0007e20000100800 */
[----:B----4-:R-:W-:-:S03]  /*5d230*/  IADD3 R4, P6, PT, R3, R4, RZ ;  /* 0x0000000403047210 */ /* 0x010fc60007fde0ff */
        /* <DEDUP_REMOVED lines=20> */
[----:B------:R0:W-:Y:S04]  /*5d380*/  STL [R1+0x20e8], R54 ;  /* 0x0020e83601007387 */ /* 0x0001e80000100800 */
[----:B------:R0:W-:Y:S01]  /*5d390*/  STL [R1+0x210c], R55 ;  /* 0x00210c3701007387 */ /* 0x0001e20000100800 */
[----:B------:R-:W-:-:S03]  /*5d3a0*/  IMAD.X R59, R2, 0x1, R59, P6 ;  /* 0x00000001023b7824 */ /* 0x000fc600030e063b */
[----:B------:R0:W-:Y:S01]  /*5d3b0*/  STL [R1+0x20e0], R56 ;  /* 0x0020e03801007387 */ /* 0x0001e20000100800 */
[----:B------:R-:W-:-:S03]  /*5d3c0*/  IADD3 R60, P6, PT, R3, R60, RZ ;  /* 0x0000003c033c7210 */ /* 0x000fc60007fde0ff */
[----:B------:R1:W-:Y:S04]  /*5d3d0*/  STL [R1+0x2104], R57 ;  /* 0x0021043901007387 */ /* 0x0003e80000100800 */
[----:B------:R1:W-:Y:S01]  /*5d3e0*/  STL [R1+0x20d8], R58 ;  /* 0x0020d83a01007387 */ /* 0x0003e20000100800 */
[----:B------:R-:W-:-:S03]  /*5d3f0*/  IMAD.X R61, R2, 0x1, R61, P1 ;  /* 0x00000001023d7824 */ /* 0x000fc600008e063d */
[----:B0-----:R-:W4:Y:S04]  /*5d400*/  LDL.LU R23, [R1+0x20c8] ;  /* 0x0020c80001177983 */ /* 0x001f280000300800 */
[----:B------:R0:W-:Y:S04]  /*5d410*/  STL [R1+0x20fc], R59 ;  /* 0x0020fc3b01007387 */ /* 0x0001e80000100800 */
[----:B-1----:R-:W4:Y:S04]  /*5d420*/  LDL.LU R20, [R1+0x20ec] ;  /* 0x0020ec0001147983 */ /* 0x002f280000300800 */
[----:B------:R1:W-:Y:S04]  /*5d430*/  STL [R1+0x20d0], R60 ;  /* 0x0020d03c01007387 */ /* 0x0003e80000100800 */
[----:B--2---:R-:W2:Y:S04]  /*5d440*/  LDL.LU R21, [R1+0x20c0] ;  /* 0x0020c00001157983 */ /* 0x004ea80000300800 */
        /* <DEDUP_REMOVED lines=27> */
[----:B-1----:R-:W4:Y:S04]  /*5d600*/  LDL.LU R60, [R1+0x207c] ;  /* 0x00207c00013c7983 */ /* 0x002f280000300800 */
[----:B------:R-:W4:Y:S01]  /*5d610*/  LDL.LU R61, [R1+0x2050] ;  /* 0x00205000013d7983 */ /* 0x000f220000300800 */
[C---:B------:R-:W-:Y:S01]  /*5d620*/  IADD3 R23, P1, PT, R3.reuse, R23, RZ ;  /* 0x0000001703177210 */ /* 0x040fe20007f3e0ff */
[C---:B------:R-:W-:Y:S01]  /*5d630*/  IMAD.X R20, R2.reuse, 0x1, R20, P2 ;  /* 0x0000000102147824 */ /* 0x040fe200010e0614 */
[C---:B--2---:R-:W-:Y:S01]  /*5d640*/  IADD3 R21, P2, PT, R3.reuse, R21, RZ ;  /* 0x0000001503157210 */ /* 0x044fe20007f5e0ff */
[C---:B------:R-:W-:Y:S01]  /*5d650*/  IMAD.X R18, R2.reuse, 0x1, R18, P3 ;  /* 0x0000000102127824 */ /* 0x040fe200018e0612 */
[----:B------:R-:W-:Y:S01]  /*5d660*/  IADD3 R19, P3, PT, R3, R19, RZ ;  /* 0x0000001303137210 */ /* 0x000fe20007f7e0ff */
        /* <DEDUP_REMOVED lines=53> */
[----:B------:R-:W-:-:S03]  /*5d9c0*/  IADD3 R61, P4, PT, R3, R61, RZ ;  /* 0x0000003d033d7210 */ /* 0x000fc60007f9e0ff */
        /* <DEDUP_REMOVED lines=34> */
[C---:B------:R-:W-:Y:S01]  /*5dbf0*/  IMAD.X R23, R2.reuse, 0x1, R23, P5 ;  /* 0x0000000102177824 */ /* 0x040fe200028e0617 */
[C---:B------:R-:W-:Y:S01]  /*5dc00*/  IADD3 R20, P5, PT, R3.reuse, R20, RZ ;  /* 0x0000001403147210 */ /* 0x040fe20007fbe0ff */
[C---:B--2---:R-:W-:Y:S01]  /*5dc10*/  IMAD.X R21, R2.reuse, 0x1, R21, P6 ;  /* 0x0000000102157824 */ /* 0x044fe200030e0615 */
        /* <DEDUP_REMOVED lines=94> */
[----:B---3--:R-:W-:Y:S01]  /*5e200*/  IADD3 R19, P4, PT, R3, R19, RZ ;  /* 0x0000001303137210 */ /* 0x008fe20007f9e0ff */
        /* <DEDUP_REMOVED lines=91> */
[C---:B---3--:R-:W-:Y:S01]  /*5e7c0*/  IADD3 R18, P1, PT, R3.reuse, R18, RZ ;  /* 0x0000001203127210 */ /* 0x048fe20007f3e0ff */
[----:B----4-:R-:W-:Y:S01]  /*5e7d0*/  IMAD.X R19, R2, 0x1, R19, P2 ;  /* 0x0000000102137824 */ /* 0x010fe200010e0613 */
        /* <DEDUP_REMOVED lines=91> */
[C---:B---3--:R-:W-:Y:S01]  /*5ed90*/  IMAD.X R18, R2.reuse, 0x1, R18, P5 ;  /* 0x0000000102127824 */ /* 0x048fe200028e0612 */
[----:B----4-:R-:W-:Y:S01]  /*5eda0*/  IADD3 R19, P5, PT, R3, R19, RZ ;  /* 0x0000001303137210 */ /* 0x010fe20007fbe0ff */
        /* <DEDUP_REMOVED lines=2418> */
[----:B------:R-:W-:Y:S01]  /*684d0*/  STL [R1+0x2400], R23 ;  /* 0x0024001701007387 */ /* 0x000fe20000100800 */
[----:B------:R-:W-:-:S03]  /*684e0*/  IMAD.X R16, R2, 0x1, R16, P1 ;  /* 0x0000000102107824 */ /* 0x000fc600008e0610 */
[----:B------:R-:W-:Y:S01]  /*684f0*/  STL [R1+0x23ac], R20 ;  /* 0x0023ac1401007387 */ /* 0x000fe20000100800 */
[----:B------:R-:W-:-:S03]  /*68500*/  IADD3 R17, P1, PT, R3, R17, RZ ;  /* 0x0000001103117210 */ /* 0x000fc60007f3e0ff */
        /* <DEDUP_REMOVED lines=43> */
[----:B------:R-:W-:-:S03]  /*687c0*/  IMAD.X R61, R2, 0x1, R61, P3 ;  /* 0x00000001023d7824 */ /* 0x000fc600018e063d */
[----:B------:R-:W-:Y:S01]  /*687d0*/  STL [R1+0x2450], R55 ;  /* 0x0024503701007387 */ /* 0x000fe20000100800 */
[----:B------:R-:W-:-:S03]  /*687e0*/  IMAD.X R59, R2, 0x1, R59, P1 ;  /* 0x00000001023b7824 */ /* 0x000fc600008e063b */
[----:B------:R-:W-:Y:S01]  /*687f0*/  STL [R1+0x240c], R56 ;  /* 0x00240c3801007387 */ /* 0x000fe20000100800 */
[----:B------:R-:W-:-:S03]  /*68800*/  IMAD.X R60, R2, 0x1, R60, P2 ;  /* 0x00000001023c7824 */ /* 0x000fc600010e063c */
[----:B------:R-:W-:Y:S04]  /*68810*/  STL [R1+0x2458], R57 ;  /* 0x0024583901007387 */ /* 0x000fe80000100800 */
[----:B------:R-:W-:Y:S04]  /*68820*/  STL [R1+0x2418], R58 ;  /* 0x0024183a01007387 */ /* 0x000fe80000100800 */
[----:B------:R-:W-:Y:S04]  /*68830*/  STL [R1+0x242c], R61 ;  /* 0x00242c3d01007387 */ /* 0x000fe80000100800 */
[----:B------:R-:W-:Y:S04]  /*68840*/  STL [R1+0x241c], R59 ;  /* 0x00241c3b01007387 */ /* 0x000fe80000100800 */
[----:B------:R0:W-:Y:S04]  /*68850*/  STL [R1+0x2428], R60 ;  /* 0x0024283c01007387 */ /* 0x0001e80000100800 */
[----:B0-----:R-:W2:Y:S04]  /*68860*/  LDL.LU R60, [R1+0x2438] ;  /* 0x00243800013c7983 */ /* 0x001ea80000300800 */
[----:B------:R-:W3:Y:S01]  /*68870*/  LDL.LU R61, [R1+0x243c] ;  /* 0x00243c00013d7983 */ /* 0x000ee20000300800 */
[----:B--2---:R-:W-:-:S02]  /*68880*/  IMAD.X R60, R2, 0x1, R60, P4 ;  /* 0x00000001023c7824 */ /* 0x004fc400020e063c */
[----:B---3--:R-:W-:-:S05]  /*68890*/  IMAD.X R61, R2, 0x1, R61, P5 ;  /* 0x00000001023d7824 */ /* 0x008fca00028e063d */
[----:B------:R2:W-:Y:S04]  /*688a0*/  STL [R1+0x243c], R61 ;  /* 0x00243c3d01007387 */ /* 0x0005e80000100800 */
[----:B------:R2:W-:Y:S01]  /*688b0*/  STL [R1+0x2438], R60 ;  /* 0x0024383c01007387 */ /* 0x0005e20000100800 */
[----:B------:R-:W-:Y:S05]  /*688c0*/  @P0 BRA `(.L_x_1) ;  /* 0xfffffbf400cc0947 */ /* 0x000fea000383ffff */
.L_x_0:
[----:B------:R-:W3:Y:S01]  /*688d0*/  LDL.LU R7, [R1+0x404] ;  /* 0x0004040001077983 */ /* 0x000ee20000300800 */
[----:B------:R-:W1:Y:S03]  /*688e0*/  LDCU UR33, c[0x0][0x3b8] ;  /* 0x00007700ff2177ac */ /* 0x000e660008000800 */
[----:B------:R-:W4:Y:S01]  /*688f0*/  LDL.LU R6, [R1+0x400] ;  /* 0x0004000001067983 */ /* 0x000f220000300800 */
[----:B------:R-:W0:Y:S03]  /*68900*/  LDCU UR34, c[0x0][0x3b8] ;  /* 0x00007700ff2277ac */ /* 0x000e260008000800 */
[----:B--2---:R-:W2:Y:S01]  /*68910*/  LDL.LU R11, [R1+0x3b8] ;  /* 0x0003b800010b7983 */ /* 0x004ea20000300800 */
[----:B------:R-:W0:Y:S03]  /*68920*/  LDCU UR36, c[0x0][0x3b8] ;  /* 0x00007700ff2477ac */ /* 0x000e260008000800 */
[----:B------:R-:W3:Y:S01]  /*68930*/  LDL.LU R8, [R1+0x46c] ;  /* 0x00046c0001087983 */ /* 0x000ee20000300800 */
[----:B------:R-:W0:Y:S03]  /*68940*/  LDCU UR39, c[0x0][0x3b8] ;  /* 0x00007700ff2777ac */ /* 0x000e260008000800 */
[----:B0-----:R-:W4:Y:S01]  /*68950*/  LDL R4, [R1+0xac0] ;  /* 0x000ac00001047983 */ /* 0x001f220000100800 */
[----:B------:R-:W0:Y:S03]  /*68960*/  LDCU UR38, c[0x0][0x3b8] ;  /* 0x00007700ff2677ac */ /* 0x000e260008000800 */
[----:B------:R-:W-:Y:S01]  /*68970*/  STL [R1+0x2810], R56 ;  /* 0x0028103801007387 */ /* 0x000fe20000100800 */
        /* <DEDUP_REMOVED lines=13> */
[----:B-----5:R-:W-:Y:S01]  /*68a50*/  STL [R1+0x25e4], R0 ;  /* 0x0025e40001007387 */ /* 0x020fe20000100800 */
[----:B------:R-:W0:Y:S03]  /*68a60*/  LDCU UR55, c[0x0][0x3b8] ;  /* 0x00007700ff3777ac */ /* 0x000e260008000800 */
[----:B------:R-:W-:Y:S01]  /*68a70*/  STL [R1+0x25d8], R2 ;  /* 0x0025d80201007387 */ /* 0x000fe20000100800 */
[----:B------:R-:W0:Y:S03]  /*68a80*/  LDCU UR54, c[0x0][0x3b8] ;  /* 0x00007700ff3677ac */ /* 0x000e260008000800 */
[----:B------:R-:W-:Y:S01]  /*68a90*/  STL [R1+0x25cc], R3 ;  /* 0x0025cc0301007387 */ /* 0x000fe20000100800 */
[----:B------:R-:W0:Y:S03]  /*68aa0*/  LDCU UR65, c[0x0][0x3b8] ;  /* 0x00007700ff4177ac */ /* 0x000e260008000800 */
[----:B------:R-:W-:Y:S01]  /*68ab0*/  STL [R1+0x25c4], R48 ;  /* 0x0025c43001007387 */ /* 0x000fe20000100800 */
[----:B------:R-:W0:Y:S03]  /*68ac0*/  LDCU UR67, c[0x0][0x3b8] ;  /* 0x00007700ff4377ac */ /* 0x000e260008000800 */
[----:B------:R1:W-:Y:S01]  /*68ad0*/  STL [R1+0x25c0], R49 ;  /* 0x0025c03101007387 */ /* 0x0003e20000100800 */
[----:B------:R-:W0:Y:S01]  /*68ae0*/  LDCU UR68, c[0x0][0x3b8] ;  /* 0x00007700ff4477ac */ /* 0x000e220008000800 */
[----:B------:R-:W0:Y:S01]  /*68af0*/  LDCU UR73, c[0x0][0x3b8] ;  /* 0x00007700ff4977ac */ /* 0x000e220008000800 */
[----:B------:R-:W0:Y:S01]  /*68b00*/  LDCU UR74, c[0x0][0x3b8] ;  /* 0x00007700ff4a77ac */ /* 0x000e220008000800 */
[----:B-1----:R-:W4:Y:S01]  /*68b10*/  LDL.LU R49, [R1+0x24] ;  /* 0x0000240001317983 */ /* 0x002f220000300800 */
[----:B------:R-:W1:Y:S03]  /*68b20*/  LDCU UR75, c[0x0][0x3b8] ;  /* 0x00007700ff4b77ac */ /* 0x000e660008000800 */
[----:B------:R0:W-:Y:S01]  /*68b30*/  STL [R1+0x259c], R59 ;  /* 0x00259c3b01007387 */ /* 0x0001e20000100800 */
[----:B------:R-:W1:Y:S01]  /*68b40*/  LDCU UR76, c[0x0][0x3b8] ;  /* 0x00007700ff4c77ac */ /* 0x000e620008000800 */
[----:B------:R-:W1:Y:S02]  /*68b50*/  LDCU UR77, c[0x0][0x3b8] ;  /* 0x00007700ff4d77ac */ /* 0x000e640008000800 */
[----:B0-----:R-:W4:Y:S01]  /*68b60*/  LDL R59, [R1+0x83c] ;  /* 0x00083c00013b7983 */ /* 0x001f220000100800 */
[----:B------:R-:W0:Y:S01]  /*68b70*/  LDCU UR72, c[0x0][0x3b8] ;  /* 0x00007700ff4877ac */ /* 0x000e220008000800 */
[----:B------:R-:W-:-:S02]  /*68b80*/  MOV.SPILL R9, UR52 ;  /* 0x0000003400097c02 */ /* 0x000fc40009000f00 */
[----:B------:R-:W-:Y:S01]  /*68b90*/  MOV.SPILL R51, UR53 ;  /* 0x0000003500337c02 */ /* 0x000fe20009000f00 */
[----:B------:R-:W0:Y:S01]  /*68ba0*/  LDCU UR64, c[0x0][0x3b8] ;  /* 0x00007700ff4077ac */ /* 0x000e220008000800 */
        /* <DEDUP_REMOVED lines=46> */
[----:B------:R-:W4:Y:S01]  /*68e90*/  LDCU UR32, c[0x0][0x3b4] ;  /* 0x00007680ff2077ac */ /* 0x000f220008000800 */
[----:B------:R-:W0:Y:S01]  /*68ea0*/  LDCU.64 UR16, c[0x0][0x390] ;  /* 0x00007200ff1077ac */ /* 0x000e220008000a00 */
[----:B------:R-:W0:Y:S01]  /*68eb0*/  LDCU UR6, c[0x0][0x3b4] ;  /* 0x00007680ff0677ac */ /* 0x000e220008000800 */
[----:B--2---:R-:W-:-:S04]  /*68ec0*/  IMAD.MOV.U32 R33, RZ, RZ, R11 ;  /* 0x000000ffff217224 */ /* 0x004fc800078e000b */
[----:B------:R-:W-:Y:S02]  /*68ed0*/  IMAD.MOV.U32 R34, RZ, RZ, R33 ;  /* 0x000000ffff227224 */ /* 0x000fe400078e0021 */
[----:B---3--:R-:W-:Y:S02]  /*68ee0*/  IMAD.MOV.U32 R33, RZ, RZ, R8 ;  /* 0x000000ffff217224 */ /* 0x008fe400078e0008 */
[----:B----4-:R-:W-:Y:S01]  /*68ef0*/  IMAD R5, R4, UR32, RZ ;  /* 0x0000002004057c24 */ /* 0x010fe2000f8e02ff */
[----:B------:R-:W2:Y:S01]  /*68f00*/  LDCU UR32, c[0x0][0x3b8] ;  /* 0x00007700ff2077ac */ /* 0x000ea20008000800 */
[----:B------:R-:W-:Y:S01]  /*68f10*/  IMAD R0, R49, UR33, RZ ;  /* 0x0000002131007c24 */ /* 0x000fe2000f8e02ff */
[----:B------:R-:W3:Y:S01]  /*68f20*/  LDCU UR33, c[0x0][0x3b8] ;  /* 0x00007700ff2177ac */ /* 0x000ee20008000800 */
[----:B------:R-:W-:Y:S01]  /*68f30*/  IMAD.MOV.U32 R37, RZ, RZ, R34 ;  /* 0x000000ffff257224 */ /* 0x000fe200078e0022 */
[C---:B0-----:R-:W-:Y:S01]  /*68f40*/  IADD3 R4, P0, PT, R5.reuse, UR16, RZ ;  /* 0x0000001005047c10 */ /* 0x041fe2000ff1e0ff */
[----:B------:R-:W-:Y:S01]  /*68f50*/  IMAD.MOV.U32 R8, RZ, RZ, R7 ;  /* 0x000000ffff087224 */ /* 0x000fe200078e0007 */
[----:B------:R0:W-:Y:S01]  /*68f60*/  STL [R1+0x98], R0 ;  /* 0x0000980001007387 */ /* 0x0001e20000100800 */
[----:B------:R-:W-:Y:S01]  /*68f70*/  IMAD.MOV.U32 R34, RZ, RZ, R33 ;  /* 0x000000ffff227224 */ /* 0x000fe200078e0021 */
[----:B------:R-:W4:Y:S01]  /*68f80*/  LDCU UR16, c[0x0][0x3b8] ;  /* 0x00007700ff1077ac */ /* 0x000f220008000800 */
[----:B------:R-:W-:Y:S01]  /*68f90*/  LEA.HI.X.SX32 R5, R5, UR17, 0x1, P0 ;  /* 0x0000001105057c11 */ /* 0x000fe200080f0eff */
[----:B0-----:R-:W-:Y:S01]  /*68fa0*/  VIADD R0, R0, UR34 ;  /* 0x0000002200007c36 */ /* 0x001fe20008000000 */
[----:B------:R-:W0:Y:S04]  /*68fb0*/  LDCU UR34, c[0x0][0x3b8] ;  /* 0x00007700ff2277ac */ /* 0x000e280008000800 */
[----:B------:R1:W-:Y:S01]  /*68fc0*/  STL [R1+0x84], R0 ;  /* 0x0000840001007387 */ /* 0x0003e20000100800 */
[----:B------:R-:W-:Y:S01]  /*68fd0*/  IMAD.MOV.U32 R33, RZ, RZ, R6 ;  /* 0x000000ffff217224 */ /* 0x000fe200078e0006 */
[----:B------:R-:W0:Y:S01]  /*68fe0*/  LDCU UR17, c[0x0][0x3b8] ;  /* 0x00007700ff1177ac */ /* 0x000e220008000800 */
[----:B-1----:R-:W-:Y:S01]  /*68ff0*/  VIADD R0, R0, UR36 ;  /* 0x0000002400007c36 */ /* 0x002fe20008000000 */
[----:B------:R-:W1:Y:S04]  /*69000*/  LDCU UR36, c[0x0][0x3b8] ;  /* 0x00007700ff2477ac */ /* 0x000e680008000800 */
[----:B------:R0:W-:Y:S02]  /*69010*/  STL [R1+0x3c], R0 ;  /* 0x00003c0001007387 */ /* 0x0001e40000100800 */
[----:B0-----:R-:W-:Y:S01]  /*69020*/  VIADD R0, R0, UR39 ;  /* 0x0000002700007c36 */ /* 0x001fe20008000000 */
[----:B------:R-:W0:Y:S03]  /*69030*/  LDCU UR39, c[0x0][0x3b8] ;  /* 0x00007700ff2777ac */ /* 0x000e260008000800 */
[----:B------:R-:W-:Y:S01]  /*69040*/  VIADD R10, R0, UR38 ;  /* 0x00000026000a7c36 */ /* 0x000fe20008000000 */
[----:B------:R0:W-:Y:S01]  /*69050*/  STL [R1+0xc], R0 ;  /* 0x00000c0001007387 */ /* 0x0001e20000100800 */
[----:B------:R-:W0:Y:S02]  /*69060*/  LDCU UR38, c[0x0][0x3b8] ;  /* 0x00007700ff2677ac */ /* 0x000e240008000800 */
[----:B------:R-:W-:Y:S01]  /*69070*/  VIADD R11, R10, UR37 ;  /* 0x000000250a0b7c36 */ /* 0x000fe20008000000 */
[----:B------:R-:W0:Y:S03]  /*69080*/  LDCU UR37, c[0x0][0x3b8] ;  /* 0x00007700ff2577ac */ /* 0x000e260008000800 */
[----:B------:R-:W-:Y:S01]  /*69090*/  VIADD R12, R11, UR43 ;  /* 0x0000002b0b0c7c36 */ /* 0x000fe20008000000 */
[----:B------:R-:W-:Y:S01]  /*690a0*/  STL.64 [R1+0x2808], R10 ;  /* 0x0028080a01007387 */ /* 0x000fe20000100a00 */
[----:B------:R-:W0:Y:S02]  /*690b0*/  LDCU UR43, c[0x0][0x3b8] ;  /* 0x00007700ff2b77ac */ /* 0x000e240008000800 */
[----:B------:R-:W-:Y:S01]  /*690c0*/  VIADD R13, R12, UR42 ;  /* 0x0000002a0c0d7c36 */ /* 0x000fe20008000000 */
[----:B------:R-:W0:Y:S03]  /*690d0*/  LDCU UR42, c[0x0][0x3b8] ;  /* 0x00007700ff2a77ac */ /* 0x000e260008000800 */
[----:B------:R-:W-:Y:S01]  /*690e0*/  VIADD R14, R13, UR40 ;  /* 0x000000280d0e7c36 */ /* 0x000fe20008000000 */
[----:B------:R-:W0:Y:S03]  /*690f0*/  LDCU UR40, c[0x0][0x3b8] ;  /* 0x00007700ff2877ac */ /* 0x000e260008000800 */
        /* <DEDUP_REMOVED lines=36> */
[----:B------:R-:W1:Y:S03]  /*69340*/  LDCU UR64, c[0x0][0x3b8] ;  /* 0x00007700ff4077ac */ /* 0x000e660008000800 */
[----:B------:R-:W-:Y:S01]  /*69350*/  VIADD R30, R29, UR24 ;  /* 0x000000181d1e7c36 */ /* 0x000fe20008000000 */
[----:B------:R-:W1:Y:S03]  /*69360*/  LDCU UR24, c[0x0][0x3b8] ;  /* 0x00007700ff1877ac */ /* 0x000e660008000800 */
[----:B------:R-:W-:Y:S01]  /*69370*/  VIADD R31, R30, UR25 ;  /* 0x000000191e1f7c36 */ /* 0x000fe20008000000 */
[----:B------:R-:W1:Y:S03]  /*69380*/  LDCU UR25, c[0x0][0x3b8] ;  /* 0x00007700ff1977ac */ /* 0x000e660008000800 */
[----:B------:R-:W-:Y:S01]  /*69390*/  VIADD R32, R31, UR22 ;  /* 0x000000161f207c36 */ /* 0x000fe20008000000 */
[----:B------:R-:W1:Y:S03]  /*693a0*/  LDCU UR22, c[0x0][0x3b8] ;  /* 0x00007700ff1677ac */ /* 0x000e660008000800 */
[----:B0-----:R-:W-:Y:S01]  /*693b0*/  VIADD R0, R32, UR23 ;  /* 0x0000001720007c36 */ /* 0x001fe20008000000 */
[----:B------:R-:W0:Y:S04]  /*693c0*/  LDCU UR23, c[0x0][0x3b8] ;  /* 0x00007700ff1777ac */ /* 0x000e280008000800 */
[----:B------:R1:W-:Y:S02]  /*693d0*/  STL [R1+0x830], R0 ;  /* 0x0008300001007387 */ /* 0x0003e40000100800 */
[----:B-1----:R-:W-:Y:S01]  /*693e0*/  VIADD R0, R0, UR20 ;  /* 0x0000001400007c36 */ /* 0x002fe20008000000 */
[----:B------:R-:W1:Y:S04]  /*693f0*/  LDCU UR20, c[0x0][0x3b8] ;  /* 0x00007700ff1477ac */ /* 0x000e680008000800 */
[----:B------:R0:W-:Y:S02]  /*69400*/  STL [R1+0x834], R0 ;  /* 0x0008340001007387 */ /* 0x0001e40000100800 */
        /* <DEDUP_REMOVED lines=95> */
[----:B------:R0:W-:Y:S04]  /*69a00*/  STL [R1+0x8c4], R0 ;  /* 0x0008c40001007387 */ /* 0x0001e80000100800 */
[----:B------:R-:W2:Y:S04]  /*69a10*/  LDL.LU R50, [R1+0xa40] ;  /* 0x000a400001327983 */ /* 0x000ea80000300800 */
[----:B------:R-:W2:Y:S01]  /*69a20*/  LDL.LU R56, [R1+0xa44] ;  /* 0x000a440001387983 */ /* 0x000ea20000300800 */
[----:B0-----:R-:W-:-:S03]  /*69a30*/  VIADD R0, R0, UR7 ;  /* 0x0000000700007c36 */ /* 0x001fc60008000000 */
[----:B------:R-:W3:Y:S04]  /*69a40*/  LDL.LU R61, [R1+0xa48] ;  /* 0x000a4800013d7983 */ /* 0x000ee80000300800 */
[----:B------:R0:W-:Y:S04]  /*69a50*/  STL [R1+0x8c8], R0 ;  /* 0x0008c80001007387 */ /* 0x0001e80000100800 */
[----:B------:R-:W3:Y:S04]  /*69a60*/  LDL.LU R60, [R1+0xa4c] ;  /* 0x000a4c00013c7983 */ /* 0x000ee80000300800 */
[----:B------:R-:W4:Y:S04]  /*69a70*/  LDL.LU R47, [R1+0xa60] ;  /* 0x000a6000012f7983 */ /* 0x000f280000300800 */
[----:B------:R-:W4:Y:S04]  /*69a80*/  LDL.LU R46, [R1+0xa64] ;  /* 0x000a6400012e7983 */ /* 0x000f280000300800 */
[----:B------:R-:W4:Y:S04]  /*69a90*/  LDL.LU R39, [R1+0xa68] ;  /* 0x000a680001277983 */ /* 0x000f280000300800 */
[----:B------:R-:W4:Y:S01]  /*69aa0*/  LDL.LU R38, [R1+0xa6c] ;  /* 0x000a6c0001267983 */ /* 0x000f220000300800 */
        /* <DEDUP_REMOVED lines=14> */
[----:B------:R1:W-:Y:S04]  /*69b90*/  STL [R1+0x8e4], R0 ;  /* 0x0008e40001007387 */ /* 0x0003e80000100800 */
[----:B------:R-:W4:Y:S04]  /*69ba0*/  LDL.LU R45, [R1+0xa70] ;  /* 0x000a7000012d7983 */ /* 0x000f280000300800 */
[----:B------:R-:W4:Y:S01]  /*69bb0*/  LDL.LU R44, [R1+0xa74] ;  /* 0x000a7400012c7983 */ /* 0x000f220000300800 */
[----:B-1----:R-:W-:Y:S01]  /*69bc0*/  VIADD R0, R0, UR29 ;  /* 0x0000001d00007c36 */ /* 0x002fe20008000000 */
[----:B------:R-:W1:Y:S04]  /*69bd0*/  LDCU UR29, c[0x0][0x3b8] ;  /* 0x00007700ff1d77ac */ /* 0x000e680008000800 */
[----:B------:R0:W-:Y:S04]  /*69be0*/  STL [R1+0x8e8], R0 ;  /* 0x0008e80001007387 */ /* 0x0001e80000100800 */
[----:B------:R-:W4:Y:S04]  /*69bf0*/  LDL.LU R43, [R1+0xa78] ;  /* 0x000a7800012b7983 */ /* 0x000f280000300800 */
[----:B------:R-:W4:Y:S04]  /*69c00*/  LDL.LU R42, [R1+0xa7c] ;  /* 0x000a7c00012a7983 */ /* 0x000f280000300800 */
[----:B------:R-:W4:Y:S04]  /*69c10*/  LDL.LU R41, [R1+0xa90] ;  /* 0x000a900001297983 */ /* 0x000f280000300800 */
[----:B------:R-:W4:Y:S04]  /*69c20*/  LDL.LU R40, [R1+0xa94] ;  /* 0x000a940001287983 */ /* 0x000f280000300800 */
[----:B------:R-:W4:Y:S04]  /*69c30*/  LDL.LU R36, [R1+0xa98] ;  /* 0x000a980001247983 */ /* 0x000f280000300800 */
[----:B------:R-:W4:Y:S01]  /*69c40*/  LDL.LU R35, [R1+0xa9c] ;  /* 0x000a9c0001237983 */ /* 0x000f220000300800 */
[----:B0-----:R-:W-:Y:S01]  /*69c50*/  VIADD R0, R0, UR52 ;  /* 0x0000003400007c36 */ /* 0x001fe20008000000 */
[----:B--2---:R-:W-:-:S05]  /*69c60*/  F2FP.SATFINITE.E5M2.F32.PACK_AB_MERGE_C R3, R56, R50, RZ ;  /* 0x000000323803723e */ /* 0x004fca00048060ff */
[----:B------:R4:W-:Y:S01]  /*69c70*/  STL [R1+0x14e8], R3 ;  /* 0x0014e80301007387 */ /* 0x0009e20000100800 */
[----:B---3--:R-:W-:-:S05]  /*69c80*/  F2FP.SATFINITE.E5M2.F32.PACK_AB_MERGE_C R2, R60, R61, RZ ;  /* 0x0000003d3c02723e */ /* 0x008fca00048060ff */
[----:B------:R0:W-:Y:S01]  /*69c90*/  STL [R1+0x1500], R2 ;  /* 0x0015000201007387 */ /* 0x0001e20000100800 */
[----:B----4-:R-:W-:-:S03]  /*69ca0*/  F2FP.SATFINITE.E5M2.F32.PACK_AB_MERGE_C R3, R46, R47, RZ ;  /* 0x0000002f2e03723e */ /* 0x010fc600048060ff */
[----:B------:R2:W-:Y:S01]  /*69cb0*/  STL [R1+0x8dc], R0 ;  /* 0x0008dc0001007387 */ /* 0x0005e20000100800 */
[----:B0-----:R-:W-:-:S03]  /*69cc0*/  F2FP.SATFINITE.E5M2.F32.PACK_AB_MERGE_C R2, R38, R39, RZ ;  /* 0x000000272602723e */ /* 0x001fc600048060ff */
[----:B------:R-:W-:Y:S01]  /*69cd0*/  STL [R1+0x1520], R3 ;  /* 0x0015200301007387 */ /* 0x000fe20000100800 */
[----:B--2---:R-:W-:Y:S01]  /*69ce0*/  VIADD R0, R0, UR53 ;  /* 0x0000003500007c36 */ /* 0x004fe20008000000 */
[----:B------:R-:W0:Y:S02]  /*69cf0*/  LDCU UR53, c[0x0][0x3b8] ;  /* 0x00007700ff3577ac */ /* 0x000e240008000800 */
[----:B------:R-:W-:Y:S04]  /*69d00*/  STL [R1+0x151c], R2 ;  /* 0x00151c0201007387 */ /* 0x000fe80000100800 */
[----:B------:R-:W2:Y:S04]  /*69d10*/  LDL.LU R52, [R1+0xe0] ;  /* 0x0000e00001347983 */ /* 0x000ea80000300800 */
[----:B------:R-:W2:Y:S04]  /*69d20*/  LDL.LU R53, [R1+0xe4] ;  /* 0x0000e40001357983 */ /* 0x000ea80000300800 */
        /* <DEDUP_REMOVED lines=11> */
[----:B---3--:R-:W-:Y:S01]  /*69de0*/  VIADD R0, R0, UR32 ;  /* 0x0000002000007c36 */ /* 0x008fe20008000000 */
[----:B------:R-:W3:Y:S01]  /*69df0*/  LDCU UR32, c[0x0][0x3b8] ;  /* 0x00007700ff2077ac */ /* 0x000ee20008000800 */
[----:B------:R-:W-:-:S05]  /*69e00*/  F2FP.SATFINITE.E5M2.F32.PACK_AB_MERGE_C R3, R44, R45, RZ ;  /* 0x0000002d2c03723e */ /* 0x000fca00048060ff */
[----:B------:R0:W-:Y:S01]  /*69e10*/  STL [R1+0x154c], R3 ;  /* 0x00154c0301007387 */ /* 0x0001e20000100800 */
[----:B------:R-:W-:-:S05]  /*69e20*/  F2FP.SATFINITE.E5M2.F32.PACK_AB_MERGE_C R2, R42, R43, RZ ;  /* 0x0000002b2a02723e */ /* 0x000fca00048060ff */
[----:B------:R1:W-:Y:S01]  /*69e30*/  STL [R1+0x1548], R2 ;  /* 0x0015480201007387 */ /* 0x0003e20000100800 */
[----:B0-----:R-:W-:-:S03]  /*69e40*/  F2FP.SATFINITE.E5M2.F32.PACK_AB_MERGE_C R3, R40, R41, RZ ;  /* 0x000000292803723e */ /* 0x001fc600048060ff */
[----:B------:R0:W-:Y:S01]  /*69e50*/  STL [R1+0x8f8], R0 ;  /* 0x0008f80001007387 */ /* 0x0001e20000100800 */
[----:B-1----:R-:W-:-:S03]  /*69e60*/  F2FP.SATFINITE.E5M2.F32.PACK_AB_MERGE_C R2, R35, R36, RZ ;  /* 0x000000242302723e */ /* 0x002fc600048060ff */
[----:B------:R-:W-:Y:S01]  /*69e70*/  STL [R1+0x157c], R3 ;  /* 0x00157c0301007387 */ /* 0x000fe20000100800 */
[----:B0-----:R-:W-:Y:S01]  /*69e80*/  VIADD R0, R0, UR33 ;  /* 0x0000002100007c36 */ /* 0x001fe20008000000 */
[----:B------:R-:W0:Y:S02]  /*69e90*/  LDCU UR33, c[0x0][0x3b8] ;  /* 0x00007700ff2177ac */ /* 0x000e240008000800 */
[----:B------:R-:W-:Y:S04]  /*69ea0*/  STL [R1+0x1574], R2 ;  /* 0x0015740201007387 */ /* 0x000fe80000100800 */
[----:B------:R-:W3:Y:S04]  /*69eb0*/  LDL.LU R45, [R1+0x140] ;  /* 0x00014000012d7983 */ /* 0x000ee80000300800 */
[----:B------:R-:W3:Y:S04]  /*69ec0*/  LDL.LU R44, [R1+0x144] ;  /* 0x00014400012c7983 */ /* 0x000ee80000300800 */
[----:B------:R-:W3:Y:S04]  /*69ed0*/  LDL.LU R43, [R1+0x148] ;  /* 0x00014800012b7983 */ /* 0x000ee80000300800 */
[----:B------:R1:W-:Y:S04]  /*69ee0*/  STL [R1+0x8f4], R0 ;  /* 0x0008f40001007387 */ /* 0x0003e80000100800 */
[----:B------:R-:W3:Y:S04]  /*69ef0*/  LDL.LU R42, [R1+0x14c] ;  /* 0x00014c00012a7983 */ /* 0x000ee80000300800 */
[----:B------:R-:W3:Y:S04]  /*69f00*/  LDL.LU R41, [R1+0x160] ;  /* 0x0001600001297983 */ /* 0x000ee80000300800 */
[----:B------:R-:W3:Y:S04]  /*69f10*/  LDL.LU R40, [R1+0x164] ;  /* 0x0001640001287983 */ /* 0x000ee80000300800 */
[----:B------:R-:W3:Y:S04]  /*69f20*/  LDL.LU R36, [R1+0x168] ;  /* 0x0001680001247983 */ /* 0x000ee80000300800 */
[----:B------:R-:W3:Y:S01]  /*69f30*/  LDL.LU R35, [R1+0x16c] ;  /* 0x00016c0001237983 */ /* 0x000ee20000300800 */
[----:B-1----:R-:W-:Y:S01]  /*69f40*/  VIADD R0, R0, UR34 ;  /* 0x0000002200007c36 */ /* 0x002fe20008000000 */
[----:B------:R-:W1:Y:S01]  /*69f50*/  LDCU UR34, c[0x0][0x3b8] ;  /* 0x00007700ff2277ac */ /* 0x000e620008000800 */
[----:B--2---:R-:W-:-:S05]  /*69f60*/  F2FP.SATFINITE.E5M2.F32.PACK_AB_MERGE_C R3, R53, R52, RZ ;  /* 0x000000343503723e */ /* 0x004fca00048060ff */
[----:B------:R2:W-:Y:S01]  /*69f70*/  STL [R1+0x15ac], R3 ;  /* 0x0015ac0301007387 */ /* 0x0005e20000100800 */
[----:B----4-:R-:W-:-:S05]  /*69f80*/  F2FP.SATFINITE.E5M2.F32.PACK_AB_MERGE_C R2, R58, R57, RZ ;  /* 0x000000393a02723e */ /* 0x010fca00048060ff */
[----:B------:R4:W-:Y:S01]  /*69f90*/  STL [R1+0x15a4], R2 ;  /* 0x0015a40201007387 */ /* 0x0009e20000100800 */
[----:B--2---:R-:W-:-:S03]  /*69fa0*/  F2FP.SATFINITE.E5M2.F32.PACK_AB_MERGE_C R3, R56, R50, RZ ;  /* 0x000000323803723e */ /* 0x004fc600048060ff */
[----:B------:R2:W-:Y:S01]  /*69fb0*/  STL [R1+0x8f0], R0 ;  /* 0x0008f00001007387 */ /* 0x0005e20000100800 */
[----:B----4-:R-:W-:-:S03]  /*69fc0*/  F2FP.SATFINITE.E5M2.F32.PACK_AB_MERGE_C R2, R60, R61, RZ ;  /* 0x0000003d3c02723e */ /* 0x010fc600048060ff */
[----:B------:R-:W-:Y:S01]  /*69fd0*/  STL [R1+0x15c4], R3 ;  /* 0x0015c40301007387 */ /* 0x000fe20000100800 */
[----:B--2---:R-:W-:Y:S01]  /*69fe0*/  VIADD R0, R0, UR36 ;  /* 0x0000002400007c36 */ /* 0x004fe20008000000 */
[----:B------:R-:W2:Y:S02]  /*69ff0*/  LDCU UR36, c[0x0][0x3b8] ;  /* 0x00007700ff2477ac */ /* 0x000ea40008000800 */
[----:B------:R4:W-:Y:S04]  /*6a000*/  STL [R1+0x15cc], R2 ;  /* 0x0015cc0201007387 */ /* 0x0009e80000100800 */
[----:B------:R0:W-:Y:S01]  /*6a010*/  STL [R1+0x8ec], R0 ;  /* 0x0008ec0001007387 */ /* 0x0001e20000100800 */
[----:B----4-:R-:W-:-:S05]  /*6a020*/  F2FP.SATFINITE.E5M2.F32.PACK_AB_MERGE_C R2, R46, R47, RZ ;  /* 0x0000002f2e02723e */ /* 0x010fca00048060ff */
[----:B------:R4:W-:Y:S01]  /*6a030*/  STL [R1+0x15ec], R2 ;  /* 0x0015ec0201007387 */ /* 0x0009e20000100800 */
[----:B0-----:R-:W-:Y:S01]  /*6a040*/  VIADD R0, R0, UR39 ;  /* 0x0000002700007c36 */ /* 0x001fe20008000000 */
[----:B------:R-:W0:Y:S01]  /*6a050*/  LDCU UR39, c[0x0][0x3b8] ;  /* 0x00007700ff2777ac */ /* 0x000e220008000800 */
[----:B----4-:R-:W-:-:S05]  /*6a060*/  F2FP.SATFINITE.E5M2.F32.PACK_AB_MERGE_C R2, R38, R39, RZ ;  /* 0x000000272602723e */ /* 0x010fca00048060ff */
[----:B------:R-:W-:Y:S04]  /*6a070*/  STL [R1+0x15e8], R2 ;  /* 0x0015e80201007387 */ /* 0x000fe80000100800 */
[----:B------:R-:W4:Y:S04]  /*6a080*/  LDL.LU R52, [R1+0x180] ;  /* 0x0001800001347983 */ /* 0x000f280000300800 */
[----:B------:R-:W4:Y:S04]  /*6a090*/  LDL.LU R53, [R1+0x184] ;  /* 0x0001840001357983 */ /* 0x000f280000300800 */
[----:B------:R0:W-:Y:S04]  /*6a0a0*/  STL [R1+0x8a4], R0 ;  /* 0x0008a40001007387 */ /* 0x0001e80000100800 */
[----:B------:R-:W2:Y:S04]  /*6a0b0*/  LDL.LU R56, [R1+0x188] ;  /* 0x0001880001387983 */ /* 0x000ea80000300800 */
[----:B------:R-:W2:Y:S04]  /*6a0c0*/  LDL.LU R61, [R1+0x18c] ;  /* 0x00018c00013d7983 */ /* 0x000ea80000300800 */
[----:B------:R-:W2:Y:S04]  /*6a0d0*/  LDL.LU R60, [R1+0x1a0] ;  /* 0x0001a000013c7983 */ /* 0x000ea80000300800 */
[----:B------:R-:W2:Y:S04]  /*6a0e0*/  LDL.LU R47, [R1+0x1a4] ;  /* 0x0001a400012f7983 */ /* 0x000ea80000300800 */
[----:B------:R-:W2:Y:S04]  /*6a0f0*/  LDL.LU R39, [R1+0x1a8] ;  /* 0x0001a80001277983 */ /* 0x000ea80000300800 */
[----:B------:R-:W2:Y:S01]  /*6a100*/  LDL.LU R38, [R1+0x1ac] ;  /* 0x0001ac0001267983 */ /* 0x000ea20000300800 */
[----:B0-----:R-:W-:Y:S01]  /*6a110*/  VIADD R0, R0, UR38 ;  /* 0x0000002600007c36 */ /* 0x001fe20008000000 */
[----:B------:R-:W0:Y:S01]  /*6a120*/  LDCU UR38, c[0x0][0x3b8] ;  /* 0x00007700ff2677ac */ /* 0x000e220008000800 */
[----:B---3--:R-:W-:-:S05]  /*6a130*/  F2FP.SATFINITE.E5M2.F32.PACK_AB_MERGE_C R3, R44, R45, RZ ;  /* 0x0000002d2c03723e */ /* 0x008fca00048060ff */
[----:B------:R3:W-:Y:S01]  /*6a140*/  STL [R1+0x1624], R3 ;  /* 0x0016240301007387 */ /* 0x0007e20000100800 */
[----:B------:R-:W-:-:S05]  /*6a150*/  F2FP.SATFINITE.E5M2.F32.PACK_AB_MERGE_C R2, R42, R43, RZ ;  /* 0x0000002b2a02723e */ /* 0x000fca00048060ff */
[----:B------:R0:W-:Y:S01]  /*6a160*/  STL [R1+0x162c], R2 ;  /* 0x00162c0201007387 */ /* 0x0001e20000100800 */
[----:B---3--:R-:W-:-:S03]  /*6a170*/  F2FP.SATFINITE.E5M2.F32.PACK_AB_MERGE_C R3, R40, R41, RZ ;  /* 0x000000292803723e */ /* 0x008fc600048060ff */
[----:B------:R3:W-:Y:S04]  /*6a180*/  STL [R1+0x898], R0 ;  /* 0x0008980001007387 */ /* 0x0007e80000100800 */
[----:B------:R-:W-:Y:S01]  /*6a190*/  STL [R1+0x163c], R3 ;  /* 0x00163c0301007387 */ /* 0x000fe20000100800 */
[----:B0-----:R-:W-:-:S03]  /*6a1a0*/  F2FP.SATFINITE.E5M2.F32.PACK_AB_MERGE_C R2, R35, R36, RZ ;  /* 0x000000242302723e */ /* 0x001fc600048060ff */
[----:B------:R-:W2:Y:S04]  /*6a1b0*/  LDL.LU R57, [R1+0x1c0] ;  /* 0x0001c00001397983 */ /* 0x000ea80000300800 */
[----:B------:R-:W-:Y:S04]  /*6a1c0*/  STL [R1+0x1644], R2 ;  /* 0x0016440201007387 */ /* 0x000fe80000100800 */
[----:B------:R-:W2:Y:S04]  /*6a1d0*/  LDL.LU R58, [R1+0x1c4] ;  /* 0x0001c400013a7983 */ /* 0x000ea80000300800 */
[----:B------:R-:W2:Y:S04]  /*6a1e0*/  LDL.LU R45, [R1+0x1c8] ;  /* 0x0001c800012d7983 */ /* 0x000ea80000300800 */
[----:B------:R-:W2:Y:S01]  /*6a1f0*/  LDL.LU R36, [R1+0x1cc] ;  /* 0x0001cc0001247983 */ /* 0x000ea20000300800 */
[----:B---3--:R-:W-:Y:S01]  /*6a200*/  VIADD R0, R0, UR37 ;  /* 0x0000002500007c36 */ /* 0x008fe20008000000 */
[----:B------:R-:W0:Y:S02]  /*6a210*/  LDCU UR37, c[0x0][0x3b8] ;  /* 0x00007700ff2577ac */ /* 0x000e240008000800 */
[----:B------:R-:W3:Y:S04]  /*6a220*/  LDL.LU R50, [R1+0x1e0] ;  /* 0x0001e00001327983 */ /* 0x000ee80000300800 */
[----:B------:R-:W3:Y:S04]  /*6a230*/  LDL.LU R46, [R1+0x1e4] ;  /* 0x0001e400012e7983 */ /* 0x000ee80000300800 */
[----:B------:R0:W-:Y:S04]  /*6a240*/  STL [R1+0x14c], R0 ;  /* 0x00014c0001007387 */ /* 0x0001e80000100800 */
[----:B------:R-:W3:Y:S04]  /*6a250*/  LDL.LU R44, [R1+0x1e8] ;  /* 0x0001e800012c7983 */ /* 0x000ee80000300800 */
[----:B------:R-:W3:Y:S01]  /*6a260*/  LDL.LU R43, [R1+0x1ec] ;  /* 0x0001ec00012b7983 */ /* 0x000ee20000300800 */
[----:B------:R-:W-:-:S03]  /*6a270*/  IMAD.MOV.U32 R35, RZ, RZ, R34 ;  /* 0x000000ffff237224 */ /* 0x000fc600078e0022 */
[----:B------:R-:W3:Y:S01]  /*6a280*/  LDL.LU R42, [R1+0x200] ;  /* 0x00020000012a7983 */ /* 0x000ee20000300800 */
[----:B------:R-:W-:-:S03]  /*6a290*/  IMAD.MOV.U32 R34, RZ, RZ, R33 ;  /* 0x000000ffff227224 */ /* 0x000fc600078e0021 */
[----:B------:R-:W3:Y:S04]  /*6a2a0*/  LDL.LU R41, [R1+0x204] ;  /* 0x0002040001297983 */ /* 0x000ee80000300800 */
[----:B------:R-:W3:Y:S04]  /*6a2b0*/  LDL.LU R40, [R1+0x208] ;  /* 0x0002080001287983 */ /* 0x000ee80000300800 */
[----:B------:R-:W3:Y:S01]  /*6a2c0*/  LDL.LU R33, [R1+0x20c] ;  /* 0x00020c0001217983 */ /* 0x000ee20000300800 */
[----:B0-----:R-:W-:Y:S01]  /*6a2d0*/  VIADD R0, R0, UR43 ;  /* 0x0000002b00007c36 */ /* 0x001fe20008000000 */
[----:B------:R-:W0:Y:S01]  /*6a2e0*/  LDCU UR43, c[0x0][0x3b8] ;  /* 0x00007700ff2b77ac */ /* 0x000e220008000800 */
[----:B----4-:R-:W-:-:S05]  /*6a2f0*/  F2FP.SATFINITE.E5M2.F32.PACK_AB_MERGE_C R3, R53, R52, RZ ;  /* 0x000000343503723e */ /* 0x010fca00048060ff */
[----:B------:R4:W-:Y:S01]  /*6a300*/  STL [R1+0x1634], R3 ;  /* 0x0016340301007387 */ /* 0x0009e20000100800 */
[----:B--2---:R-:W-:-:S05]  /*6a310*/  F2FP.SATFINITE.E5M2.F32.PACK_AB_MERGE_C R2, R61, R56, RZ ;  /* 0x000000383d02723e */ /* 0x004fca00048060ff */
[----:B------:R2:W-:Y:S01]  /*6a320*/  STL [R1+0x1638], R2 ;  /* 0x0016380201007387 */ /* 0x0005e20000100800 */
[----:B----4-:R-:W-:-:S03]  /*6a330*/  F2FP.SATFINITE.E5M2.F32.PACK_AB_MERGE_C R3, R47, R60, RZ ;  /* 0x0000003c2f03723e */ /* 0x010fc600048060ff */
[----:B------:R4:W-:Y:S04]  /*6a340*/  STL [R1+0x148], R0 ;  /* 0x0001480001007387 */ /* 0x0009e80000100800 */
[----:B------:R0:W-:Y:S01]  /*6a350*/  STL [R1+0x160c], R3 ;  /* 0x00160c0301007387 */ /* 0x0001e20000100800 */
[----:B--2---:R-:W-:-:S03]  /*6a360*/  F2FP.SATFINITE.E5M2.F32.PACK_AB_MERGE_C R2, R38, R39, RZ ;  /* 0x000000272602723e */ /* 0x004fc600048060ff */
[----:B------:R-:W2:Y:S01]  /*6a370*/  LDL.LU R56, [R1+0x220] ;  /* 0x0002200001387983 */ /* 0x000ea20000300800 */
[----:B----4-:R-:W-:Y:S01]  /*6a380*/  VIADD R0, R0, UR42 ;  /* 0x0000002a00007c36 */ /* 0x010fe20008000000 */
[----:B------:R-:W4:Y:S02]  /*6a390*/  LDCU UR42, c[0x0][0x3b8] ;  /* 0x00007700ff2a77ac */ /* 0x000f240008000800 */
[----:B------:R0:W-:Y:S04]  /*6a3a0*/  STL [R1+0x1630], R2 ;  /* 0x0016300201007387 */ /* 0x0001e80000100800 */
[----:B------:R-:W2:Y:S04]  /*6a3b0*/  LDL.LU R61, [R1+0x224] ;  /* 0x00022400013d7983 */ /* 0x000ea80000300800 */
[----:B------:R-:W4:Y:S04]  /*6a3c0*/  LDL.LU R60, [R1+0x228] ;  /* 0x00022800013c7983 */ /* 0x000f280000300800 */
[----:B------:R0:W-:Y:S04]  /*6a3d0*/  STL [R1+0x144], R0 ;  /* 0x0001440001007387 */ /* 0x0001e80000100800 */
[----:B------:R-:W4:Y:S04]  /*6a3e0*/  LDL.LU R47, [R1+0x22c] ;  /* 0x00022c00012f7983 */ /* 0x000f280000300800 */
[----:B------:R-:W4:Y:S04]  /*6a3f0*/  LDL.LU R39, [R1+0x240] ;  /* 0x0002400001277983 */ /* 0x000f280000300800 */
[----:B------:R-:W4:Y:S01]  /*6a400*/  LDL.LU R38, [R1+0x244] ;  /* 0x0002440001267983 */ /* 0x000f220000300800 */
[----:B0-----:R-:W-:-:S05]  /*6a410*/  F2FP.SATFINITE.E5M2.F32.PACK_AB_MERGE_C R3, R58, R57, RZ ;  /* 0x000000393a03723e */ /* 0x001fca00048060ff */
[----:B------:R3:W-:Y:S01]  /*6a420*/  STL [R1+0x15e0], R3 ;  /* 0x0015e00301007387 */ /* 0x0007e20000100800 */
[----:B------:R-:W-:-:S03]  /*6a430*/  F2FP.SATFINITE.E5M2.F32.PACK_AB_MERGE_C R2, R36, R45, RZ ;  /* 0x0000002d2402723e */ /* 0x000fc600048060ff */
[----:B------:R-:W4:Y:S04]  /*6a440*/  LDL.LU R45, [R1+0x248] ;  /* 0x00024800012d7983 */ /* 0x000f280000300800 */
[----:B------:R0:W-:Y:S04]  /*6a450*/  STL [R1+0x15dc], R2 ;  /* 0x0015dc0201007387 */ /* 0x0001e80000100800 */
[----:B------:R-:W4:Y:S01]  /*6a460*/  LDL.LU R36, [R1+0x24c] ;  /* 0x00024c0001247983 */ /* 0x000f220000300800 */
[----:B------:R-:W-:Y:S01]  /*6a470*/  VIADD R0, R0, UR40 ;  /* 0x0000002800007c36 */ /* 0x000fe20008000000 */
[----:B---3--:R-:W-:Y:S01]  /*6a480*/  F2FP.SATFINITE.E5M2.F32.PACK_AB_MERGE_C R3, R46, R50, RZ ;  /* 0x000000322e03723e */ /* 0x008fe200048060ff */
[----:B------:R-:W3:Y:S03]  /*6a490*/  LDCU UR40, c[0x0][0x3b8] ;  /* 0x00007700ff2877ac */ /* 0x000ee60008000800 */
[----:B------:R1:W-:Y:S01]  /*6a4a0*/  STL [R1+0x140], R0 ;  /* 0x0001400001007387 */ /* 0x0003e20000100800 */
[----:B0-----:R-:W-:-:S03]  /*6a4b0*/  F2FP.SATFINITE.E5M2.F32.PACK_AB_MERGE_C R2, R43, R44, RZ ;  /* 0x0000002c2b02723e */ /* 0x001fc600048060ff */
[----:B------:R0:W-:Y:S01]  /*6a4c0*/  STL [R1+0x15c8], R3 ;  /* 0x0015c80301007387 */ /* 0x0001e20000100800 */
[----:B-1----:R-:W-:-:S03]  /*6a4d0*/  VIADD R0, R0, UR49 ;  /* 0x0000003100007c36 */ /* 0x002fc60008000000 */
[----:B------:R1:W-:Y:S01]  /*6a4e0*/  STL [R1+0x15d0], R2 ;  /* 0x0015d00201007387 */ /* 0x0003e20000100800 */
[----:B------:R-:W2:Y:S01]  /*6a4f0*/  LDCU UR49, c[0x0][0x3b8] ;  /* 0x00007700ff3177ac */ /* 0x000ea20008000800 */
[----:B0-----:R-:W-:Y:S02]  /*6a500*/  F2FP.SATFINITE.E5M2.F32.PACK_AB_MERGE_C R3, R41, R42, RZ ;  /* 0x0000002a2903723e */ /* 0x001fe400048060ff */
[----:B------:R0:W-:Y:S01]  /*6a510*/  STL [R1+0x12c], R0 ;  /* 0x00012c0001007387 */ /* 0x0001e20000100800 */
[----:B-1----:R-:W-:-:S03]  /*6a520*/  F2FP.SATFINITE.E5M2.F32.PACK_AB_MERGE_C R2, R33, R40, RZ ;  /* 0x000000282102723e */ /* 0x002fc600048060ff */
[----:B------:R-:W-:Y:S04]  /*6a530*/  STL [R1+0x1584], R3 ;  /* 0x0015840301007387 */ /* 0x000fe80000100800 */
[----:B------:R-:W3:Y:S04]  /*6a540*/  LDL.LU R50, [R1+0x260] ;  /* 0x0002600001327983 */ /* 0x000ee80000300800 */
[----:B------:R-:W3:Y:S04]  /*6a550*/  LDL.LU R46, [R1+0x264] ;  /* 0x00026400012e7983 */ /* 0x000ee80000300800 */
[----:B------:R-:W-:Y:S04]  /*6a560*/  STL [R1+0x15a0], R2 ;  /* 0x0015a00201007387 */ /* 0x000fe80000100800 */
[----:B------:R-:W3:Y:S04]  /*6a570*/  LDL.LU R44, [R1+0x268] ;  /* 0x00026800012c7983 */ /* 0x000ee80000300800 */
[----:B------:R-:W3:Y:S01]  /*6a580*/  LDL.LU R33, [R1+0x26c] ;  /* 0x00026c0001217983 */ /* 0x000ee20000300800 */
[----:B0-----:R-:W-:Y:S01]  /*6a590*/  VIADD R0, R0, UR26 ;  /* 0x0000001a00007c36 */ /* 0x001fe20008000000 */
[----:B------:R-:W0:Y:S02]  /*6a5a0*/  LDCU UR26, c[0x0][0x3b8] ;  /* 0x00007700ff1a77ac */ /* 0x000e240008000800 */
[----:B------:R-:W3:Y:S04]  /*6a5b0*/  LDL.LU R43, [R1+0x280] ;  /* 0x00028000012b7983 */ /* 0x000ee80000300800 */
[----:B------:R-:W3:Y:S04]  /*6a5c0*/  LDL.LU R42, [R1+0x284] ;  /* 0x00028400012a7983 */ /* 0x000ee80000300800 */
[----:B------:R1:W-:Y:S04]  /*6a5d0*/  STL [R1+0x128], R0 ;  /* 0x0001280001007387 */ /* 0x0003e80000100800 */
[----:B------:R-:W3:Y:S04]  /*6a5e0*/  LDL.LU R41, [R1+0x288] ;  /* 0x0002880001297983 */ /* 0x000ee80000300800 */
[----:B------:R-:W3:Y:S01]  /*6a5f0*/  LDL.LU R40, [R1+0x28c] ;  /* 0x00028c0001287983 */ /* 0x000ee20000300800 */
[----:B-1----:R-:W-:Y:S01]  /*6a600*/  VIADD R0, R0, UR35 ;  /* 0x0000002300007c36 */ /* 0x002fe20008000000 */
[----:B------:R-:W1:Y:S01]  /*6a610*/  LDCU UR35, c[0x0][0x3b8] ;  /* 0x00007700ff2377ac */ /* 0x000e620008000800 */
[----:B--2---:R-:W-:-:S05]  /*6a620*/  F2FP.SATFINITE.E5M2.F32.PACK_AB_MERGE_C R3, R61, R56, RZ ;  /* 0x000000383d03723e */ /* 0x004fca00048060ff */
[----:B------:R-:W-:Y:S01]  /*6a630*/  STL [R1+0x1570], R3 ;  /* 0x0015700301007387 */ /* 0x000fe20000100800 */
[----:B----4-:R-:W-:-:S05]  /*6a640*/  F2FP.SATFINITE.E5M2.F32.PACK_AB_MERGE_C R2, R47, R60, RZ ;  /* 0x0000003c2f02723e */ /* 0x010fca00048060ff */
[----:B------:R2:W-:Y:S02]  /*6a650*/  STL [R1+0x156c], R2 ;  /* 0x00156c0201007387 */ /* 0x0005e40000100800 */
[----:B--2---:R-:W-:Y:S02]  /*6a660*/  F2FP.SATFINITE.E5M2.F32.PACK_AB_MERGE_C R2, R38, R39, RZ ;  /* 0x000000272602723e */ /* 0x004fe400048060ff */
[----:B------:R-:W2:Y:S04]  /*6a670*/  LDL.LU R39, [R1+0x2a0] ;  /* 0x0002a00001277983 */ /* 0x000ea80000300800 */
[----:B------:R4:W-:Y:S04]  /*6a680*/  STL [R1+0x124], R0 ;  /* 0x0001240001007387 */ /* 0x0009e80000100800 */
[----:B------:R0:W-:Y:S04]  /*6a690*/  STL [R1+0x1544], R2 ;  /* 0x0015440201007387 */ /* 0x0001e80000100800 */
[----:B------:R-:W2:Y:S01]  /*6a6a0*/  LDL.LU R38, [R1+0x2a4] ;  /* 0x0002a40001267983 */ /* 0x000ea20000300800 */
[----:B----4-:R-:W-:Y:S01]  /*6a6b0*/  VIADD R0, R0, UR55 ;  /* 0x0000003700007c36 */ /* 0x010fe20008000000 */
[----:B------:R-:W4:Y:S02]  /*6a6c0*/  LDCU UR55, c[0x0][0x3b8] ;  /* 0x00007700ff3777ac */ /* 0x000f240008000800 */
[----:B------:R-:W4:Y:S01]  /*6a6d0*/  LDL.LU R57, [R1+0x2a8] ;  /* 0x0002a80001397983 */ /* 0x000f220000300800 */
[----:B0-----:R-:W-:-:S05]  /*6a6e0*/  F2FP.SATFINITE.E5M2.F32.PACK_AB_MERGE_C R2, R36, R45, RZ ;  /* 0x0000002d2402723e */ /* 0x001fca00048060ff */
[----:B------:R0:W-:Y:S04]  /*6a6f0*/  STL [R1+0x1540], R2 ;  /* 0x0015400201007387 */ /* 0x0001e80000100800 */
[----:B------:R-:W4:Y:S04]  /*6a700*/  LDL.LU R58, [R1+0x2ac] ;  /* 0x0002ac00013a7983 */ /* 0x000f280000300800 */
[----:B------:R0:W-:Y:S04]  /*6a710*/  STL [R1+0x120], R0 ;  /* 0x0001200001007387 */ /* 0x0001e80000100800 */
[----:B------:R-:W4:Y:S04]  /*6a720*/  LDL.LU R56, [R1+0x2c0] ;  /* 0x0002c00001387983 */ /* 0x000f280000300800 */
[----:B------:R-:W4:Y:S04]  /*6a730*/  LDL.LU R61, [R1+0x2c4] ;  /* 0x0002c400013d7983 */ /* 0x000f280000300800 */
[----:B------:R-:W4:Y:S04]  /*6a740*/  LDL.LU R60, [R1+0x2c8] ;  /* 0x0002c800013c7983 */ /* 0x000f280000300800 */
[----:B------:R-:W4:Y:S01]  /*6a750*/  LDL.LU R47, [R1+0x2cc] ;  /* 0x0002cc00012f7983 */ /* 0x000f220000300800 */
[----:B------:R-:W-:-:S03]  /*6a760*/  IMAD.MOV.U32 R36, RZ, RZ, R34 ;  /* 0x000000ffff247224 */ /* 0x000fc600078e0022 */
[----:B------:R-:W4:Y:S01]  /*6a770*/  LDL.LU R45, [R1+0x2e0] ;  /* 0x0002e000012d7983 */ /* 0x000f220000300800 */
[----:B---3--:R-:W-:-:S03]  /*6a780*/  F2FP.SATFINITE.E5M2.F32.PACK_AB_MERGE_C R3, R46, R50, RZ ;  /* 0x000000322e03723e */ /* 0x008fc600048060ff */
[----:B------:R-:W3:Y:S04]  /*6a790*/  LDL.LU R34, [R1+0x2e4] ;  /* 0x0002e40001227983 */ /* 0x000ee80000300800 */
[----:B------:R1:W-:Y:S01]  /*6a7a0*/  STL [R1+0x150c], R3 ;  /* 0x00150c0301007387 */ /* 0x0003e20000100800 */
[----:B0-----:R-:W-:-:S03]  /*6a7b0*/  F2FP.SATFINITE.E5M2.F32.PACK_AB_MERGE_C R2, R33, R44, RZ ;  /* 0x0000002c2102723e */ /* 0x001fc600048060ff */
[----:B------:R-:W3:Y:S01]  /*6a7c0*/  LDL.LU R44, [R1+0x2e8] ;  /* 0x0002e800012c7983 */ /* 0x000ee20000300800 */
[----:B------:R-:W-:Y:S01]  /*6a7d0*/  VIADD R0, R0, UR54 ;  /* 0x0000003600007c36 */ /* 0x000fe20008000000 */
[----:B------:R-:W0:Y:S02]  /*6a7e0*/  LDCU UR54, c[0x0][0x3b8] ;  /* 0x00007700ff3677ac */ /* 0x000e240008000800 */
[----:B------:R0:W-:Y:S04]  /*6a7f0*/  STL [R1+0x1514], R2 ;  /* 0x0015140201007387 */ /* 0x0001e80000100800 */
[----:B------:R-:W3:Y:S01]  /*6a800*/  LDL.LU R33, [R1+0x2ec] ;  /* 0x0002ec0001217983 */ /* 0x000ee20000300800 */
[----:B-1----:R-:W-:-:S03]  /*6a810*/  F2FP.SATFINITE.E5M2.F32.PACK_AB_MERGE_C R3, R42, R43, RZ ;  /* 0x0000002b2a03723e */ /* 0x002fc600048060ff */
[----:B------:R1:W-:Y:S01]  /*6a820*/  STL [R1+0x10c], R0 ;  /* 0x00010c0001007387 */ /* 0x0003e20000100800 */
[----:B0-----:R-:W-:-:S03]  /*6a830*/  F2FP.SATFINITE.E5M2.F32.PACK_AB_MERGE_C R2, R40, R41, RZ ;  /* 0x000000292802723e */ /* 0x001fc600048060ff */
[----:B------:R-:W-:Y:S01]  /*6a840*/  STL [R1+0x14e0], R3 ;  /* 0x0014e00301007387 */ /* 0x000fe20000100800 */
[----:B-1----:R-:W-:-:S03]  /*6a850*/  VIADD R0, R0, UR65 ;  /* 0x0000004100007c36 */ /* 0x002fc60008000000 */
[----:B------:R2:W-:Y:S01]  /*6a860*/  STL [R1+0x14e4], R2 ;  /* 0x0014e40201007387 */ /* 0x0005e20000100800 */
[----:B------:R-:W0:Y:S03]  /*6a870*/  LDCU UR65, c[0x0][0x3b8] ;  /* 0x00007700ff4177ac */ /* 0x000e260008000800 */
[----:B------:R-:W3:Y:S04]  /*6a880*/  LDL.LU R50, [R1+0x300] ;  /* 0x0003000001327983 */ /* 0x000ee80000300800 */
[----:B------:R-:W3:Y:S04]  /*6a890*/  LDL.LU R46, [R1+0x304] ;  /* 0x00030400012e7983 */ /* 0x000ee80000300800 */
[----:B------:R-:W-:Y:S04]  /*6a8a0*/  STL [R1+0x108], R0 ;  /* 0x0001080001007387 */ /* 0x000fe80000100800 */
[----:B------:R-:W3:Y:S04]  /*6a8b0*/  LDL.LU R42, [R1+0x308] ;  /* 0x00030800012a7983 */ /* 0x000ee80000300800 */
[----:B------:R-:W3:Y:S04]  /*6a8c0*/  LDL.LU R40, [R1+0x30c] ;  /* 0x00030c0001287983 */ /* 0x000ee80000300800 */
[----:B------:R-:W3:Y:S01]  /*6a8d0*/  LDL.LU R43, [R1+0x320] ;  /* 0x00032000012b7983 */ /* 0x000ee20000300800 */
[----:B--2---:R-:W-:-:S05]  /*6a8e0*/  F2FP.SATFINITE.E5M2.F32.PACK_AB_MERGE_C R2, R38, R39, RZ ;  /* 0x000000272602723e */ /* 0x004fca00048060ff */
[----:B------:R4:W-:Y:S04]  /*6a8f0*/  STL [R1+0x14bc], R2 ;  /* 0x0014bc0201007387 */ /* 0x0009e80000100800 */
[----:B------:R-:W2:Y:S04]  /*6a900*/  LDL.LU R41, [R1+0x324] ;  /* 0x0003240001297983 */ /* 0x000ea80000300800 */
[----:B------:R-:W2:Y:S04]  /*6a910*/  LDL.LU R39, [R1+0x328] ;  /* 0x0003280001277983 */ /* 0x000ea80000300800 */
[----:B------:R-:W2:Y:S01]  /*6a920*/  LDL.LU R38, [R1+0x32c] ;  /* 0x00032c0001267983 */ /* 0x000ea20000300800 */
[----:B----4-:R-:W-:Y:S01]  /*6a930*/  F2FP.SATFINITE.E5M2.F32.PACK_AB_MERGE_C R2, R58, R57, RZ ;  /* 0x000000393a02723e */ /* 0x010fe200048060ff */
[----:B------:R-:W-:Y:S01]  /*6a940*/  VIADD R0, R0, UR67 ;  /* 0x0000004300007c36 */ /* 0x000fe20008000000 */
[----:B------:R-:W1:Y:S03]  /*6a950*/  LDCU UR67, c[0x0][0x3b8] ;  /* 0x00007700ff4377ac */ /* 0x000e660008000800 */
[----:B------:R4:W-:Y:S04]  /*6a960*/  STL [R1+0x14d4], R2 ;  /* 0x0014d40201007387 */ /* 0x0009e80000100800 */
[----:B------:R0:W-:Y:S01]  /*6a970*/  STL [R1+0x100], R0 ;  /* 0x0001000001007387 */ /* 0x0001e20000100800 */
[----:B----4-:R-:W-:-:S05]  /*6a980*/  F2FP.SATFINITE.E5M2.F32.PACK_AB_MERGE_C R2, R61, R56, RZ ;  /* 0x000000383d02723e */ /* 0x010fca00048060ff */
[----:B------:R4:W-:Y:S01]  /*6a990*/  STL [R1+0x14ac], R2 ;  /* 0x0014ac0201007387 */ /* 0x0009e20000100800 */
[----:B0-----:R-:W-:Y:S01]  /*6a9a0*/  VIADD R0, R0, UR68 ;  /* 0x0000004400007c36 */ /* 0x001fe20008000000 */
[----:B------:R-:W0:Y:S01]  /*6a9b0*/  LDCU UR68, c[0x0][0x3b8] ;  /* 0x00007700ff4477ac */ /* 0x000e220008000800 */
[----:B----4-:R-:W-:-:S05]  /*6a9c0*/  F2FP.SATFINITE.E5M2.F32.PACK_AB_MERGE_C R2, R47, R60, RZ ;  /* 0x0000003c2f02723e */ /* 0x010fca00048060ff */
[----:B------:R3:W-:Y:S04]  /*6a9d0*/  STL [R1+0x14a8], R2 ;  /* 0x0014a80201007387 */ /* 0x0007e80000100800 */
[----:B------:R-:W4:Y:S01]  /*6a9e0*/  LDL.LU R52, [R1+0x340] ;  /* 0x0003400001347983 */ /* 0x000f220000300800 */
[----:B---3--:R-:W-:-:S03]  /*6a9f0*/  F2FP.SATFINITE.E5M2.F32.PACK_AB_MERGE_C R2, R34, R45, RZ ;  /* 0x0000002d2202723e */ /* 0x008fc600048060ff */
[----:B------:R-:W-:Y:S04]  /*6aa00*/  STL [R1+0xec], R0 ;  /* 0x0000ec0001007387 */ /* 0x000fe80000100800 */
[----:B------:R3:W-:Y:S04]  /*6aa10*/  STL [R1+0x1490], R2 ;  /* 0x0014900201007387 */ /* 0x0007e80000100800 */
[----:B------:R-:W4:Y:S04]  /*6aa20*/  LDL.LU R56, [R1+0x344] ;  /* 0x0003440001387983 */ /* 0x000f280000300800 */
[----:B------:R-:W4:Y:S01]  /*6aa30*/  LDL.LU R61, [R1+0x348] ;  /* 0x00034800013d7983 */ /* 0x000f220000300800 */
[----:B---3--:R-:W-:-:S03]  /*6aa40*/  F2FP.SATFINITE.E5M2.F32.PACK_AB_MERGE_C R2, R33, R44, RZ ;  /* 0x0000002c2102723e */ /* 0x008fc600048060ff */
[----:B------:R-:W3:Y:S04]  /*6aa50*/  LDL.LU R34, [R1+0x34c] ;  /* 0x00034c0001227983 */ /* 0x000ee80000300800 */
[----:B------:R-:W3:Y:S04]  /*6aa60*/  LDL.LU R53, [R1+0x360] ;  /* 0x0003600001357983 */ /* 0x000ee80000300800 */
[----:B------:R-:W3:Y:S04]  /*6aa70*/  LDL.LU R57, [R1+0x364] ;  /* 0x0003640001397983 */ /* 0x000ee80000300800 */
[----:B------:R0:W-:Y:S04]  /*6aa80*/  STL [R1+0x1498], R2 ;  /* 0x0014980201007387 */ /* 0x0001e80000100800 */
[----:B------:R-:W3:Y:S04]  /*6aa90*/  LDL.LU R60, [R1+0x368] ;  /* 0x00036800013c7983 */ /* 0x000ee80000300800 */
[----:B------:R-:W3:Y:S01]  /*6aaa0*/  LDL.LU R47, [R1+0x36c] ;  /* 0x00036c00012f7983 */ /* 0x000ee20000300800 */
[----:B------:R-:W-:Y:S01]  /*6aab0*/  VIADD R33, R0, UR73 ;  /* 0x0000004900217c36 */ /* 0x000fe20008000000 */
[----:B0-----:R-:W-:Y:S01]  /*6aac0*/  F2FP.SATFINITE.E5M2.F32.PACK_AB_MERGE_C R2, R46, R50, RZ ;  /* 0x000000322e02723e */ /* 0x001fe200048060ff */
[----:B------:R-:W-:Y:S01]  /*6aad0*/  IMAD R7, R59, UR6, RZ ;  /* 0x000000063b077c24 */ /* 0x000fe2000f8e02ff */
[----:B------:R-:W3:Y:S01]  /*6aae0*/  LDL.LU R45, [R1+0x380] ;  /* 0x00038000012d7983 */ /* 0x000ee20000300800 */
[----:B------:R-:W-:Y:S01]  /*6aaf0*/  F2FP.SATFINITE.E5M2.F32.PACK_AB_MERGE_C R0, R40, R42, RZ ;  /* 0x0000002a2800723e */ /* 0x000fe200048060ff */
[----:B------:R-:W0:Y:S02]  /*6ab00*/  LDCU.64 UR6, c[0x0][0x390] ;  /* 0x00007200ff0677ac */ /* 0x000e240008000a00 */
[----:B------:R-:W3:Y:S01]  /*6ab10*/  LDL.LU R44, [R1+0x384] ;  /* 0x00038400012c7983 */ /* 0x000ee20000300800 */
[----:B------:R-:W-:Y:S01]  /*6ab20*/  IMAD.MOV.U32 R40, RZ, RZ, R37 ;  /* 0x000000ffff287224 */ /* 0x000fe200078e0025 */
[----:B------:R-:W-:Y:S01]  /*6ab30*/  LOP3.LUT R55, R55, 0xefffffff, RZ, 0xc0, !PT ;  /* 0xefffffff37377812 */ /* 0x000fe200078ec0ff */
[----:B------:R-:W0:Y:S01]  /*6ab40*/  LDCU UR73, c[0x0][0x3b8] ;  /* 0x00007700ff4977ac */ /* 0x000e220008000800 */
[----:B------:R-:W-:Y:S04]  /*6ab50*/  STL [R1+0x147c], R2 ;  /* 0x00147c0201007387 */ /* 0x000fe80000100800 */
[----:B------:R-:W3:Y:S04]  /*6ab60*/  LDL.LU R42, [R1+0x388] ;  /* 0x00038800012a7983 */ /* 0x000ee80000300800 */
[----:B------:R0:W-:Y:S04]  /*6ab70*/  STL [R1+0x1480], R0 ;  /* 0x0014800001007387 */ /* 0x0001e80000100800 */
[----:B------:R-:W3:Y:S01]  /*6ab80*/  LDL.LU R37, [R1+0x38c] ;  /* 0x00038c0001257983 */ /* 0x000ee20000300800 */
[----:B0-----:R-:W-:Y:S01]  /*6ab90*/  VIADD R0, R33, UR74 ;  /* 0x0000004a21007c36 */ /* 0x001fe20008000000 */
[----:B--2---:R-:W-:Y:S01]  /*6aba0*/  F2FP.SATFINITE.E5M2.F32.PACK_AB_MERGE_C R3, R41, R43, RZ ;  /* 0x0000002b2903723e */ /* 0x004fe200048060ff */
[----:B------:R-:W0:Y:S04]  /*6abb0*/  LDCU UR74, c[0x0][0x3b8] ;  /* 0x00007700ff4a77ac */ /* 0x000e280008000800 */
[----:B------:R-:W-:Y:S01]  /*6abc0*/  STL [R1+0x1470], R3 ;  /* 0x0014700301007387 */ /* 0x000fe20000100800 */
[----:B------:R-:W-:-:S03]  /*6abd0*/  F2FP.SATFINITE.E5M2.F32.PACK_AB_MERGE_C R2, R38, R39, RZ ;  /* 0x000000272602723e */ /* 0x000fc600048060ff */
[----:B------:R2:W-:Y:S04]  /*6abe0*/  STL [R1+0xe8], R0 ;  /* 0x0000e80001007387 */ /* 0x0005e80000100800 */
[----:B------:R3:W-:Y:S04]  /*6abf0*/  STL [R1+0x146c], R2 ;  /* 0x00146c0201007387 */ /* 0x0007e80000100800 */
[----:B------:R-:W3:Y:S01]  /*6ac00*/  LDL.LU R46, [R1+0x3a0] ;  /* 0x0003a000012e7983 */ /* 0x000ee20000300800 */
[----:B--2---:R-:W-:Y:S01]  /*6ac10*/  VIADD R0, R0, UR75 ;  /* 0x0000004b00007c36 */ /* 0x004fe20008000000 */
[----:B------:R-:W-:-:S02]  /*6ac20*/  IADD3 R6, P0, PT, R7, UR6, RZ ;  /* 0x0000000607067c10 */ /* 0x000fc4000ff1e0ff */
[----:B------:R-:W2:Y:S01]  /*6ac30*/  LDL.LU R43, [R1+0x3a4] ;  /* 0x0003a400012b7983 */ /* 0x000ea20000300800 */
[----:B----4-:R-:W-:-:S03]  /*6ac40*/  F2FP.SATFINITE.E5M2.F32.PACK_AB_MERGE_C R3, R56, R52, RZ ;  /* 0x000000343803723e */ /* 0x010fc600048060ff */
[----:B------:R-:W-:Y:S01]  /*6ac50*/  STL [R1+0xe4], R0 ;  /* 0x0000e40001007387 */ /* 0x000fe20000100800 */
[----:B------:R-:W-:Y:S01]  /*6ac60*/  IMAD.MOV.U32 R38, RZ, RZ, R8 ;  /* 0x000000ffff267224 */ /* 0x000fe200078e0008 */
[----:B------:R-:W4:Y:S02]  /*6ac70*/  LDCU UR75, c[0x0][0x3b8] ;  /* 0x00007700ff4b77ac */ /* 0x000f240008000800 */
[----:B------:R-:W4:Y:S01]  /*6ac80*/  LDL.LU R58, [R1+0x3a8] ;  /* 0x0003a800013a7983 */ /* 0x000f220000300800 */
[----:B------:R-:W0:Y:S03]  /*6ac90*/  LDCU UR6, c[0x0][0x3b8] ;  /* 0x00007700ff0677ac */ /* 0x000e260008000800 */
[----:B------:R-:W4:Y:S04]  /*6aca0*/  LDL.LU R50, [R1+0x3ac] ;  /* 0x0003ac0001327983 */ /* 0x000f280000300800 */
[----:B------:R-:W4:Y:S04]  /*6acb0*/  LDL.LU R41, [R1+0x3c0] ;  /* 0x0003c00001297983 */ /* 0x000f280000300800 */
[----:B------:R-:W4:Y:S01]  /*6acc0*/  LDL.LU R39, [R1+0x3c4] ;  /* 0x0003c40001277983 */ /* 0x000f220000300800 */
[----:B---3--:R-:W-:-:S03]  /*6acd0*/  F2FP.SATFINITE.E5M2.F32.PACK_AB_MERGE_C R2, R34, R61, RZ ;  /* 0x0000003d2202723e */ /* 0x008fc600048060ff */
[----:B------:R-:W3:Y:S04]  /*6ace0*/  LDL.LU R56, [R1+0x3c8] ;  /* 0x0003c80001387983 */ /* 0x000ee80000300800 */
[----:B------:R0:W-:Y:S01]  /*6acf0*/  STL [R1+0x1460], R3 ;  /* 0x0014600301007387 */ /* 0x0001e20000100800 */
[----:B------:R-:W-:Y:S01]  /*6ad00*/  VIADD R34, R0, UR76 ;  /* 0x0000004c00227c36 */ /* 0x000fe20008000000 */
[----:B------:R-:W-:Y:S01]  /*6ad10*/  MOV.SPILL R8, UR53 ;  /* 0x0000003500087c02 */ /* 0x000fe20009000f00 */
[----:B------:R-:W1:Y:S01]  /*6ad20*/  LDCU.64 UR52, c[0x0][0x398] ;  /* 0x00007300ff3477ac */ /* 0x000e620008000a00 */
[----:B------:R-:W3:Y:S01]  /*6ad30*/  LDL.LU R61, [R1+0x3cc] ;  /* 0x0003cc00013d7983 */ /* 0x000ee20000300800 */
[----:B------:R-:W-:Y:S02]  /*6ad40*/  LEA.HI.X.SX32 R7, R7, UR7, 0x1, P0 ;  /* 0x0000000707077c11 */ /* 0x000fe400080f0eff */
[----:B0-----:R-:W-:Y:S01]  /*6ad50*/  F2FP.SATFINITE.E5M2.F32.PACK_AB_MERGE_C R3, R57, R53, RZ ;  /* 0x000000353903723e */ /* 0x001fe200048060ff */
[----:B------:R0:W-:Y:S01]  /*6ad60*/  STL [R1+0x1458], R2 ;  /* 0x0014580201007387 */ /* 0x0001e20000100800 */
[----:B------:R-:W-:Y:S01]  /*6ad70*/  VIADD R0, R34, UR77 ;  /* 0x0000004d22007c36 */ /* 0x000fe20008000000 */
[----:B------:R-:W1:Y:S02]  /*6ad80*/  LDCU UR7, c[0x0][0x39c] ;  /* 0x00007380ff0777ac */ /* 0x000e640008000800 */
[----:B------:R-:W-:Y:S01]  /*6ad90*/  STL [R1+0x1444], R3 ;  /* 0x0014440301007387 */ /* 0x000fe20000100800 */
[----:B------:R-:W1:Y:S01]  /*6ada0*/  LDCU UR77, c[0x0][0x3b8] ;  /* 0x00007700ff4d77ac */ /* 0x000e620008000800 */
[----:B0-----:R-:W-:Y:S01]  /*6adb0*/  F2FP.SATFINITE.E5M2.F32.PACK_AB_MERGE_C R2, R47, R60, RZ ;  /* 0x0000003c2f02723e */ /* 0x001fe200048060ff */
[----:B------:R-:W0:Y:S04]  /*6adc0*/  LDCU UR76, c[0x0][0x3b8] ;  /* 0x00007700ff4c77ac */ /* 0x000e280008000800 */
[----:B------:R1:W-:Y:S04]  /*6add0*/  STL [R1+0x1450], R2 ;  /* 0x0014500201007387 */ /* 0x0003e80000100800 */
[----:B------:R-:W3:Y:S01]  /*6ade0*/  LDL.LU R60, [R1+0x3e0] ;  /* 0x0003e000013c7983 */ /* 0x000ee20000300800 */
[----:B-1----:R-:W-:-:S03]  /*6adf0*/  F2FP.SATFINITE.E5M2.F32.PACK_AB_MERGE_C R2, R44, R45, RZ ;  /* 0x0000002d2c02723e */ /* 0x002fc600048060ff */
[----:B------:R-:W-:Y:S04]  /*6ae00*/  STL [R1+0xe0], R0 ;  /* 0x0000e00001007387 */ /* 0x000fe80000100800 */
[----:B------:R1:W-:Y:S04]  /*6ae10*/  STL [R1+0x1428], R2 ;  /* 0x0014280201007387 */ /* 0x0003e80000100800 */
[----:B------:R-:W3:Y:S04]  /*6ae20*/  LDL.LU R47, [R1+0x3e4] ;  /* 0x0003e400012f7983 */ /* 0x000ee80000300800 */
[----:B------:R-:W3:Y:S01]  /*6ae30*/  LDL.LU R45, [R1+0x3e8] ;  /* 0x0003e800012d7983 */ /* 0x000ee20000300800 */
[----:B-1----:R-:W-:-:S03]  /*6ae40*/  F2FP.SATFINITE.E5M2.F32.PACK_AB_MERGE_C R2, R37, R42, RZ ;  /* 0x0000002a2502723e */ /* 0x002fc600048060ff */
[----:B------:R-:W3:Y:S04]  /*6ae50*/  LDL.LU R42, [R1+0x3ec] ;  /* 0x0003ec00012a7983 */ /* 0x000ee80000300800 */
[----:B------:R2:W-:Y:S01]  /*6ae60*/  STL [R1+0x1434], R2 ;  /* 0x0014340201007387 */ /* 0x0005e20000100800 */
[----:B------:R-:W-:Y:S01]  /*6ae70*/  VIADD R0, R0, UR72 ;  /* 0x0000004800007c36 */ /* 0x000fe20008000000 */
[----:B------:R-:W1:Y:S02]  /*6ae80*/  LDCU UR72, c[0x0][0x3b8] ;  /* 0x00007700ff4877ac */ /* 0x000e640008000800 */
[----:B------:R-:W3:Y:S04]  /*6ae90*/  LDL.LU R44, [R1+0x430] ;  /* 0x00043000012c7983 */ /* 0x000ee80000300800 */
[----:B------:R-:W3:Y:S01]  /*6aea0*/  LDL.LU R37, [R1+0x434] ;  /* 0x0004340001257983 */ /* 0x000ee20000300800 */
[----:B--2---:R-:W-:-:S03]  /*6aeb0*/  F2FP.SATFINITE.E5M2.F32.PACK_AB_MERGE_C R2, R43, R46, RZ ;  /* 0x0000002e2b02723e */ /* 0x004fc600048060ff */
[----:B------:R-:W2:Y:S04]  /*6aec0*/  LDL.LU R46, [R1+0x438] ;  /* 0x00043800012e7983 */ /* 0x000ea80000300800 */
[----:B------:R0:W-:Y:S04]  /*6aed0*/  STL [R1+0xdc], R0 ;  /* 0x0000dc0001007387 */ /* 0x0001e80000100800 */
[----:B------:R4:W-:Y:S04]  /*6aee0*/  STL [R1+0x141c], R2 ;  /* 0x00141c0201007387 */ /* 0x0009e80000100800 */
[----:B------:R-:W2:Y:S01]  /*6aef0*/  LDL.LU R43, [R1+0x43c] ;  /* 0x00043c00012b7983 */ /* 0x000ea20000300800 */
[----:B0-----:R-:W-:Y:S01]  /*6af00*/  VIADD R0, R0, UR64 ;  /* 0x0000004000007c36 */ /* 0x001fe20008000000 */
[----:B------:R-:W0:Y:S01]  /*6af10*/  LDCU UR64, c[0x0][0x3b8] ;  /* 0x00007700ff4077ac */ /* 0x000e220008000800 */
[----:B----4-:R-:W-:-:S05]  /*6af20*/  F2FP.SATFINITE.E5M2.F32.PACK_AB_MERGE_C R2, R50, R58, RZ ;  /* 0x0000003a3202723e */ /* 0x010fca00048060ff */
[----:B------:R4:W-:Y:S02]  /*6af30*/  STL [R1+0x1418], R2 ;  /* 0x0014180201007387 */ /* 0x0009e40000100800 */
[----:B----4-:R-:W-:Y:S02]  /*6af40*/  F2FP.SATFINITE.E5M2.F32.PACK_AB_MERGE_C R2, R39, R41, RZ ;  /* 0x000000292702723e */ /* 0x010fe400048060ff */
[----:B------:R-:W4:Y:S04]  /*6af50*/  LDL.LU R41, [R1+0x820] ;  /* 0x0008200001297983 */ /* 0x000f280000300800 */
[----:B------:R-:W-:Y:S04]  /*6af60*/  STL [R1+0xd8], R0 ;  /* 0x0000d80001007387 */ /* 0x000fe80000100800 */
[----:B------:R3:W-:Y:S04]  /*6af70*/  STL [R1+0x1410], R2 ;  /* 0x0014100201007387 */ /* 0x0007e80000100800 */
[----:B------:R-:W4:Y:S01]  /*6af80*/  LDL.LU R39, [R1+0x824] ;  /* 0x0008240001277983 */ /* 0x000f220000300800 */
[----:B------:R-:W-:Y:S01]  /*6af90*/  VIADD R10, R0, UR24 ;  /* 0x00000018000a7c36 */ /* 0x000fe20008000000 */
[----:B------:R-:W0:Y:S02]  /*6afa0*/  LDCU UR24, c[0x0][0x3b8] ;  /* 0x00007700ff1877ac */ /* 0x000e240008000800 */
[----:B------:R-:W4:Y:S01]  /*6afb0*/  LDL.LU R3, [R1+0x828] ;  /* 0x0008280001037983 */ /* 0x000f220000300800 */
[----:B---3--:R-:W-:-:S05]  /*6afc0*/  F2FP.SATFINITE.E5M2.F32.PACK_AB_MERGE_C R2, R61, R56, RZ ;  /* 0x000000383d02723e */ /* 0x008fca00048060ff */
[----:B------:R3:W-:Y:S04]  /*6afd0*/  STL [R1+0x140c], R2 ;  /* 0x00140c0201007387 */ /* 0x0007e80000100800 */
[----:B------:R-:W4:Y:S04]  /*6afe0*/  LDL.LU R0, [R1+0x82c] ;  /* 0x00082c0001007983 */ /* 0x000f280000300800 */
[----:B---3--:R-:W3:Y:S04]  /*6aff0*/  LDL.LU R2, [R1+0x420] ;  /* 0x0004200001027983 */ /* 0x008ee80000300800 */
[----:B------:R-:W-:Y:S04]  /*6b000*/  STL [R1+0xd4], R10 ;  /* 0x0000d40a01007387 */ /* 0x000fe80000100800 */
[----:B------:R-:W3:Y:S01]  /*6b010*/  LDL.LU R52, [R1+0x424] ;  /* 0x0004240001347983 */ /* 0x000ee20000300800 */
[----:B------:R-:W-:-:S03]  /*6b020*/  F2FP.SATFINITE.E5M2.F32.PACK_AB_MERGE_C R11, R47, R60, RZ ;  /* 0x0000003c2f0b723e */ /* 0x000fc600048060ff */
[----:B------:R-:W3:Y:S04]  /*6b030*/  LDL.LU R53, [R1+0x428] ;  /* 0x0004280001357983 */ /* 0x000ee80000300800 */
[----:B------:R-:W3:Y:S04]  /*6b040*/  LDL.LU R57, [R1+0x42c] ;  /* 0x00042c0001397983 */ /* 0x000ee80000300800 */
[----:B------:R-:W3:Y:S04]  /*6b050*/  LDL.LU R58, [R1+0x810] ;  /* 0x00081000013a7983 */ /* 0x000ee80000300800 */
[----:B------:R0:W-:Y:S04]  /*6b060*/  STL [R1+0x1400], R11 ;  /* 0x0014000b01007387 */ /* 0x0001e80000100800 */
[----:B------:R-:W3:Y:S01]  /*6b070*/  LDL.LU R60, [R1+0x814] ;  /* 0x00081400013c7983 */ /* 0x000ee20000300800 */
[----:B0-----:R-:W-:Y:S01]  /*6b080*/  F2FP.SATFINITE.E5M2.F32.PACK_AB_MERGE_C R11, R42, R45, RZ ;  /* 0x0000002d2a0b723e */ /* 0x001fe200048060ff */
[----:B------:R-:W-:-:S02]  /*6b090*/  IMAD.MOV.U32 R42, RZ, RZ, R35 ;  /* 0x000000ffff2a7224 */ /* 0x000fc400078e0023 */
[----:B------:R-:W-:Y:S01]  /*6b0a0*/  VIADD R35, R10, UR25 ;  /* 0x000000190a237c36 */ /* 0x000fe20008000000 */
[----:B------:R-:W-:Y:S01]  /*6b0b0*/  F2FP.SATFINITE.E5M2.F32.PACK_AB_MERGE_C R10, R37, R44, RZ ;  /* 0x0000002c250a723e */ /* 0x000fe200048060ff */
[----:B------:R-:W-:Y:S01]  /*6b0c0*/  STL [R1+0x13e4], R11 ;  /* 0x0013e40b01007387 */ /* 0x000fe20000100800 */
[----:B------:R-:W0:Y:S03]  /*6b0d0*/  LDCU UR25, c[0x0][0x3b8] ;  /* 0x00007700ff1977ac */ /* 0x000e260008000800 */
[----:B------:R-:W3:Y:S04]  /*6b0e0*/  LDL.LU R47, [R1+0x818] ;  /* 0x00081800012f7983 */ /* 0x000ee80000300800 */
[----:B------:R-:W3:Y:S04]  /*6b0f0*/  LDL.LU R37, [R1+0x81c] ;  /* 0x00081c0001257983 */ /* 0x000ee80000300800 */
[----:B------:R2:W-:Y:S04]  /*6b100*/  STL [R1+0x13c8], R10 ;  /* 0x0013c80a01007387 */ /* 0x0005e80000100800 */
[----:B------:R-:W3:Y:S04]  /*6b110*/  LDL.LU R45, [R1+0x800] ;  /* 0x00080000012d7983 */ /* 0x000ee80000300800 */
[----:B------:R-:W3:Y:S01]  /*6b120*/  LDL.LU R44, [R1+0x804] ;  /* 0x00080400012c7983 */ /* 0x000ee20000300800 */
[----:B--2---:R-:W-:-:S05]  /*6b130*/  F2FP.SATFINITE.E5M2.F32.PACK_AB_MERGE_C R10, R43, R46, RZ ;  /* 0x0000002e2b0a723e */ /* 0x004fca00048060ff */
[----:B------:R4:W-:Y:S04]  /*6b140*/  STL [R1+0x13cc], R10 ;  /* 0x0013cc0a01007387 */ /* 0x0009e80000100800 */
[----:B------:R-:W2:Y:S04]  /*6b150*/  LDL.LU R50, [R1+0x808] ;  /* 0x0008080001327983 */ /* 0x000ea80000300800 */
[----:B------:R-:W2:Y:S04]  /*6b160*/  LDL.LU R56, [R1+0x80c] ;  /* 0x00080c0001387983 */ /* 0x000ea80000300800 */
[----:B------:R-:W-:Y:S04]  /*6b170*/  STL.64 [R1+0x27c0], R34 ;  /* 0x0027c02201007387 */ /* 0x000fe80000100a00 */
[----:B------:R-:W2:Y:S04]  /*6b180*/  LDL.LU R61, [R1+0x7f0] ;  /* 0x0007f000013d7983 */ /* 0x000ea80000300800 */
[----:B------:R-:W2:Y:S01]  /*6b190*/  LDL.LU R46, [R1+0x7f4] ;  /* 0x0007f400012e7983 */ /* 0x000ea20000300800 */
[----:B----4-:R-:W-:-:S05]  /*6b1a0*/  F2FP.SATFINITE.E5M2.F32.PACK_AB_MERGE_C R10, R39, R41, RZ ;  /* 0x00000029270a723e */ /* 0x010fca00048060ff */
[----:B------:R-:W-:Y:S04]  /*6b1b0*/  STL [R1+0x13f0], R10 ;  /* 0x0013f00a01007387 */ /* 0x000fe80000100800 */
[----:B------:R-:W4:Y:S04]  /*6b1c0*/  LDL.LU R41, [R1+0x7f8] ;  /* 0x0007f80001297983 */ /* 0x000f280000300800 */
[----:B------:R-:W4:Y:S01]  /*6b1d0*/  LDL.LU R39, [R1+0x7fc] ;  /* 0x0007fc0001277983 */ /* 0x000f220000300800 */
[----:B------:R-:W-:Y:S01]  /*6b1e0*/  IMAD.MOV.U32 R43, RZ, RZ, R36 ;  /* 0x000000ffff2b7224 */ /* 0x000fe200078e0024 */
[----:B------:R-:W-:Y:S01]  /*6b1f0*/  F2FP.SATFINITE.E5M2.F32.PACK_AB_MERGE_C R3, R0, R3, RZ ;  /* 0x000000030003723e */ /* 0x000fe200048060ff */
[----:B------:R-:W-:Y:S01]  /*6b200*/  VIADD R36, R35, UR22 ;  /* 0x0000001623247c36 */ /* 0x000fe20008000000 */
[----:B------:R-:W0:Y:S03]  /*6b210*/  LDCU UR22, c[0x0][0x3b8] ;  /* 0x00007700ff1677ac */ /* 0x000e260008000800 */
[----:B------:R-:W-:Y:S01]  /*6b220*/  VIADD R0, R36, UR23 ;  /* 0x0000001724007c36 */ /* 0x000fe20008000000 */
[----:B------:R3:W-:Y:S01]  /*6b230*/  STL [R1+0x13b8], R3 ;  /* 0x0013b80301007387 */ /* 0x0007e20000100800 */
[----:B------:R-:W0:Y:S03]  /*6b240*/  LDCU UR23, c[0x0][0x3b8] ;  /* 0x00007700ff1777ac */ /* 0x000e260008000800 */
[----:B------:R0:W-:Y:S01]  /*6b250*/  STL [R1+0xd0], R0 ;  /* 0x0000d00001007387 */ /* 0x0001e20000100800 */
[----:B---3--:R-:W-:-:S02]  /*6b260*/  F2FP.SATFINITE.E5M2.F32.PACK_AB_MERGE_C R3, R52, R2, RZ ;  /* 0x000000023403723e */ /* 0x008fc400048060ff */
[----:B------:R-:W-:-:S03]  /*6b270*/  F2FP.SATFINITE.E5M2.F32.PACK_AB_MERGE_C R2, R57, R53, RZ ;  /* 0x000000353902723e */ /* 0x000fc600048060ff */
[----:B------:R-:W-:Y:S01]  /*6b280*/  STL [R1+0x13ec], R3 ;  /* 0x0013ec0301007387 */ /* 0x000fe20000100800 */
[----:B0-----:R-:W-:Y:S01]  /*6b290*/  VIADD R0, R0, UR20 ;  /* 0x0000001400007c36 */ /* 0x001fe20008000000 */
[----:B------:R-:W0:Y:S02]  /*6b2a0*/  LDCU UR20, c[0x0][0x3b8] ;  /* 0x00007700ff1477ac */ /* 0x000e240008000800 */
[----:B------:R3:W-:Y:S04]  /*6b2b0*/  STL [R1+0x13b0], R2 ;  /* 0x0013b00201007387 */ /* 0x0007e80000100800 */
[----:B------:R-:W-:Y:S01]  /*6b2c0*/  STL [R1+0xcc], R0 ;  /* 0x0000cc0001007387 */ /* 0x000fe20000100800 */
[----:B---3--:R-:W-:-:S05]  /*6b2d0*/  F2FP.SATFINITE.E5M2.F32.PACK_AB_MERGE_C R2, R60, R58, RZ ;  /* 0x0000003a3c02723e */ /* 0x008fca00048060ff */
[----:B------:R3:W-:Y:S04]  /*6b2e0*/  STL [R1+0x14a4], R2 ;  /* 0x0014a40201007387 */ /* 0x0007e80000100800 */
[----:B---3--:R-:W3:Y:S01]  /*6b2f0*/  LDL.LU R2, [R1+0x7e0] ;  /* 0x0007e00001027983 */ /* 0x008ee20000300800 */
[----:B------:R-:W-:Y:S01]  /*6b300*/  F2FP.SATFINITE.E5M2.F32.PACK_AB_MERGE_C R3, R37, R47, RZ ;  /* 0x0000002f2503723e */ /* 0x000fe200048060ff */
[----:B------:R-:W-:Y:S01]  /*6b310*/  VIADD R37, R0, UR21 ;  /* 0x0000001500257c36 */ /* 0x000fe20008000000 */
[----:B------:R-:W0:Y:S01]  /*6b320*/  LDCU UR21, c[0x0][0x3b8] ;  /* 0x00007700ff1577ac */ /* 0x000e220008000800 */
[----:B------:R-:W3:Y:S04]  /*6b330*/  LDL.LU R52, [R1+0x7e4] ;  /* 0x0007e40001347983 */ /* 0x000ee80000300800 */
[----:B------:R-:W3:Y:S04]  /*6b340*/  LDL.LU R53, [R1+0x7e8] ;  /* 0x0007e80001357983 */ /* 0x000ee80000300800 */
[----:B------:R-:W3:Y:S01]  /*6b350*/  LDL.LU R60, [R1+0x7ec] ;  /* 0x0007ec00013c7983 */ /* 0x000ee20000300800 */
[----:B------:R-:W-:-:S03]  /*6b360*/  F2FP.SATFINITE.E5M2.F32.PACK_AB_MERGE_C R0, R44, R45, RZ ;  /* 0x0000002d2c00723e */ /* 0x000fc600048060ff */
[----:B------:R-:W-:Y:S04]  /*6b370*/  STL [R1+0x14b0], R3 ;  /* 0x0014b00301007387 */ /* 0x000fe80000100800 */
[----:B------:R-:W3:Y:S04]  /*6b380*/  LDL.LU R57, [R1+0x7d0] ;  /* 0x0007d00001397983 */ /* 0x000ee80000300800 */
[----:B------:R-:W3:Y:S04]  /*6b390*/  LDL.LU R47, [R1+0x7d4] ;  /* 0x0007d400012f7983 */ /* 0x000ee80000300800 */
[----:B------:R0:W-:Y:S04]  /*6b3a0*/  STL [R1+0x14dc], R0 ;  /* 0x0014dc0001007387 */ /* 0x0001e80000100800 */
[----:B------:R-:W3:Y:S04]  /*6b3b0*/  LDL.LU R45, [R1+0x7d8] ;  /* 0x0007d800012d7983 */ /* 0x000ee80000300800 */
[----:B------:R-:W3:Y:S01]  /*6b3c0*/  LDL.LU R44, [R1+0x7dc] ;  /* 0x0007dc00012c7983 */ /* 0x000ee20000300800 */
[----:B0-----:R-:W-:Y:S01]  /*6b3d0*/  VIADD R0, R37, UR18 ;  /* 0x0000001225007c36 */ /* 0x001fe20008000000 */
[----:B------:R-:W0:Y:S02]  /*6b3e0*/  LDCU UR18, c[0x0][0x3b8] ;  /* 0x00007700ff1277ac */ /* 0x000e240008000800 */
[----:B------:R-:W-:Y:S01]  /*6b3f0*/  STL.64 [R1+0x27b0], R36 ;  /* 0x0027b02401007387 */ /* 0x000fe20000100a00 */
[----:B--2---:R-:W-:-:S05]  /*6b400*/  F2FP.SATFINITE.E5M2.F32.PACK_AB_MERGE_C R3, R56, R50, RZ ;  /* 0x000000323803723e */ /* 0x004fca00048060ff */
[----:B------:R4:W-:Y:S01]  /*6b410*/  STL [R1+0x14d8], R3 ;  /* 0x0014d80301007387 */ /* 0x0009e20000100800 */
[----:B------:R-:W-:-:S03]  /*6b420*/  F2FP.SATFINITE.E5M2.F32.PACK_AB_MERGE_C R10, R46, R61, RZ ;  /* 0x0000003d2e0a723e */ /* 0x000fc600048060ff */
[----:B------:R2:W-:Y:S04]  /*6b430*/  STL [R1+0xc8], R0 ;  /* 0x0000c80001007387 */ /* 0x0005e80000100800 */
[----:B------:R-:W-:Y:S04]  /*6b440*/  STL [R1+0x1508], R10 ;  /* 0x0015080a01007387 */ /* 0x000fe80000100800 */
[----:B------:R-:W3:Y:S04]  /*6b450*/  LDL.LU R11, [R1+0x7c0] ;  /* 0x0007c000010b7983 */ /* 0x000ee80000300800 */
[----:B------:R-:W3:Y:S01]  /*6b460*/  LDL.LU R58, [R1+0x7c4] ;  /* 0x0007c400013a7983 */ /* 0x000ee20000300800 */
[----:B----4-:R-:W-:-:S05]  /*6b470*/  F2FP.SATFINITE.E5M2.F32.PACK_AB_MERGE_C R3, R39, R41, RZ ;  /* 0x000000292703723e */ /* 0x010fca00048060ff */
[----:B------:R-:W-:Y:S04]  /*6b480*/  STL [R1+0x1504], R3 ;  /* 0x0015040301007387 */ /* 0x000fe80000100800 */
[----:B------:R-:W4:Y:S04]  /*6b490*/  LDL.LU R50, [R1+0x7c8] ;  /* 0x0007c80001327983 */ /* 0x000f280000300800 */
[----:B------:R-:W4:Y:S04]  /*6b4a0*/  LDL.LU R39, [R1+0x7cc] ;  /* 0x0007cc0001277983 */ /* 0x000f280000300800 */
[----:B------:R-:W4:Y:S04]  /*6b4b0*/  LDL.LU R56, [R1+0x7b0] ;  /* 0x0007b00001387983 */ /* 0x000f280000300800 */
[----:B------:R-:W4:Y:S04]  /*6b4c0*/  LDL.LU R41, [R1+0x7b4] ;  /* 0x0007b40001297983 */ /* 0x000f280000300800 */
[----:B------:R-:W4:Y:S04]  /*6b4d0*/  LDL.LU R61, [R1+0x7b8] ;  /* 0x0007b800013d7983 */ /* 0x000f280000300800 */
[----:B------:R-:W4:Y:S01]  /*6b4e0*/  LDL.LU R46, [R1+0x7bc] ;  /* 0x0007bc00012e7983 */ /* 0x000f220000300800 */
[----:B--2---:R-:W-:Y:S01]  /*6b4f0*/  VIADD R0, R0, UR19 ;  /* 0x0000001300007c36 */ /* 0x004fe20008000000 */
[----:B------:R-:W2:Y:S04]  /*6b500*/  LDCU UR19, c[0x0][0x3b8] ;  /* 0x00007700ff1377ac */ /* 0x000ea80008000800 */
[----:B------:R0:W-:Y:S02]  /*6b510*/  STL [R1+0xc4], R0 ;  /* 0x0000c40001007387 */ /* 0x0001e40000100800 */
[----:B0-----:R-:W-:Y:S01]  /*6b520*/  VIADD R0, R0, UR16 ;  /* 0x0000001000007c36 */ /* 0x001fe20008000000 */
[----:B------:R-:W0:Y:S01]  /*6b530*/  LDCU UR16, c[0x0][0x3b8] ;  /* 0x00007700ff1077ac */ /* 0x000e220008000800 */
[----:B---3--:R-:W-:-:S05]  /*6b540*/  F2FP.SATFINITE.E5M2.F32.PACK_AB_MERGE_C R3, R52, R2, RZ ;  /* 0x000000023403723e */ /* 0x008fca00048060ff */
[----:B------:R3:W-:Y:S01]  /*6b550*/  STL [R1+0x1534], R3 ;  /* 0x0015340301007387 */ /* 0x0007e20000100800 */
[----:B------:R-:W-:-:S03]  /*6b560*/  F2FP.SATFINITE.E5M2.F32.PACK_AB_MERGE_C R2, R60, R53, RZ ;  /* 0x000000353c02723e */ /* 0x000fc600048060ff */
[----:B---3--:R-:W3:Y:S04]  /*6b570*/  LDL.LU R3, [R1+0x7a0] ;  /* 0x0007a00001037983 */ /* 0x008ee80000300800 */
[----:B------:R0:W-:Y:S01]  /*6b580*/  STL [R1+0x1530], R2 ;  /* 0x0015300201007387 */ /* 0x0001e20000100800 */
[----:B------:R-:W-:-:S03]  /*6b590*/  F2FP.SATFINITE.E5M2.F32.PACK_AB_MERGE_C R14, R47, R57, RZ ;  /* 0x000000392f0e723e */ /* 0x000fc600048060ff */
[----:B0-----:R-:W3:Y:S01]  /*6b5a0*/  LDL.LU R2, [R1+0x7a4] ;  /* 0x0007a40001027983 */ /* 0x001ee20000300800 */
[----:B------:R-:W-:-:S03]  /*6b5b0*/  F2FP.SATFINITE.E5M2.F32.PACK_AB_MERGE_C R10, R44, R45, RZ ;  /* 0x0000002d2c0a723e */ /* 0x000fc600048060ff */
[----:B------:R-:W2:Y:S04]  /*6b5c0*/  LDL.LU R52, [R1+0x7a8] ;  /* 0x0007a80001347983 */ /* 0x000ea80000300800 */
[----:B------:R0:W-:Y:S04]  /*6b5d0*/  STL [R1+0xc0], R0 ;  /* 0x0000c00001007387 */ /* 0x0001e80000100800 */
[----:B------:R-:W2:Y:S04]  /*6b5e0*/  LDL.LU R60, [R1+0x7ac] ;  /* 0x0007ac00013c7983 */ /* 0x000ea80000300800 */
[----:B------:R-:W-:Y:S01]  /*6b5f0*/  STL [R1+0x1564], R14 ;  /* 0x0015640e01007387 */ /* 0x000fe20000100800 */
[----:B0-----:R-:W-:Y:S01]  /*6b600*/  VIADD R0, R0, UR17 ;  /* 0x0000001100007c36 */ /* 0x001fe20008000000 */
[----:B------:R-:W0:Y:S02]  /*6b610*/  LDCU UR17, c[0x0][0x3b8] ;  /* 0x00007700ff1177ac */ /* 0x000e240008000800 */
[----:B------:R4:W-:Y:S04]  /*6b620*/  STL [R1+0x1560], R10 ;  /* 0x0015600a01007387 */ /* 0x0009e80000100800 */
[----:B------:R-:W2:Y:S04]  /*6b630*/  LDL.LU R48, [R1+0x790] ;  /* 0x0007900001307983 */ /* 0x000ea80000300800 */
[----:B------:R0:W-:Y:S04]  /*6b640*/  STL [R1+0xbc], R0 ;  /* 0x0000bc0001007387 */ /* 0x0001e80000100800 */
[----:B------:R-:W2:Y:S01]  /*6b650*/  LDL.LU R53, [R1+0x794] ;  /* 0x0007940001357983 */ /* 0x000ea20000300800 */
[----:B------:R-:W-:-:S03]  /*6b660*/  IMAD.MOV.U32 R44, RZ, RZ, R38 ;  /* 0x000000ffff2c7224 */ /* 0x000fc600078e0026 */
[----:B------:R-:W2:Y:S04]  /*6b670*/  LDL.LU R57, [R1+0x798] ;  /* 0x0007980001397983 */ /* 0x000ea80000300800 */
[----:B------:R-:W2:Y:S04]  /*6b680*/  LDL.LU R38, [R1+0x79c] ;  /* 0x00079c0001267983 */ /* 0x000ea80000300800 */
[----:B------:R-:W2:Y:S04]  /*6b690*/  LDL.LU R47, [R1+0x780] ;  /* 0x00078000012f7983 */ /* 0x000ea80000300800 */
[----:B------:R-:W2:Y:S01]  /*6b6a0*/  LDL.LU R45, [R1+0x784] ;  /* 0x00078400012d7983 */ /* 0x000ea20000300800 */
[----:B------:R-:W-:-:S05]  /*6b6b0*/  F2FP.SATFINITE.E5M2.F32.PACK_AB_MERGE_C R11, R58, R11, RZ ;  /* 0x0000000b3a0b723e */ /* 0x000fca00048060ff */
[----:B------:R-:W-:Y:S01]  /*6b6c0*/  STL [R1+0x1580], R11 ;  /* 0x0015800b01007387 */ /* 0x000fe20000100800 */
[----:B----4-:R-:W-:Y:S01]  /*6b6d0*/  F2FP.SATFINITE.E5M2.F32.PACK_AB_MERGE_C R10, R39, R50, RZ ;  /* 0x00000032270a723e */ /* 0x010fe200048060ff */
[----:B------:R-:W-:Y:S01]  /*6b6e0*/  VIADD R39, R0, UR14 ;  /* 0x0000000e00277c36 */ /* 0x000fe20008000000 */
[----:B------:R-:W4:Y:S03]  /*6b6f0*/  LDCU UR14, c[0x0][0x3b8] ;  /* 0x00007700ff0e77ac */ /* 0x000f260008000800 */
[----:B------:R-:W-:Y:S01]  /*6b700*/  STL [R1+0x1594], R10 ;  /* 0x0015940a01007387 */ /* 0x000fe20000100800 */
[----:B0-----:R-:W-:-:S03]  /*6b710*/  F2FP.SATFINITE.E5M2.F32.PACK_AB_MERGE_C R0, R41, R56, RZ ;  /* 0x000000382900723e */ /* 0x001fc600048060ff */
[----:B------:R-:W4:Y:S04]  /*6b720*/  LDL.LU R58, [R1+0x788] ;  /* 0x00078800013a7983 */ /* 0x000f280000300800 */
[----:B------:R-:W4:Y:S04]  /*6b730*/  LDL.LU R41, [R1+0x78c] ;  /* 0x00078c0001297983 */ /* 0x000f280000300800 */
[----:B------:R0:W-:Y:S04]  /*6b740*/  STL [R1+0x15c0], R0 ;  /* 0x0015c00001007387 */ /* 0x0001e80000100800 */
[----:B------:R-:W4:Y:S01]  /*6b750*/  LDL.LU R50, [R1+0x770] ;  /* 0x0007700001327983 */ /* 0x000f220000300800 */
[----:B0-----:R-:W-:-:S05]  /*6b760*/  F2FP.SATFINITE.E5M2.F32.PACK_AB_MERGE_C R0, R46, R61, RZ ;  /* 0x0000003d2e00723e */ /* 0x001fca00048060ff */
[----:B------:R0:W-:Y:S04]  /*6b770*/  STL [R1+0x15bc], R0 ;  /* 0x0015bc0001007387 */ /* 0x0001e80000100800 */
[----:B------:R-:W4:Y:S04]  /*6b780*/  LDL.LU R56, [R1+0x774] ;  /* 0x0007740001387983 */ /* 0x000f280000300800 */
[----:B------:R-:W4:Y:S04]  /*6b790*/  LDL.LU R61, [R1+0x778] ;  /* 0x00077800013d7983 */ /* 0x000f280000300800 */
[----:B------:R-:W4:Y:S01]  /*6b7a0*/  LDL.LU R46, [R1+0x77c] ;  /* 0x00077c00012e7983 */ /* 0x000f220000300800 */
[----:B0-----:R-:W-:Y:S01]  /*6b7b0*/  VIADD R0, R39, UR15 ;  /* 0x0000000f27007c36 */ /* 0x001fe20008000000 */
[----:B------:R-:W0:Y:S04]  /*6b7c0*/  LDCU UR15, c[0x0][0x3b8] ;  /* 0x00007700ff0f77ac */ /* 0x000e280008000800 */
[----:B------:R1:W-:Y:S02]  /*6b7d0*/  STL [R1+0xb8], R0 ;  /* 0x0000b80001007387 */ /* 0x0003e40000100800 */
[----:B-1----:R-:W-:Y:S01]  /*6b7e0*/  VIADD R0, R0, UR12 ;  /* 0x0000000c00007c36 */ /* 0x002fe20008000000 */
[----:B------:R-:W1:Y:S01]  /*6b7f0*/  LDCU UR12, c[0x0][0x3b8] ;  /* 0x00007700ff0c77ac */ /* 0x000e620008000800 */
[----:B---3--:R-:W-:-:S05]  /*6b800*/  F2FP.SATFINITE.E5M2.F32.PACK_AB_MERGE_C R3, R2, R3, RZ ;  /* 0x000000030203723e */ /* 0x008fca00048060ff */
[----:B------:R3:W-:Y:S01]  /*6b810*/  STL [R1+0x15d4], R3 ;  /* 0x0015d40301007387 */ /* 0x0007e20000100800 */
[----:B--2---:R-:W-:-:S05]  /*6b820*/  F2FP.SATFINITE.E5M2.F32.PACK_AB_MERGE_C R2, R60, R52, RZ ;  /* 0x000000343c02723e */ /* 0x004fca00048060ff */
[----:B------:R2:W-:Y:S04]  /*6b830*/  STL [R1+0x15d8], R2 ;  /* 0x0015d80201007387 */ /* 0x0005e80000100800 */
[----:B---3--:R-:W3:Y:S04]  /*6b840*/  LDL.LU R3, [R1+0x760] ;  /* 0x0007600001037983 */ /* 0x008ee80000300800 */
[----:B--2---:R-:W3:Y:S04]  /*6b850*/  LDL.LU R2, [R1+0x764] ;  /* 0x0007640001027983 */ /* 0x004ee80000300800 */
[----:B------:R-:W2:Y:S01]  /*6b860*/  LDL.LU R52, [R1+0x768] ;  /* 0x0007680001347983 */ /* 0x000ea20000300800 */
[----:B------:R-:W-:-:S03]  /*6b870*/  F2FP.SATFINITE.E5M2.F32.PACK_AB_MERGE_C R10, R53, R48, RZ ;  /* 0x00000030350a723e */ /* 0x000fc600048060ff */
[----:B------:R-:W-:Y:S04]  /*6b880*/  STL [R1+0xb4], R0 ;  /* 0x0000b40001007387 */ /* 0x000fe80000100800 */
[----:B------:R-:W2:Y:S04]  /*6b890*/  LDL.LU R60, [R1+0x76c] ;  /* 0x00076c00013c7983 */ /* 0x000ea80000300800 */
[----:B------:R0:W-:Y:S02]  /*6b8a0*/  STL [R1+0x15f0], R10 ;  /* 0x0015f00a01007387 */ /* 0x0001e40000100800 */
[----:B0-----:R-:W-:Y:S01]  /*6b8b0*/  F2FP.SATFINITE.E5M2.F32.PACK_AB_MERGE_C R10, R38, R57, RZ ;  /* 0x00000039260a723e */ /* 0x001fe200048060ff */
[----:B------:R-:W-:Y:S01]  /*6b8c0*/  VIADD R38, R0, UR13 ;  /* 0x0000000d00267c36 */ /* 0x000fe20008000000 */
[----:B------:R-:W-:Y:S01]  /*6b8d0*/  F2FP.SATFINITE.E5M2.F32.PACK_AB_MERGE_C R0, R45, R47, RZ ;  /* 0x0000002f2d00723e */ /* 0x000fe200048060ff */
[----:B------:R-:W0:Y:S02]  /*6b8e0*/  LDCU UR13, c[0x0][0x3b8] ;  /* 0x00007700ff0d77ac */ /* 0x000e240008000800 */
[----:B------:R1:W-:Y:S04]  /*6b8f0*/  STL [R1+0x15f8], R10 ;  /* 0x0015f80a01007387 */ /* 0x0003e80000100800 */
[----:B-1----:R-:W2:Y:S04]  /*6b900*/  LDL.LU R10, [R1+0x750] ;  /* 0x00075000010a7983 */ /* 0x002ea80000300800 */
[----:B------:R-:W2:Y:S04]  /*6b910*/  LDL.LU R11, [R1+0x754] ;  /* 0x00075400010b7983 */ /* 0x000ea80000300800 */
[----:B------:R4:W-:Y:S04]  /*6b920*/  STL [R1+0x15f4], R0 ;  /* 0x0015f40001007387 */ /* 0x0009e80000100800 */
[----:B------:R-:W2:Y:S04]  /*6b930*/  LDL.LU R48, [R1+0x758] ;  /* 0x0007580001307983 */ /* 0x000ea80000300800 */
[----:B------:R-:W2:Y:S04]  /*6b940*/  LDL.LU R53, [R1+0x75c] ;  /* 0x00075c0001357983 */ /* 0x000ea80000300800 */
[----:B------:R-:W2:Y:S04]  /*6b950*/  LDL.LU R47, [R1+0x740] ;  /* 0x00074000012f7983 */ /* 0x000ea80000300800 */
[----:B------:R-:W2:Y:S04]  /*6b960*/  LDL.LU R45, [R1+0x744] ;  /* 0x00074400012d7983 */ /* 0x000ea80000300800 */
[----:B------:R-:W2:Y:S01]  /*6b970*/  LDL.LU R57, [R1+0x748] ;  /* 0x0007480001397983 */ /* 0x000ea20000300800 */
[----:B----4-:R-:W-:-:S05]  /*6b980*/  F2FP.SATFINITE.E5M2.F32.PACK_AB_MERGE_C R0, R41, R58, RZ ;  /* 0x0000003a2900723e */ /* 0x010fca00048060ff */
[----:B------:R1:W-:Y:S04]  /*6b990*/  STL [R1+0x1604], R0 ;  /* 0x0016040001007387 */ /* 0x0003e80000100800 */
[----:B------:R-:W4:Y:S04]  /*6b9a0*/  LDL.LU R58, [R1+0x74c] ;  /* 0x00074c00013a7983 */ /* 0x000f280000300800 */
[----:B------:R-:W-:Y:S01]  /*6b9b0*/  STL.64 [R1+0x27a8], R38 ;  /* 0x0027a82601007387 */ /* 0x000fe20000100a00 */
[----:B------:R-:W-:-:S05]  /*6b9c0*/  F2FP.SATFINITE.E5M2.F32.PACK_AB_MERGE_C R14, R56, R50, RZ ;  /* 0x00000032380e723e */ /* 0x000fca00048060ff */
[----:B------:R-:W-:Y:S01]  /*6b9d0*/  STL [R1+0x15e4], R14 ;  /* 0x0015e40e01007387 */ /* 0x000fe20000100800 */
[----:B-1----:R-:W-:-:S03]  /*6b9e0*/  F2FP.SATFINITE.E5M2.F32.PACK_AB_MERGE_C R0, R46, R61, RZ ;  /* 0x0000003d2e00723e */ /* 0x002fc600048060ff */
[----:B------:R-:W4:Y:S01]  /*6b9f0*/  LDL.LU R50, [R1+0x730] ;  /* 0x0007300001327983 */ /* 0x000f220000300800 */
[----:B------:R-:W-:-:S03]  /*6ba00*/  IMAD.MOV.U32 R46, RZ, RZ, R42 ;  /* 0x000000ffff2e7224 */ /* 0x000fc600078e002a */
[----:B------:R1:W-:Y:S04]  /*6ba10*/  STL [R1+0x15fc], R0 ;  /* 0x0015fc0001007387 */ /* 0x0003e80000100800 */
[----:B------:R-:W4:Y:S04]  /*6ba20*/  LDL.LU R56, [R1+0x734] ;  /* 0x0007340001387983 */ /* 0x000f280000300800 */
[----:B------:R-:W4:Y:S04]  /*6ba30*/  LDL.LU R61, [R1+0x738] ;  /* 0x00073800013d7983 */ /* 0x000f280000300800 */
[----:B------:R-:W4:Y:S01]  /*6ba40*/  LDL.LU R42, [R1+0x73c] ;  /* 0x00073c00012a7983 */ /* 0x000f220000300800 */
[----:B------:R-:W-:-:S02]  /*6ba50*/  IMAD.MOV.U32 R41, RZ, RZ, R40 ;  /* 0x000000ffff297224 */ /* 0x000fc400078e0028 */
[----:B------:R-:W-:Y:S01]  /*6ba60*/  VIADD R40, R38, UR10 ;  /* 0x0000000a26287c36 */ /* 0x000fe20008000000 */
[----:B------:R-:W0:Y:S03]  /*6ba70*/  LDCU UR10, c[0x0][0x3b8] ;  /* 0x00007700ff0a77ac */ /* 0x000e260008000800 */
[----:B-1----:R-:W-:Y:S01]  /*6ba80*/  VIADD R0, R40, UR11 ;  /* 0x0000000b28007c36 */ /* 0x002fe20008000000 */
[----:B------:R-:W1:Y:S04]  /*6ba90*/  LDCU UR11, c[0x0][0x3b8] ;  /* 0x00007700ff0b77ac */ /* 0x000e680008000800 */
[----:B------:R0:W-:Y:S02]  /*6baa0*/  STL [R1+0xb0], R0 ;  /* 0x0000b00001007387 */ /* 0x0001e40000100800 */
[----:B0-----:R-:W-:Y:S01]  /*6bab0*/  VIADD R0, R0, UR8 ;  /* 0x0000000800007c36 */ /* 0x001fe20008000000 */
[----:B------:R-:W0:Y:S01]  /*6bac0*/  LDCU UR8, c[0x0][0x3b8] ;  /* 0x00007700ff0877ac */ /* 0x000e220008000800 */
[----:B---3--:R-:W-:-:S05]  /*6bad0*/  F2FP.SATFINITE.E5M2.F32.PACK_AB_MERGE_C R3, R2, R3, RZ ;  /* 0x000000030203723e */ /* 0x008fca00048060ff */
[----:B------:R3:W-:Y:S01]  /*6bae0*/  STL [R1+0x15b8], R3 ;  /* 0x0015b80301007387 */ /* 0x0007e20000100800 */
[----:B--2---:R-:W-:-:S05]  /*6baf0*/  F2FP.SATFINITE.E5M2.F32.PACK_AB_MERGE_C R2, R60, R52, RZ ;  /* 0x000000343c02723e */ /* 0x004fca00048060ff */
[----:B------:R2:W-:Y:S04]  /*6bb00*/  STL [R1+0x15b4], R2 ;  /* 0x0015b40201007387 */ /* 0x0005e80000100800 */
[----:B---3--:R-:W3:Y:S04]  /*6bb10*/  LDL.LU R3, [R1+0x720] ;  /* 0x0007200001037983 */ /* 0x008ee80000300800 */
[----:B------:R0:W-:Y:S04]  /*6bb20*/  STL [R1+0xac], R0 ;  /* 0x0000ac0001007387 */ /* 0x0001e80000100800 */
[----:B--2---:R-:W3:Y:S04]  /*6bb30*/  LDL.LU R2, [R1+0x724] ;  /* 0x0007240001027983 */ /* 0x004ee80000300800 */
[----:B------:R-:W2:Y:S01]  /*6bb40*/  LDL.LU R52, [R1+0x728] ;  /* 0x0007280001347983 */ /* 0x000ea20000300800 */
[----:B0-----:R-:W-:Y:S01]  /*6bb50*/  VIADD R0, R0, UR9 ;  /* 0x0000000900007c36 */ /* 0x001fe20008000000 */
[----:B------:R-:W0:Y:S02]  /*6bb60*/  LDCU UR9, c[0x0][0x3b8] ;  /* 0x00007700ff0977ac */ /* 0x000e240008000800 */
[----:B------:R-:W2:Y:S01]  /*6bb70*/  LDL.LU R60, [R1+0x72c] ;  /* 0x00072c00013c7983 */ /* 0x000ea20000300800 */
[----:B------:R-:W-:-:S05]  /*6bb80*/  F2FP.SATFINITE.E5M2.F32.PACK_AB_MERGE_C R11, R11, R10, RZ ;  /* 0x0000000a0b0b723e */ /* 0x000fca00048060ff */
[----:B------:R-:W-:Y:S01]  /*6bb90*/  STL [R1+0x158c], R11 ;  /* 0x00158c0b01007387 */ /* 0x000fe20000100800 */
[----:B------:R-:W-:-:S05]  /*6bba0*/  F2FP.SATFINITE.E5M2.F32.PACK_AB_MERGE_C R10, R53, R48, RZ ;  /* 0x00000030350a723e */ /* 0x000fca00048060ff */
[----:B------:R0:W-:Y:S02]  /*6bbb0*/  STL [R1+0x1614], R10 ;  /* 0x0016140a01007387 */ /* 0x0001e40000100800 */
[----:B0-----:R-:W-:Y:S02]  /*6bbc0*/  F2FP.SATFINITE.E5M2.F32.PACK_AB_MERGE_C R10, R45, R47, RZ ;  /* 0x0000002f2d0a723e */ /* 0x001fe400048060ff */
[----:B------:R-:W2:Y:S04]  /*6bbd0*/  LDL.LU R47, [R1+0x710] ;  /* 0x00071000012f7983 */ /* 0x000ea80000300800 */
[----:B------:R-:W-:Y:S04]  /*6bbe0*/  STL [R1+0xa8], R0 ;  /* 0x0000a80001007387 */ /* 0x000fe80000100800 */
[----:B------:R0:W-:Y:S04]  /*6bbf0*/  STL [R1+0x1550], R10 ;  /* 0x0015500a01007387 */ /* 0x0001e80000100800 */
[----:B------:R-:W2:Y:S01]  /*6bc00*/  LDL.LU R45, [R1+0x714] ;  /* 0x00071400012d7983 */ /* 0x000ea20000300800 */
[----:B0-----:R-:W-:Y:S01]  /*6bc10*/  VIADD R10, R0, UR71 ;  /* 0x00000047000a7c36 */ /* 0x001fe20008000000 */
[----:B----4-:R-:W-:-:S05]  /*6bc20*/  F2FP.SATFINITE.E5M2.F32.PACK_AB_MERGE_C R11, R58, R57, RZ ;  /* 0x000000393a0b723e */ /* 0x010fca00048060ff */
[----:B------:R0:W-:Y:S04]  /*6bc30*/  STL [R1+0x155c], R11 ;  /* 0x00155c0b01007387 */ /* 0x0001e80000100800 */
[----:B------:R-:W4:Y:S04]  /*6bc40*/  LDL.LU R16, [R1+0x718] ;  /* 0x0007180001107983 */ /* 0x000f280000300800 */
[----:B------:R-:W4:Y:S04]  /*6bc50*/  LDL.LU R48, [R1+0x71c] ;  /* 0x00071c0001307983 */ /* 0x000f280000300800 */
[----:B------:R-:W-:Y:S04]  /*6bc60*/  STL [R1+0xa4], R10 ;  /* 0x0000a40a01007387 */ /* 0x000fe80000100800 */
[----:B------:R-:W4:Y:S04]  /*6bc70*/  LDL.LU R0, [R1+0x700] ;  /* 0x0007000001007983 */ /* 0x000f280000300800 */
[----:B------:R-:W4:Y:S04]  /*6bc80*/  LDL.LU R53, [R1+0x704] ;  /* 0x0007040001357983 */ /* 0x000f280000300800 */
[----:B------:R-:W4:Y:S04]  /*6bc90*/  LDL.LU R57, [R1+0x708] ;  /* 0x0007080001397983 */ /* 0x000f280000300800 */
[----:B------:R-:W4:Y:S01]  /*6bca0*/  LDL.LU R58, [R1+0x70c] ;  /* 0x00070c00013a7983 */ /* 0x000f220000300800 */
[----:B------:R-:W-:-:S02]  /*6bcb0*/  F2FP.SATFINITE.E5M2.F32.PACK_AB_MERGE_C R14, R56, R50, RZ ;  /* 0x00000032380e723e */ /* 0x000fc400048060ff */
[----:B0-----:R-:W-:-:S03]  /*6bcc0*/  F2FP.SATFINITE.E5M2.F32.PACK_AB_MERGE_C R11, R42, R61, RZ ;  /* 0x0000003d2a0b723e */ /* 0x001fc600048060ff */
[----:B------:R-:W-:Y:S01]  /*6bcd0*/  STL [R1+0x1528], R14 ;  /* 0x0015280e01007387 */ /* 0x000fe20000100800 */
[----:B------:R-:W-:-:S03]  /*6bce0*/  IMAD.MOV.U32 R61, RZ, RZ, R46 ;  /* 0x000000ffff3d7224 */ /* 0x000fc600078e002e */
[----:B------:R0:W-:Y:S04]  /*6bcf0*/  STL [R1+0x1600], R11 ;  /* 0x0016000b01007387 */ /* 0x0001e80000100800 */
[----:B0-----:R-:W4:Y:S04]  /*6bd00*/  LDL.LU R11, [R1+0x6f0] ;  /* 0x0006f000010b7983 */ /* 0x001f280000300800 */
[----:B------:R-:W4:Y:S04]  /*6bd10*/  LDL.LU R50, [R1+0x6f4] ;  /* 0x0006f40001327983 */ /* 0x000f280000300800 */
[----:B------:R-:W4:Y:S04]  /*6bd20*/  LDL.LU R56, [R1+0x6f8] ;  /* 0x0006f80001387983 */ /* 0x000f280000300800 */
[----:B------:R-:W4:Y:S01]  /*6bd30*/  LDL.LU R46, [R1+0x6fc] ;  /* 0x0006fc00012e7983 */ /* 0x000f220000300800 */
[----:B------:R-:W-:Y:S01]  /*6bd40*/  VIADD R42, R10, UR66 ;  /* 0x000000420a2a7c36 */ /* 0x000fe20008000000 */
[----:B---3--:R-:W-:-:S02]  /*6bd50*/  F2FP.SATFINITE.E5M2.F32.PACK_AB_MERGE_C R2, R2, R3, RZ ;  /* 0x000000030202723e */ /* 0x008fc400048060ff */
[----:B------:R-:W3:Y:S01]  /*6bd60*/  LDL.LU R17, [R1+0x6e0] ;  /* 0x0006e00001117983 */ /* 0x000ee20000300800 */
[----:B------:R-:W-:Y:S01]  /*6bd70*/  VIADD R10, R42, UR4 ;  /* 0x000000042a0a7c36 */ /* 0x000fe20008000000 */
[----:B--2---:R-:W-:Y:S02]  /*6bd80*/  F2FP.SATFINITE.E5M2.F32.PACK_AB_MERGE_C R52, R60, R52, RZ ;  /* 0x000000343c34723e */ /* 0x004fe400048060ff */
[----:B------:R0:W-:Y:S01]  /*6bd90*/  STL [R1+0x14f4], R2 ;  /* 0x0014f40201007387 */ /* 0x0001e20000100800 */
[----:B------:R-:W-:-:S03]  /*6bda0*/  F2FP.SATFINITE.E5M2.F32.PACK_AB_MERGE_C R18, R45, R47, RZ ;  /* 0x0000002f2d12723e */ /* 0x000fc600048060ff */
[----:B------:R-:W3:Y:S01]  /*6bdb0*/  LDL.LU R14, [R1+0x6e4] ;  /* 0x0006e400010e7983 */ /* 0x000ee20000300800 */
[----:B------:R-:W-:Y:S01]  /*6bdc0*/  UMOV UR71, UR52 ;  /* 0x0000003400477c82 */ /* 0x000fe20008000000 */
[----:B------:R-:W2:Y:S02]  /*6bdd0*/  LDCU UR66, c[0x0][0x3b8] ;  /* 0x00007700ff4277ac */ /* 0x000ea40008000800 */
[----:B------:R-:W2:Y:S01]  /*6bde0*/  LDL.LU R15, [R1+0x6e8] ;  /* 0x0006e800010f7983 */ /* 0x000ea20000300800 */
[----:B------:R-:W1:Y:S03]  /*6bdf0*/  LDCU UR4, c[0x0][0x3b8] ;  /* 0x00007700ff0477ac */ /* 0x000e660008000800 */
[----:B------:R-:W2:Y:S04]  /*6be00*/  LDL.LU R3, [R1+0x6ec] ;  /* 0x0006ec0001037983 */ /* 0x000ea80000300800 */
[----:B------:R-:W-:Y:S04]  /*6be10*/  STL [R1+0x25f4], R52 ;  /* 0x0025f43401007387 */ /* 0x000fe80000100800 */
[----:B0-----:R-:W2:Y:S01]  /*6be20*/  LDL.LU R2, [R1+0x6d0] ;  /* 0x0006d00001027983 */ /* 0x001ea20000300800 */
[----:B------:R-:W-:Y:S01]  /*6be30*/  VIADD R21, R10, UR5 ;  /* 0x000000050a157c36 */ /* 0x000fe20008000000 */
[----:B----4-:R-:W-:-:S02]  /*6be40*/  F2FP.SATFINITE.E5M2.F32.PACK_AB_MERGE_C R16, R48, R16, RZ ;  /* 0x000000103010723e */ /* 0x010fc400048060ff */
[----:B------:R0:W-:Y:S01]  /*6be50*/  STL [R1+0xa0], R10 ;  /* 0x0000a00a01007387 */ /* 0x0001e20000100800 */
[----:B------:R-:W-:-:S03]  /*6be60*/  F2FP.SATFINITE.E5M2.F32.PACK_AB_MERGE_C R11, R50, R11, RZ ;  /* 0x0000000b320b723e */ /* 0x000fc600048060ff */
[----:B------:R-:W-:Y:S01]  /*6be70*/  STL [R1+0x14c4], R18 ;  /* 0x0014c41201007387 */ /* 0x000fe20000100800 */
[----:B0-----:R-:W-:Y:S02]  /*6be80*/  F2FP.SATFINITE.E5M2.F32.PACK_AB_MERGE_C R10, R53, R0, RZ ;  /* 0x00000000350a723e */ /* 0x001fe400048060ff */
[----:B---3--:R-:W-:Y:S01]  /*6be90*/  F2FP.SATFINITE.E5M2.F32.PACK_AB_MERGE_C R14, R14, R17, RZ ;  /* 0x000000110e0e723e */ /* 0x008fe200048060ff */
[----:B------:R-:W3:Y:S01]  /*6bea0*/  LDL.LU R60, [R1+0x6d4] ;  /* 0x0006d400013c7983 */ /* 0x000ee20000300800 */
[----:B------:R-:W-:Y:S01]  /*6beb0*/  F2FP.SATFINITE.E5M2.F32.PACK_AB_MERGE_C R0, R58, R57, RZ ;  /* 0x000000393a00723e */ /* 0x000fe200048060ff */
[----:B------:R-:W-:Y:S01]  /*6bec0*/  UMOV UR52, UR53 ;  /* 0x0000003500347c82 */ /* 0x000fe20008000000 */
[----:B------:R-:W-:Y:S01]  /*6bed0*/  ISETP.GE.AND P0, PT, R59, UR71, PT ;  /* 0x000000473b007c0c */ /* 0x000fe2000bf06270 */
[----:B------:R-:W4:Y:S01]  /*6bee0*/  LDL.LU R47, [R1+0x6d8] ;  /* 0x0006d800012f7983 */ /* 0x000f220000300800 */
[----:B------:R-:W-:Y:S01]  /*6bef0*/  IMAD.MOV.U32 R58, RZ, RZ, R41 ;  /* 0x000000ffff3a7224 */ /* 0x000fe200078e0029 */
[----:B--2---:R-:W-:-:S02]  /*6bf00*/  F2FP.SATFINITE.E5M2.F32.PACK_AB_MERGE_C R3, R3, R15, RZ ;  /* 0x0000000f0303723e */ /* 0x004fc400048060ff */
[----:B------:R-:W4:Y:S01]  /*6bf10*/  LDL.LU R45, [R1+0x6dc] ;  /* 0x0006dc00012d7983 */ /* 0x000f220000300800 */
[----:B------:R-:W-:Y:S01]  /*6bf20*/  R2UR.FILL UR53, R8 ;  /* 0x00000000083572ca */ /* 0x000fe200004e0000 */
[----:B------:R-:W0:Y:S02]  /*6bf30*/  LDCU UR5, c[0x0][0x3b8] ;  /* 0x00007700ff0577ac */ /* 0x000e240008000800 */
[----:B------:R-:W-:Y:S01]  /*6bf40*/  STL [R1+0x1618], R16 ;  /* 0x0016181001007387 */ /* 0x000fe20000100800 */
[----:B------:R-:W2:Y:S03]  /*6bf50*/  LDCU UR71, c[0x0][0x3b8] ;  /* 0x00007700ff4777ac */ /* 0x000ea60008000800 */
[----:B------:R-:W-:Y:S04]  /*6bf60*/  STL [R1+0x1494], R10 ;  /* 0x0014940a01007387 */ /* 0x000fe80000100800 */
[----:B------:R-:W2:Y:S04]  /*6bf70*/  LDL.LU R48, [R1+0x6c0] ;  /* 0x0006c00001307983 */ /* 0x000ea80000300800 */
[----:B------:R0:W-:Y:S04]  /*6bf80*/  STL [R1+0x14b4], R0 ;  /* 0x0014b40001007387 */ /* 0x0001e80000100800 */
[----:B0-----:R-:W2:Y:S04]  /*6bf90*/  LDL.LU R0, [R1+0x6c4] ;  /* 0x0006c40001007983 */ /* 0x001ea80000300800 */
[----:B------:R-:W2:Y:S04]  /*6bfa0*/  LDL.LU R53, [R1+0x6c8] ;  /* 0x0006c80001357983 */ /* 0x000ea80000300800 */
[----:B------:R-:W2:Y:S01]  /*6bfb0*/  LDL.LU R57, [R1+0x6cc] ;  /* 0x0006cc0001397983 */ /* 0x000ea20000300800 */
[----:B------:R-:W-:-:S03]  /*6bfc0*/  F2FP.SATFINITE.E5M2.F32.PACK_AB_MERGE_C R10, R46, R56, RZ ;  /* 0x000000382e0a723e */ /* 0x000fc600048060ff */
[----:B------:R-:W-:Y:S04]  /*6bfd0*/  STL [R1+0x1484], R11 ;  /* 0x0014840b01007387 */ /* 0x000fe80000100800 */
[----:B------:R0:W-:Y:S04]  /*6bfe0*/  STL [R1+0x1608], R10 ;  /* 0x0016080a01007387 */ /* 0x0001e80000100800 */
[----:B0-----:R-:W2:Y:S04]  /*6bff0*/  LDL.LU R10, [R1+0x6b0] ;  /* 0x0006b000010a7983 */ /* 0x001ea80000300800 */
[----:B------:R-:W2:Y:S04]  /*6c000*/  LDL.LU R11, [R1+0x6b4] ;  /* 0x0006b400010b7983 */ /* 0x000ea80000300800 */
[----:B------:R-:W2:Y:S04]  /*6c010*/  LDL.LU R50, [R1+0x6b8] ;  /* 0x0006b80001327983 */ /* 0x000ea80000300800 */
[----:B------:R-:W2:Y:S01]  /*6c020*/  LDL.LU R56, [R1+0x6bc] ;  /* 0x0006bc0001387983 */ /* 0x000ea20000300800 */
[----:B------:R-:W-:Y:S01]  /*6c030*/  VIADD R41, R21, UR70 ;  /* 0x0000004615297c36 */ /* 0x000fe20008000000 */
[----:B------:R-:W0:Y:S01]  /*6c040*/  LDCU UR70, c[0x0][0x39c] ;  /* 0x00007380ff4677ac */ /* 0x000e220008000800 */
[----:B------:R-:W-:-:S02]  /*6c050*/  IMAD.MOV.U32 R46, RZ, RZ, R43 ;  /* 0x000000ffff2e7224 */ /* 0x000fc400078e002b */
[----:B------:R-:W-:Y:S01]  /*6c060*/  VIADD R43, R41, UR69 ;  /* 0x00000045292b7c36 */ /* 0x000fe20008000000 */
[----:B------:R-:W-:Y:S01]  /*6c070*/  STL [R1+0x2788], R41 ;  /* 0x0027882901007387 */ /* 0x000fe20000100800 */
[----:B------:R-:W0:Y:S03]  /*6c080*/  LDCU UR69, c[0x0][0x39c] ;  /* 0x00007380ff4577ac */ /* 0x000e260008000800 */
[----:B------:R-:W-:Y:S04]  /*6c090*/  STL [R1+0x145c], R14 ;  /* 0x00145c0e01007387 */ /* 0x000fe80000100800 */
[----:B------:R-:W-:Y:S04]  /*6c0a0*/  STL.64 [R1+0x2790], R42 ;  /* 0x0027902a01007387 */ /* 0x000fe80000100a00 */
[----:B------:R3:W-:Y:S04]  /*6c0b0*/  STL [R1+0x1454], R3 ;  /* 0x0014540301007387 */ /* 0x0007e80000100800 */
[----:B------:R-:W2:Y:S01]  /*6c0c0*/  LDL.LU R24, [R1+0x6a0] ;  /* 0x0006a00001187983 */ /* 0x000ea20000300800 */
[----:B---3--:R-:W-:-:S05]  /*6c0d0*/  F2FP.SATFINITE.E5M2.F32.PACK_AB_MERGE_C R3, R60, R2, RZ ;  /* 0x000000023c03723e */ /* 0x008fca00048060ff */
[----:B------:R3:W-:Y:S01]  /*6c0e0*/  STL [R1+0x1448], R3 ;  /* 0x0014480301007387 */ /* 0x0007e20000100800 */
[----:B----4-:R-:W-:-:S03]  /*6c0f0*/  F2FP.SATFINITE.E5M2.F32.PACK_AB_MERGE_C R2, R45, R47, RZ ;  /* 0x0000002f2d02723e */ /* 0x010fc600048060ff */
[----:B---3--:R-:W3:Y:S04]  /*6c100*/  LDL.LU R3, [R1+0x6a4] ;  /* 0x0006a40001037983 */ /* 0x008ee80000300800 */
[----:B------:R4:W-:Y:S04]  /*6c110*/  STL [R1+0x161c], R2 ;  /* 0x00161c0201007387 */ /* 0x0009e80000100800 */
[----:B----4-:R-:W4:Y:S04]  /*6c120*/  LDL.LU R2, [R1+0x6a8] ;  /* 0x0006a80001027983 */ /* 0x010f280000300800 */
[----:B------:R-:W4:Y:S01]  /*6c130*/  LDL.LU R45, [R1+0x6ac] ;  /* 0x0006ac00012d7983 */ /* 0x000f220000300800 */
[----:B--2---:R-:W-:-:S03]  /*6c140*/  F2FP.SATFINITE.E5M2.F32.PACK_AB_MERGE_C R14, R0, R48, RZ ;  /* 0x00000030000e723e */ /* 0x004fc600048060ff */
[----:B------:R-:W2:Y:S04]  /*6c150*/  LDL.LU R60, [R1+0x690] ;  /* 0x00069000013c7983 */ /* 0x000ea80000300800 */
[----:B------:R-:W2:Y:S01]  /*6c160*/  LDL.LU R47, [R1+0x694] ;  /* 0x00069400012f7983 */ /* 0x000ea20000300800 */
[----:B------:R-:W-:-:S03]  /*6c170*/  F2FP.SATFINITE.E5M2.F32.PACK_AB_MERGE_C R0, R57, R53, RZ ;  /* 0x000000353900723e */ /* 0x000fc600048060ff */
[----:B------:R-:W-:Y:S04]  /*6c180*/  STL [R1+0x142c], R14 ;  /* 0x00142c0e01007387 */ /* 0x000fe80000100800 */
[----:B------:R-:W2:Y:S04]  /*6c190*/  LDL.LU R25, [R1+0x698] ;  /* 0x0006980001197983 */ /* 0x000ea80000300800 */
[----:B------:R0:W-:Y:S04]  /*6c1a0*/  STL [R1+0x1438], R0 ;  /* 0x0014380001007387 */ /* 0x0001e80000100800 */
[----:B------:R-:W2:Y:S04]  /*6c1b0*/  LDL.LU R16, [R1+0x69c] ;  /* 0x00069c0001107983 */ /* 0x000ea80000300800 */
[----:B------:R-:W2:Y:S04]  /*6c1c0*/  LDL.LU R48, [R1+0x680] ;  /* 0x0006800001307983 */ /* 0x000ea80000300800 */
[----:B0-----:R-:W2:Y:S04]  /*6c1d0*/  LDL.LU R0, [R1+0x684] ;  /* 0x0006840001007983 */ /* 0x001ea80000300800 */
[----:B------:R-:W2:Y:S04]  /*6c1e0*/  LDL.LU R53, [R1+0x688] ;  /* 0x0006880001357983 */ /* 0x000ea80000300800 */
[----:B------:R-:W2:Y:S01]  /*6c1f0*/  LDL.LU R57, [R1+0x68c] ;  /* 0x00068c0001397983 */ /* 0x000ea20000300800 */
[----:B------:R-:W-:-:S02]  /*6c200*/  F2FP.SATFINITE.E5M2.F32.PACK_AB_MERGE_C R11, R11, R10, RZ ;  /* 0x0000000a0b0b723e */ /* 0x000fc400048060ff */
[----:B------:R-:W-:-:S03]  /*6c210*/  F2FP.SATFINITE.E5M2.F32.PACK_AB_MERGE_C R10, R56, R50, RZ ;  /* 0x00000032380a723e */ /* 0x000fc600048060ff */
[----:B------:R-:W-:Y:S01]  /*6c220*/  STL [R1+0x1420], R11 ;  /* 0x0014200b01007387 */ /* 0x000fe20000100800 */
[----:B------:R-:W-:-:S03]  /*6c230*/  IMAD.MOV.U32 R56, RZ, RZ, R44 ;  /* 0x000000ffff387224 */ /* 0x000fc600078e002c */
[----:B------:R0:W-:Y:S04]  /*6c240*/  STL [R1+0x1610], R10 ;  /* 0x0016100a01007387 */ /* 0x0001e80000100800 */
[----:B------:R-:W2:Y:S04]  /*6c250*/  LDL.LU R20, [R1+0x670] ;  /* 0x0006700001147983 */ /* 0x000ea80000300800 */
[----:B------:R-:W2:Y:S04]  /*6c260*/  LDL.LU R18, [R1+0x674] ;  /* 0x0006740001127983 */ /* 0x000ea80000300800 */
[----:B------:R-:W2:Y:S04]  /*6c270*/  LDL.LU R17, [R1+0x678] ;  /* 0x0006780001117983 */ /* 0x000ea80000300800 */
[----:B------:R-:W2:Y:S04]  /*6c280*/  LDL.LU R44, [R1+0x67c] ;  /* 0x00067c00012c7983 */ /* 0x000ea80000300800 */
[----:B------:R-:W2:Y:S04]  /*6c290*/  LDL.LU R15, [R1+0x660] ;  /* 0x00066000010f7983 */ /* 0x000ea80000300800 */
[----:B0-----:R-:W2:Y:S04]  /*6c2a0*/  LDL.LU R10, [R1+0x664] ;  /* 0x00066400010a7983 */ /* 0x001ea80000300800 */
[----:B------:R-:W2:Y:S04]  /*6c2b0*/  LDL.LU R11, [R1+0x668] ;  /* 0x00066800010b7983 */ /* 0x000ea80000300800 */
[----:B------:R-:W2:Y:S01]  /*6c2c0*/  LDL.LU R50, [R1+0x66c] ;  /* 0x00066c0001327983 */ /* 0x000ea20000300800 */
[----:B------:R-:W-:Y:S01]  /*6c2d0*/  VIADD R35, R43, UR62 ;  /* 0x0000003e2b237c36 */ /* 0x000fe20008000000 */
[----:B------:R-:W0:Y:S03]  /*6c2e0*/  LDCU UR62, c[0x0][0x3b8] ;  /* 0x00007700ff3e77ac */ /* 0x000e260008000800 */
[----:B------:R-:W-:Y:S01]  /*6c2f0*/  VIADD R26, R35, UR63 ;  /* 0x0000003f231a7c36 */ /* 0x000fe20008000000 */
[----:B------:R-:W0:Y:S03]  /*6c300*/  LDCU UR63, c[0x0][0x3b8] ;  /* 0x00007700ff3f77ac */ /* 0x000e260008000800 */
[----:B------:R-:W-:Y:S01]  /*6c310*/  VIADD R22, R26, UR58 ;  /* 0x0000003a1a167c36 */ /* 0x000fe20008000000 */
[----:B------:R-:W0:Y:S03]  /*6c320*/  LDCU UR58, c[0x0][0x3b8] ;  /* 0x00007700ff3a77ac */ /* 0x000e260008000800 */
[----:B------:R-:W-:Y:S01]  /*6c330*/  VIADD R14, R22, UR61 ;  /* 0x0000003d160e7c36 */ /* 0x000fe20008000000 */
[----:B------:R-:W0:Y:S01]  /*6c340*/  LDCU UR61, c[0x0][0x3b8] ;  /* 0x00007700ff3d77ac */ /* 0x000e220008000800 */
[----:B---3--:R-:W-:-:S05]  /*6c350*/  F2FP.SATFINITE.E5M2.F32.PACK_AB_MERGE_C R3, R3, R24, RZ ;  /* 0x000000180303723e */ /* 0x008fca00048060ff */
[----:B------:R3:W-:Y:S01]  /*6c360*/  STL [R1+0x1408], R3 ;  /* 0x0014080301007387 */ /* 0x0007e20000100800 */
[----:B----4-:R-:W-:Y:S01]  /*6c370*/  F2FP.SATFINITE.E5M2.F32.PACK_AB_MERGE_C R2, R45, R2, RZ ;  /* 0x000000022d02723e */ /* 0x010fe200048060ff */
[----:B------:R-:W-:Y:S01]  /*6c380*/  VIADD R45, R14, UR59 ;  /* 0x0000003b0e2d7c36 */ /* 0x000fe20008000000 */
[----:B------:R-:W4:Y:S03]  /*6c390*/  LDCU UR59, c[0x0][0x3b8] ;  /* 0x00007700ff3b77ac */ /* 0x000f260008000800 */
[----:B------:R0:W-:Y:S01]  /*6c3a0*/  STL [R1+0x1404], R2 ;  /* 0x0014040201007387 */ /* 0x0001e20000100800 */
[----:B--2---:R-:W-:-:S03]  /*6c3b0*/  F2FP.SATFINITE.E5M2.F32.PACK_AB_MERGE_C R24, R47, R60, RZ ;  /* 0x0000003c2f18723e */ /* 0x004fc600048060ff */
[----:B---3--:R-:W2:Y:S04]  /*6c3c0*/  LDL.LU R3, [R1+0x650] ;  /* 0x0006500001037983 */ /* 0x008ea80000300800 */
[----:B0-----:R-:W2:Y:S04]  /*6c3d0*/  LDL.LU R2, [R1+0x654] ;  /* 0x0006540001027983 */ /* 0x001ea80000300800 */
[----:B------:R0:W-:Y:S04]  /*6c3e0*/  STL [R1+0x13f4], R24 ;  /* 0x0013f41801007387 */ /* 0x0001e80000100800 */
[----:B------:R-:W3:Y:S04]  /*6c3f0*/  LDL.LU R60, [R1+0x658] ;  /* 0x00065800013c7983 */ /* 0x000ee80000300800 */
[----:B------:R-:W3:Y:S01]  /*6c400*/  LDL.LU R47, [R1+0x65c] ;  /* 0x00065c00012f7983 */ /* 0x000ee20000300800 */
[----:B0-----:R-:W-:-:S03]  /*6c410*/  F2FP.SATFINITE.E5M2.F32.PACK_AB_MERGE_C R24, R16, R25, RZ ;  /* 0x000000191018723e */ /* 0x001fc600048060ff */
[----:B------:R-:W-:Y:S04]  /*6c420*/  STL [R1+0x2784], R45 ;  /* 0x0027842d01007387 */ /* 0x000fe80000100800 */
[----:B------:R0:W-:Y:S02]  /*6c430*/  STL [R1+0x1628], R24 ;  /* 0x0016281801007387 */ /* 0x0001e40000100800 */
[----:B0-----:R-:W-:Y:S02]  /*6c440*/  F2FP.SATFINITE.E5M2.F32.PACK_AB_MERGE_C R24, R0, R48, RZ ;  /* 0x000000300018723e */ /* 0x001fe400048060ff */
[----:B------:R-:W-:Y:S01]  /*6c450*/  F2FP.SATFINITE.E5M2.F32.PACK_AB_MERGE_C R0, R57, R53, RZ ;  /* 0x000000353900723e */ /* 0x000fe200048060ff */
[----:B------:R-:W-:Y:S02]  /*6c460*/  IMAD.MOV.U32 R57, RZ, RZ, R58 ;  /* 0x000000ffff397224 */ /* 0x000fe400078e003a */
[----:B------:R-:W-:Y:S04]  /*6c470*/  STL [R1+0x13d8], R24 ;  /* 0x0013d81801007387 */ /* 0x000fe80000100800 */
[----:B------:R0:W-:Y:S04]  /*6c480*/  STL [R1+0x13e0], R0 ;  /* 0x0013e00001007387 */ /* 0x0001e80000100800 */
[----:B------:R-:W4:Y:S04]  /*6c490*/  LDL.LU R48, [R1+0x640] ;  /* 0x0006400001307983 */ /* 0x000f280000300800 */
[----:B------:R-:W4:Y:S04]  /*6c4a0*/  LDL.LU R58, [R1+0x644] ;  /* 0x00064400013a7983 */ /* 0x000f280000300800 */
[----:B0-----:R-:W4:Y:S04]  /*6c4b0*/  LDL.LU R0, [R1+0x648] ;  /* 0x0006480001007983 */ /* 0x001f280000300800 */
[----:B------:R-:W4:Y:S01]  /*6c4c0*/  LDL.LU R53, [R1+0x64c] ;  /* 0x00064c0001357983 */ /* 0x000f220000300800 */
[----:B------:R-:W-:-:S02]  /*6c4d0*/  F2FP.SATFINITE.E5M2.F32.PACK_AB_MERGE_C R18, R18, R20, RZ ;  /* 0x000000141212723e */ /* 0x000fc400048060ff */
[----:B------:R-:W-:Y:S02]  /*6c4e0*/  F2FP.SATFINITE.E5M2.F32.PACK_AB_MERGE_C R17, R44, R17, RZ ;  /* 0x000000112c11723e */ /* 0x000fe400048060ff */
[----:B------:R-:W-:Y:S01]  /*6c4f0*/  F2FP.SATFINITE.E5M2.F32.PACK_AB_MERGE_C R15, R10, R15, RZ ;  /* 0x0000000f0a0f723e */ /* 0x000fe200048060ff */
[----:B------:R-:W-:Y:S01]  /*6c500*/  STL [R1+0x13c0], R18 ;  /* 0x0013c01201007387 */ /* 0x000fe20000100800 */
[----:B------:R-:W-:-:S03]  /*6c510*/  F2FP.SATFINITE.E5M2.F32.PACK_AB_MERGE_C R10, R50, R11, RZ ;  /* 0x0000000b320a723e */ /* 0x000fc600048060ff */
[----:B------:R-:W-:Y:S04]  /*6c520*/  STL [R1+0x1620], R17 ;  /* 0x0016201101007387 */ /* 0x000fe80000100800 */
[----:B------:R0:W-:Y:S04]  /*6c530*/  STL [R1+0x13a8], R15 ;  /* 0x0013a80f01007387 */ /* 0x0001e80000100800 */
[----:B------:R-:W-:Y:S04]  /*6c540*/  STL [R1+0x13a4], R10 ;  /* 0x0013a40a01007387 */ /* 0x000fe80000100800 */
[----:B------:R-:W4:Y:S04]  /*6c550*/  LDL.LU R37, [R1+0x630] ;  /* 0x0006300001257983 */ /* 0x000f280000300800 */
[----:B------:R-:W4:Y:S04]  /*6c560*/  LDL.LU R25, [R1+0x634] ;  /* 0x0006340001197983 */ /* 0x000f280000300800 */
[----:B0-----:R-:W4:Y:S04]  /*6c570*/  LDL.LU R15, [R1+0x638] ;  /* 0x00063800010f7983 */ /* 0x001f280000300800 */
[----:B------:R-:W4:Y:S01]  /*6c580*/  LDL.LU R11, [R1+0x63c] ;  /* 0x00063c00010b7983 */ /* 0x000f220000300800 */
[----:B------:R-:W-:Y:S01]  /*6c590*/  VIADD R16, R45, UR45 ;  /* 0x0000002d2d107c36 */ /* 0x000fe20008000000 */
[----:B------:R-:W0:Y:S03]  /*6c5a0*/  LDCU UR45, c[0x0][0x3b8] ;  /* 0x00007700ff2d77ac */ /* 0x000e260008000800 */
[----:B------:R-:W-:Y:S01]  /*6c5b0*/  VIADD R27, R16, UR60 ;  /* 0x0000003c101b7c36 */ /* 0x000fe20008000000 */
[----:B------:R-:W0:Y:S03]  /*6c5c0*/  LDCU UR60, c[0x0][0x3b8] ;  /* 0x00007700ff3c77ac */ /* 0x000e260008000800 */
[----:B------:R-:W-:Y:S01]  /*6c5d0*/  VIADD R44, R27, UR56 ;  /* 0x000000381b2c7c36 */ /* 0x000fe20008000000 */
[----:B------:R-:W0:Y:S01]  /*6c5e0*/  LDCU UR56, c[0x0][0x3b8] ;  /* 0x00007700ff3877ac */ /* 0x000e220008000800 */
[----:B------:R-:W-:-:S03]  /*6c5f0*/  IMAD.MOV.U32 R50, RZ, RZ, R56 ;  /* 0x000000ffff327224 */ /* 0x000fc600078e0038 */
[----:B------:R-:W-:Y:S01]  /*6c600*/  STL [R1+0x2780], R44 ;  /* 0x0027802c01007387 */ /* 0x000fe20000100800 */
[----:B------:R-:W-:-:S03]  /*6c610*/  IMAD.MOV.U32 R56, RZ, RZ, R46 ;  /* 0x000000ffff387224 */ /* 0x000fc600078e002e */
[----:B------:R-:W4:Y:S01]  /*6c620*/  LDL.LU R34, [R1+0x410] ;  /* 0x0004100001227983 */ /* 0x000f220000300800 */
[----:B------:R-:W-:Y:S01]  /*6c630*/  VIADD R46, R44, UR51 ;  /* 0x000000332c2e7c36 */ /* 0x000fe20008000000 */
[----:B------:R-:W0:Y:S01]  /*6c640*/  LDCU UR51, c[0x0][0x3b8] ;  /* 0x00007700ff3377ac */ /* 0x000e220008000800 */
[----:B--2---:R-:W-:-:S05]  /*6c650*/  F2FP.SATFINITE.E5M2.F32.PACK_AB_MERGE_C R3, R2, R3, RZ ;  /* 0x000000030203723e */ /* 0x004fca00048060ff */
[----:B------:R-:W-:Y:S04]  /*6c660*/  STL [R1+0x1390], R3 ;  /* 0x0013900301007387 */ /* 0x000fe80000100800 */
[----:B------:R-:W2:Y:S01]  /*6c670*/  LDL.LU R24, [R1+0x414] ;  /* 0x0004140001187983 */ /* 0x000ea20000300800 */
[----:B---3--:R-:W-:-:S05]  /*6c680*/  F2FP.SATFINITE.E5M2.F32.PACK_AB_MERGE_C R2, R47, R60, RZ ;  /* 0x0000003c2f02723e */ /* 0x008fca00048060ff */
[----:B------:R3:W-:Y:S04]  /*6c690*/  STL [R1+0x164c], R2 ;  /* 0x00164c0201007387 */ /* 0x0007e80000100800 */
[----:B---3--:R-:W3:Y:S04]  /*6c6a0*/  LDL.LU R2, [R1+0x418] ;  /* 0x0004180001027983 */ /* 0x008ee80000300800 */
[----:B------:R-:W3:Y:S04]  /*6c6b0*/  LDL.LU R47, [R1+0x41c] ;  /* 0x00041c00012f7983 */ /* 0x000ee80000300800 */
[----:B------:R-:W3:Y:S04]  /*6c6c0*/  LDL.LU R17, [R1+0x620] ;  /* 0x0006200001117983 */ /* 0x000ee80000300800 */
[----:B------:R-:W3:Y:S04]  /*6c6d0*/  LDL.LU R60, [R1+0x624] ;  /* 0x00062400013c7983 */ /* 0x000ee80000300800 */
[----:B------:R-:W-:Y:S01]  /*6c6e0*/  STL [R1+0x277c], R46 ;  /* 0x00277c2e01007387 */ /* 0x000fe20000100800 */
[----:B----4-:R-:W-:-:S02]  /*6c6f0*/  F2FP.SATFINITE.E5M2.F32.PACK_AB_MERGE_C R58, R58, R48, RZ ;  /* 0x000000303a3a723e */ /* 0x010fc400048060ff */
[----:B------:R-:W-:-:S03]  /*6c700*/  F2FP.SATFINITE.E5M2.F32.PACK_AB_MERGE_C R0, R53, R0, RZ ;  /* 0x000000003500723e */ /* 0x000fc600048060ff */
[----:B------:R-:W-:Y:S01]  /*6c710*/  STL [R1+0x2664], R58 ;  /* 0x0026643a01007387 */ /* 0x000fe20000100800 */
[----:B------:R-:W-:-:S03]  /*6c720*/  IMAD.MOV.U32 R53, RZ, RZ, R61 ;  /* 0x000000ffff357224 */ /* 0x000fc600078e003d */
[----:B------:R4:W-:Y:S04]  /*6c730*/  STL [R1+0x1398], R0 ;  /* 0x0013980001007387 */ /* 0x0009e80000100800 */
[----:B------:R-:W3:Y:S04]  /*6c740*/  LDL.LU R38, [R1+0x628] ;  /* 0x0006280001267983 */ /* 0x000ee80000300800 */
[----:B------:R-:W3:Y:S04]  /*6c750*/  LDL.LU R61, [R1+0x62c] ;  /* 0x00062c00013d7983 */ /* 0x000ee80000300800 */
[----:B------:R-:W3:Y:S04]  /*6c760*/  LDL.LU R20, [R1+0x610] ;  /* 0x0006100001147983 */ /* 0x000ee80000300800 */
[----:B------:R-:W3:Y:S04]  /*6c770*/  LDL.LU R18, [R1+0x614] ;  /* 0x0006140001127983 */ /* 0x000ee80000300800 */
[----:B------:R-:W3:Y:S04]  /*6c780*/  LDL.LU R10, [R1+0x618] ;  /* 0x00061800010a7983 */ /* 0x000ee80000300800 */
[----:B----4-:R-:W4:Y:S01]  /*6c790*/  LDL.LU R0, [R1+0x61c] ;  /* 0x00061c0001007983 */ /* 0x010f220000300800 */
[----:B------:R-:W-:-:S05]  /*6c7a0*/  F2FP.SATFINITE.E5M2.F32.PACK_AB_MERGE_C R58, R25, R37, RZ ;  /* 0x00000025193a723e */ /* 0x000fca00048060ff */
[----:B------:R-:W-:Y:S01]  /*6c7b0*/  STL [R1+0x2668], R58 ;  /* 0x0026683a01007387 */ /* 0x000fe20000100800 */
[----:B------:R-:W-:-:S03]  /*6c7c0*/  F2FP.SATFINITE.E5M2.F32.PACK_AB_MERGE_C R11, R11, R15, RZ ;  /* 0x0000000f0b0b723e */ /* 0x000fc600048060ff */
[----:B------:R-:W4:Y:S04]  /*6c7d0*/  LDL.LU R39, [R1+0x600] ;  /* 0x0006000001277983 */ /* 0x000f280000300800 */
[----:B------:R-:W4:Y:S04]  /*6c7e0*/  LDL.LU R25, [R1+0x604] ;  /* 0x0006040001197983 */ /* 0x000f280000300800 */
[----:B------:R0:W-:Y:S04]  /*6c7f0*/  STL [R1+0x1648], R11 ;  /* 0x0016480b01007387 */ /* 0x0001e80000100800 */
[----:B------:R-:W4:Y:S04]  /*6c800*/  LDL.LU R15, [R1+0x608] ;  /* 0x00060800010f7983 */ /* 0x000f280000300800 */
[----:B0-----:R-:W4:Y:S01]  /*6c810*/  LDL.LU R11, [R1+0x60c] ;  /* 0x00060c00010b7983 */ /* 0x001f220000300800 */
        /* <DEDUP_REMOVED lines=8> */
[----:B--2---:R-:W-:-:S02]  /*6c8a0*/  F2FP.SATFINITE.E5M2.F32.PACK_AB_MERGE_C R34, R24, R34, RZ ;  /* 0x000000221822723e */ /* 0x004fc400048060ff */
[----:B---3--:R-:W-:Y:S02]  /*6c8b0*/  F2FP.SATFINITE.E5M2.F32.PACK_AB_MERGE_C R24, R47, R2, RZ ;  /* 0x000000022f18723e */ /* 0x008fe400048060ff */
[----:B------:R-:W2:Y:S04]  /*6c8c0*/  LDL.LU R2, [R1+0x5f0] ;  /* 0x0005f00001027983 */ /* 0x000ea80000300800 */
[----:B------:R3:W-:Y:S01]  /*6c8d0*/  STL [R1+0x1370], R34 ;  /* 0x0013702201007387 */ /* 0x0007e20000100800 */
[----:B------:R-:W-:-:S03]  /*6c8e0*/  F2FP.SATFINITE.E5M2.F32.PACK_AB_MERGE_C R17, R60, R17, RZ ;  /* 0x000000113c11723e */ /* 0x000fc600048060ff */
[----:B------:R-:W2:Y:S04]  /*6c8f0*/  LDL.LU R47, [R1+0x5f4] ;  /* 0x0005f400012f7983 */ /* 0x000ea80000300800 */
[----:B------:R0:W-:Y:S04]  /*6c900*/  STL [R1+0x1640], R24 ;  /* 0x0016401801007387 */ /* 0x0001e80000100800 */
[----:B------:R-:W2:Y:S04]  /*6c910*/  LDL.LU R36, [R1+0x5f8] ;  /* 0x0005f80001247983 */ /* 0x000ea80000300800 */
[----:B------:R-:W2:Y:S04]  /*6c920*/  LDL.LU R60, [R1+0x5fc] ;  /* 0x0005fc00013c7983 */ /* 0x000ea80000300800 */
[----:B------:R0:W-:Y:S04]  /*6c930*/  STL [R1+0x1440], R17 ;  /* 0x0014401101007387 */ /* 0x0001e80000100800 */
[----:B------:R-:W2:Y:S04]  /*6c940*/  LDL.LU R37, [R1+0x5e0] ;  /* 0x0005e00001257983 */ /* 0x000ea80000300800 */
[----:B---3--:R-:W3:Y:S01]  /*6c950*/  LDL.LU R34, [R1+0x5e4] ;  /* 0x0005e40001227983 */ /* 0x008ee20000300800 */
[----:B------:R-:W-:-:S03]  /*6c960*/  F2FP.SATFINITE.E5M2.F32.PACK_AB_MERGE_C R38, R61, R38, RZ ;  /* 0x000000263d26723e */ /* 0x000fc600048060ff */
[----:B0-----:R-:W3:Y:S04]  /*6c970*/  LDL.LU R24, [R1+0x5e8] ;  /* 0x0005e80001187983 */ /* 0x001ee80000300800 */
[----:B------:R-:W3:Y:S01]  /*6c980*/  LDL.LU R17, [R1+0x5ec] ;  /* 0x0005ec0001117983 */ /* 0x000ee20000300800 */
[----:B------:R-:W-:-:S03]  /*6c990*/  F2FP.SATFINITE.E5M2.F32.PACK_AB_MERGE_C R18, R18, R20, RZ ;  /* 0x000000141212723e */ /* 0x000fc600048060ff */
[----:B------:R-:W-:Y:S01]  /*6c9a0*/  STL [R1+0x144c], R38 ;  /* 0x00144c2601007387 */ /* 0x000fe20000100800 */
[----:B----4-:R-:W-:-:S03]  /*6c9b0*/  F2FP.SATFINITE.E5M2.F32.PACK_AB_MERGE_C R0, R0, R10, RZ ;  /* 0x0000000a0000723e */ /* 0x010fc600048060ff */
[----:B------:R-:W-:Y:S04]  /*6c9c0*/  STL [R1+0x1478], R18 ;  /* 0x0014781201007387 */ /* 0x000fe80000100800 */
[----:B------:R0:W-:Y:S04]  /*6c9d0*/  STL [R1+0x1474], R0 ;  /* 0x0014740001007387 */ /* 0x0001e80000100800 */
[----:B------:R-:W4:Y:S01]  /*6c9e0*/  LDL.LU R20, [R1+0x5d0] ;  /* 0x0005d00001147983 */ /* 0x000f220000300800 */
[----:B------:R-:W-:Y:S01]  /*6c9f0*/  VIADD R61, R45, UR44 ;  /* 0x0000002c2d3d7c36 */ /* 0x000fe20008000000 */
[----:B------:R-:W1:Y:S02]  /*6ca00*/  LDCU UR44, c[0x0][0x3b8] ;  /* 0x00007700ff2c77ac */ /* 0x000e640008000800 */
[----:B0-----:R-:W4:Y:S01]  /*6ca10*/  LDL.LU R0, [R1+0x5d4] ;  /* 0x0005d40001007983 */ /* 0x001f220000300800 */
[----:B------:R-:W-:-:S03]  /*6ca20*/  F2FP.SATFINITE.E5M2.F32.PACK_AB_MERGE_C R38, R25, R39, RZ ;  /* 0x000000271926723e */ /* 0x000fc600048060ff */
[----:B------:R-:W4:Y:S01]  /*6ca30*/  LDL.LU R18, [R1+0x5d8] ;  /* 0x0005d80001127983 */ /* 0x000f220000300800 */
[----:B------:R-:W-:Y:S01]  /*6ca40*/  VIADD R41, R61, UR46 ;  /* 0x0000002e3d297c36 */ /* 0x000fe20008000000 */
[----:B------:R-:W0:Y:S02]  /*6ca50*/  LDCU UR46, c[0x0][0x3b8] ;  /* 0x00007700ff2e77ac */ /* 0x000e240008000800 */
[----:B------:R-:W4:Y:S01]  /*6ca60*/  LDL.LU R10, [R1+0x5dc] ;  /* 0x0005dc00010a7983 */ /* 0x000f220000300800 */
[----:B------:R-:W-:-:S03]  /*6ca70*/  F2FP.SATFINITE.E5M2.F32.PACK_AB_MERGE_C R11, R11, R15, RZ ;  /* 0x0000000f0b0b723e */ /* 0x000fc600048060ff */
[----:B------:R-:W-:Y:S04]  /*6ca80*/  STL [R1+0x2770], R61 ;  /* 0x0027703d01007387 */ /* 0x000fe80000100800 */
[----:B------:R-:W-:Y:S04]  /*6ca90*/  STL [R1+0x14a0], R38 ;  /* 0x0014a02601007387 */ /* 0x000fe80000100800 */
[----:B------:R-:W-:Y:S04]  /*6caa0*/  STL.64 [R1+0x27a0], R40 ;  /* 0x0027a02801007387 */ /* 0x000fe80000100a00 */
[----:B------:R0:W-:Y:S04]  /*6cab0*/  STL [R1+0x149c], R11 ;  /* 0x00149c0b01007387 */ /* 0x0001e80000100800 */
[----:B------:R-:W4:Y:S04]  /*6cac0*/  LDL.LU R15, [R1+0x5c0] ;  /* 0x0005c000010f7983 */ /* 0x000f280000300800 */
[----:B0-----:R-:W4:Y:S01]  /*6cad0*/  LDL.LU R11, [R1+0x5c4] ;  /* 0x0005c400010b7983 */ /* 0x001f220000300800 */
[----:B------:R-:W-:Y:S01]  /*6cae0*/  VIADD R25, R41, UR48 ;  /* 0x0000003029197c36 */ /* 0x000fe20008000000 */
[----:B------:R-:W0:Y:S01]  /*6caf0*/  LDCU UR48, c[0x0][0x3b8] ;  /* 0x00007700ff3077ac */ /* 0x000e220008000800 */
[----:B--2---:R-:W-:-:S05]  /*6cb00*/  F2FP.SATFINITE.E5M2.F32.PACK_AB_MERGE_C R2, R47, R2, RZ ;  /* 0x000000022f02723e */ /* 0x004fca00048060ff */
[----:B------:R2:W-:Y:S01]  /*6cb10*/  STL [R1+0x14cc], R2 ;  /* 0x0014cc0201007387 */ /* 0x0005e20000100800 */
[----:B------:R-:W-:-:S03]  /*6cb20*/  F2FP.SATFINITE.E5M2.F32.PACK_AB_MERGE_C R36, R60, R36, RZ ;  /* 0x000000243c24723e */ /* 0x000fc600048060ff */
[----:B--2---:R-:W2:Y:S04]  /*6cb30*/  LDL.LU R2, [R1+0x5c8] ;  /* 0x0005c80001027983 */ /* 0x004ea80000300800 */
[----:B------:R-:W2:Y:S01]  /*6cb40*/  LDL.LU R47, [R1+0x5cc] ;  /* 0x0005cc00012f7983 */ /* 0x000ea20000300800 */
[----:B---3--:R-:W-:-:S03]  /*6cb50*/  F2FP.SATFINITE.E5M2.F32.PACK_AB_MERGE_C R34, R34, R37, RZ ;  /* 0x000000252222723e */ /* 0x008fc600048060ff */
[----:B------:R-:W-:Y:S01]  /*6cb60*/  STL [R1+0x14c8], R36 ;  /* 0x0014c82401007387 */ /* 0x000fe20000100800 */
[----:B------:R-:W-:Y:S01]  /*6cb70*/  VIADD R60, R25, UR27 ;  /* 0x0000001b193c7c36 */ /* 0x000fe20008000000 */
[----:B------:R-:W3:Y:S02]  /*6cb80*/  LDCU UR27, c[0x0][0x3b8] ;  /* 0x00007700ff1b77ac */ /* 0x000ee40008000800 */
[----:B------:R-:W-:Y:S01]  /*6cb90*/  STL [R1+0x14fc], R34 ;  /* 0x0014fc2201007387 */ /* 0x000fe20000100800 */
[----:B------:R-:W-:-:S03]  /*6cba0*/  F2FP.SATFINITE.E5M2.F32.PACK_AB_MERGE_C R17, R17, R24, RZ ;  /* 0x000000181111723e */ /* 0x000fc600048060ff */
[----:B------:R-:W3:Y:S04]  /*6cbb0*/  LDL.LU R61, [R1+0x5b0] ;  /* 0x0005b000013d7983 */ /* 0x000ee80000300800 */
[----:B------:R0:W-:Y:S04]  /*6cbc0*/  STL [R1+0x14f8], R17 ;  /* 0x0014f81101007387 */ /* 0x0001e80000100800 */
[----:B------:R-:W3:Y:S04]  /*6cbd0*/  LDL.LU R58, [R1+0x5b4] ;  /* 0x0005b400013a7983 */ /* 0x000ee80000300800 */
[----:B------:R-:W3:Y:S04]  /*6cbe0*/  LDL.LU R46, [R1+0x5b8] ;  /* 0x0005b800012e7983 */ /* 0x000ee80000300800 */
[----:B------:R-:W3:Y:S04]  /*6cbf0*/  LDL.LU R37, [R1+0x5bc] ;  /* 0x0005bc0001257983 */ /* 0x000ee80000300800 */
[----:B------:R-:W3:Y:S04]  /*6cc00*/  LDL.LU R52, [R1+0x5a0] ;  /* 0x0005a00001347983 */ /* 0x000ee80000300800 */
[----:B0-----:R-:W3:Y:S01]  /*6cc10*/  LDL.LU R17, [R1+0x5a4] ;  /* 0x0005a40001117983 */ /* 0x001ee20000300800 */
[----:B----4-:R-:W-:-:S03]  /*6cc20*/  F2FP.SATFINITE.E5M2.F32.PACK_AB_MERGE_C R0, R0, R20, RZ ;  /* 0x000000140000723e */ /* 0x010fc600048060ff */
[----:B------:R-:W-:Y:S04]  /*6cc30*/  STL [R1+0x276c], R60 ;  /* 0x00276c3c01007387 */ /* 0x000fe80000100800 */
[----:B------:R0:W-:Y:S02]  /*6cc40*/  STL [R1+0x25e8], R0 ;  /* 0x0025e80001007387 */ /* 0x0001e40000100800 */
[----:B0-----:R-:W-:-:S05]  /*6cc50*/  F2FP.SATFINITE.E5M2.F32.PACK_AB_MERGE_C R0, R10, R18, RZ ;  /* 0x000000120a00723e */ /* 0x001fca00048060ff */
[----:B------:R0:W-:Y:S04]  /*6cc60*/  STL [R1+0x1524], R0 ;  /* 0x0015240001007387 */ /* 0x0001e80000100800 */
[----:B------:R-:W4:Y:S04]  /*6cc70*/  LDL.LU R42, [R1+0x5a8] ;  /* 0x0005a800012a7983 */ /* 0x000f280000300800 */
[----:B------:R-:W4:Y:S01]  /*6cc80*/  LDL.LU R43, [R1+0x5ac] ;  /* 0x0005ac00012b7983 */ /* 0x000f220000300800 */
[----:B------:R-:W-:-:S03]  /*6cc90*/  IMAD.MOV.U32 R10, RZ, RZ, R56 ;  /* 0x000000ffff0a7224 */ /* 0x000fc600078e0038 */
[----:B------:R-:W4:Y:S01]  /*6cca0*/  LDL.LU R36, [R1+0x590] ;  /* 0x0005900001247983 */ /* 0x000f220000300800 */
[----:B0-----:R-:W-:-:S03]  /*6ccb0*/  F2FP.SATFINITE.E5M2.F32.PACK_AB_MERGE_C R0, R11, R15, RZ ;  /* 0x0000000f0b00723e */ /* 0x001fc600048060ff */
[----:B------:R-:W4:Y:S04]  /*6ccc0*/  LDL.LU R34, [R1+0x594] ;  /* 0x0005940001227983 */ /* 0x000f280000300800 */
[----:B------:R-:W4:Y:S04]  /*6ccd0*/  LDL.LU R24, [R1+0x598] ;  /* 0x0005980001187983 */ /* 0x000f280000300800 */
[----:B------:R-:W4:Y:S04]  /*6cce0*/  LDL.LU R56, [R1+0x59c] ;  /* 0x00059c0001387983 */ /* 0x000f280000300800 */
[----:B------:R-:W4:Y:S04]  /*6ccf0*/  LDL.LU R20, [R1+0x580] ;  /* 0x0005800001147983 */ /* 0x000f280000300800 */
[----:B------:R-:W-:Y:S04]  /*6cd00*/  STL [R1+0x1558], R0 ;  /* 0x0015580001007387 */ /* 0x000fe80000100800 */
[----:B------:R-:W4:Y:S04]  /*6cd10*/  LDL.LU R18, [R1+0x584] ;  /* 0x0005840001127983 */ /* 0x000f280000300800 */
[----:B------:R-:W4:Y:S04]  /*6cd20*/  LDL.LU R15, [R1+0x588] ;  /* 0x00058800010f7983 */ /* 0x000f280000300800 */
[----:B------:R-:W4:Y:S01]  /*6cd30*/  LDL.LU R11, [R1+0x58c] ;  /* 0x00058c00010b7983 */ /* 0x000f220000300800 */
[----:B------:R-:W-:Y:S01]  /*6cd40*/  VIADD R38, R60, UR28 ;  /* 0x0000001c3c267c36 */ /* 0x000fe20008000000 */
[----:B------:R-:W0:Y:S03]  /*6cd50*/  LDCU UR28, c[0x0][0x3b8] ;  /* 0x00007700ff1c77ac */ /* 0x000e260008000800 */
[----:B------:R-:W-:Y:S01]  /*6cd60*/  VIADD R39, R38, UR29 ;  /* 0x0000001d26277c36 */ /* 0x000fe20008000000 */
[----:B------:R-:W0:Y:S01]  /*6cd70*/  LDCU UR29, c[0x0][0x3b8] ;  /* 0x00007700ff1d77ac */ /* 0x000e220008000800 */
[----:B--2---:R-:W-:-:S05]  /*6cd80*/  F2FP.SATFINITE.E5M2.F32.PACK_AB_MERGE_C R2, R47, R2, RZ ;  /* 0x000000022f02723e */ /* 0x004fca00048060ff */
[----:B------:R3:W-:Y:S01]  /*6cd90*/  STL [R1+0x25dc], R2 ;  /* 0x0025dc0201007387 */ /* 0x0007e20000100800 */
[----:B------:R-:W-:Y:S01]  /*6cda0*/  VIADD R47, R39, UR30 ;  /* 0x0000001e272f7c36 */ /* 0x000fe20008000000 */
[----:B------:R-:W2:Y:S02]  /*6cdb0*/  LDCU UR30, c[0x0][0x3b8] ;  /* 0x00007700ff1e77ac */ /* 0x000ea40008000800 */
[----:B------:R-:W-:Y:S01]  /*6cdc0*/  STL.64 [R1+0x27b8], R38 ;  /* 0x0027b82601007387 */ /* 0x000fe20000100a00 */
[----:B---3--:R-:W-:Y:S02]  /*6cdd0*/  F2FP.SATFINITE.E5M2.F32.PACK_AB_MERGE_C R2, R58, R61, RZ ;  /* 0x0000003d3a02723e */ /* 0x008fe400048060ff */
[----:B------:R-:W-:-:S03]  /*6cde0*/  F2FP.SATFINITE.E5M2.F32.PACK_AB_MERGE_C R0, R37, R46, RZ ;  /* 0x0000002e2500723e */ /* 0x000fc600048060ff */
[----:B------:R-:W-:Y:S04]  /*6cdf0*/  STL [R1+0x1578], R2 ;  /* 0x0015780201007387 */ /* 0x000fe80000100800 */
[----:B------:R3:W-:Y:S04]  /*6ce00*/  STL [R1+0x1588], R0 ;  /* 0x0015880001007387 */ /* 0x0007e80000100800 */
[----:B------:R-:W-:Y:S04]  /*6ce10*/  STL [R1+0x2768], R47 ;  /* 0x0027682f01007387 */ /* 0x000fe80000100800 */
[----:B------:R-:W2:Y:S01]  /*6ce20*/  LDL.LU R58, [R1+0x570] ;  /* 0x00057000013a7983 */ /* 0x000ea20000300800 */
[----:B---3--:R-:W-:-:S03]  /*6ce30*/  F2FP.SATFINITE.E5M2.F32.PACK_AB_MERGE_C R0, R17, R52, RZ ;  /* 0x000000341100723e */ /* 0x008fc600048060ff */
[----:B------:R-:W2:Y:S04]  /*6ce40*/  LDL.LU R46, [R1+0x574] ;  /* 0x00057400012e7983 */ /* 0x000ea80000300800 */
[----:B------:R4:W-:Y:S04]  /*6ce50*/  STL [R1+0x15a8], R0 ;  /* 0x0015a80001007387 */ /* 0x0009e80000100800 */
[----:B------:R-:W3:Y:S04]  /*6ce60*/  LDL.LU R52, [R1+0x578] ;  /* 0x0005780001347983 */ /* 0x000ee80000300800 */
[----:B------:R-:W3:Y:S01]  /*6ce70*/  LDL.LU R17, [R1+0x57c] ;  /* 0x00057c0001117983 */ /* 0x000ee20000300800 */
[----:B----4-:R-:W-:-:S05]  /*6ce80*/  F2FP.SATFINITE.E5M2.F32.PACK_AB_MERGE_C R0, R43, R42, RZ ;  /* 0x0000002a2b00723e */ /* 0x010fca00048060ff */
[----:B------:R4:W-:Y:S01]  /*6ce90*/  STL [R1+0x15b0], R0 ;  /* 0x0015b00001007387 */ /* 0x0009e20000100800 */
[----:B------:R-:W-:-:S03]  /*6cea0*/  F2FP.SATFINITE.E5M2.F32.PACK_AB_MERGE_C R2, R34, R36, RZ ;  /* 0x000000242202723e */ /* 0x000fc600048060ff */
[----:B------:R-:W3:Y:S04]  /*6ceb0*/  LDL.LU R42, [R1+0x560] ;  /* 0x00056000012a7983 */ /* 0x000ee80000300800 */
[----:B------:R0:W-:Y:S01]  /*6cec0*/  STL [R1+0x1598], R2 ;  /* 0x0015980201007387 */ /* 0x0001e20000100800 */
[----:B----4-:R-:W-:-:S03]  /*6ced0*/  F2FP.SATFINITE.E5M2.F32.PACK_AB_MERGE_C R0, R56, R24, RZ ;  /* 0x000000183800723e */ /* 0x010fc600048060ff */
[----:B------:R-:W4:Y:S04]  /*6cee0*/  LDL.LU R43, [R1+0x564] ;  /* 0x00056400012b7983 */ /* 0x000f280000300800 */
[----:B------:R1:W-:Y:S04]  /*6cef0*/  STL [R1+0x159c], R0 ;  /* 0x00159c0001007387 */ /* 0x0003e80000100800 */
[----:B------:R-:W4:Y:S01]  /*6cf00*/  LDL.LU R34, [R1+0x568] ;  /* 0x0005680001227983 */ /* 0x000f220000300800 */
[----:B0-----:R-:W-:-:S03]  /*6cf10*/  F2FP.SATFINITE.E5M2.F32.PACK_AB_MERGE_C R2, R18, R20, RZ ;  /* 0x000000141202723e */ /* 0x001fc600048060ff */
[----:B------:R-:W4:Y:S04]  /*6cf20*/  LDL.LU R56, [R1+0x56c] ;  /* 0x00056c0001387983 */ /* 0x000f280000300800 */
[----:B------:R-:W4:Y:S01]  /*6cf30*/  LDL.LU R60, [R1+0x550] ;  /* 0x00055000013c7983 */ /* 0x000f220000300800 */
[----:B-1----:R-:W-:-:S03]  /*6cf40*/  F2FP.SATFINITE.E5M2.F32.PACK_AB_MERGE_C R0, R11, R15, RZ ;  /* 0x0000000f0b00723e */ /* 0x002fc600048060ff */
[----:B------:R-:W-:Y:S04]  /*6cf50*/  STL [R1+0x1568], R2 ;  /* 0x0015680201007387 */ /* 0x000fe80000100800 */
[----:B------:R-:W4:Y:S04]  /*6cf60*/  LDL.LU R40, [R1+0x554] ;  /* 0x0005540001287983 */ /* 0x000f280000300800 */
[----:B------:R2:W-:Y:S04]  /*6cf70*/  STL [R1+0x1590], R0 ;  /* 0x0015900001007387 */ /* 0x0005e80000100800 */
[----:B------:R-:W4:Y:S04]  /*6cf80*/  LDL.LU R41, [R1+0x558] ;  /* 0x0005580001297983 */ /* 0x000f280000300800 */
[----:B------:R-:W4:Y:S04]  /*6cf90*/  LDL.LU R61, [R1+0x55c] ;  /* 0x00055c00013d7983 */ /* 0x000f280000300800 */
[----:B------:R-:W4:Y:S04]  /*6cfa0*/  LDL.LU R36, [R1+0x540] ;  /* 0x0005400001247983 */ /* 0x000f280000300800 */
[----:B------:R-:W4:Y:S01]  /*6cfb0*/  LDL.LU R18, [R1+0x544] ;  /* 0x0005440001127983 */ /* 0x000f220000300800 */
[----:B------:R-:W-:-:S02]  /*6cfc0*/  IMAD.MOV.U32 R15, RZ, RZ, R49 ;  /* 0x000000ffff0f7224 */ /* 0x000fc400078e0031 */
[----:B------:R-:W-:Y:S02]  /*6cfd0*/  IMAD.MOV.U32 R11, RZ, RZ, R51 ;  /* 0x000000ffff0b7224 */ /* 0x000fe400078e0033 */
[----:B------:R-:W-:Y:S01]  /*6cfe0*/  IMAD.MOV.U32 R49, RZ, RZ, R53 ;  /* 0x000000ffff317224 */ /* 0x000fe200078e0035 */
[----:B------:R-:W4:Y:S04]  /*6cff0*/  LDL.LU R51, [R1+0x548] ;  /* 0x0005480001337983 */ /* 0x000f280000300800 */
[----:B------:R-:W4:Y:S01]  /*6d000*/  LDL.LU R53, [R1+0x54c] ;  /* 0x00054c0001357983 */ /* 0x000f220000300800 */
[----:B--2---:R-:W-:-:S05]  /*6d010*/  F2FP.SATFINITE.E5M2.F32.PACK_AB_MERGE_C R0, R46, R58, RZ ;  /* 0x0000003a2e00723e */ /* 0x004fca00048060ff */
[----:B------:R-:W-:Y:S04]  /*6d020*/  STL [R1+0x153c], R0 ;  /* 0x00153c0001007387 */ /* 0x000fe80000100800 */
[----:B------:R-:W2:Y:S01]  /*6d030*/  LDL.LU R58, [R1+0x530] ;  /* 0x00053000013a7983 */ /* 0x000ea20000300800 */
[----:B---3--:R-:W-:-:S03]  /*6d040*/  F2FP.SATFINITE.E5M2.F32.PACK_AB_MERGE_C R2, R17, R52, RZ ;  /* 0x000000341102723e */ /* 0x008fc600048060ff */
[----:B------:R-:W2:Y:S04]  /*6d050*/  LDL.LU R46, [R1+0x534] ;  /* 0x00053400012e7983 */ /* 0x000ea80000300800 */
[----:B------:R-:W3:Y:S04]  /*6d060*/  LDL.LU R52, [R1+0x538] ;  /* 0x0005380001347983 */ /* 0x000ee80000300800 */
[----:B------:R-:W3:Y:S04]  /*6d070*/  LDL.LU R17, [R1+0x53c] ;  /* 0x00053c0001117983 */ /* 0x000ee80000300800 */
[----:B------:R4:W-:Y:S02]  /*6d080*/  STL [R1+0x25e0], R2 ;  /* 0x0025e00201007387 */ /* 0x0009e40000100800 */
[----:B----4-:R-:W-:-:S02]  /*6d090*/  F2FP.SATFINITE.E5M2.F32.PACK_AB_MERGE_C R2, R43, R42, RZ ;  /* 0x0000002a2b02723e */ /* 0x010fc400048060ff */
[----:B------:R-:W4:Y:S04]  /*6d0a0*/  LDL.LU R42, [R1+0x520] ;  /* 0x00052000012a7983 */ /* 0x000f280000300800 */
[----:B------:R-:W-:Y:S04]  /*6d0b0*/  STL [R1+0x1518], R2 ;  /* 0x0015180201007387 */ /* 0x000fe80000100800 */
[----:B------:R-:W4:Y:S01]  /*6d0c0*/  LDL.LU R43, [R1+0x524] ;  /* 0x00052400012b7983 */ /* 0x000f220000300800 */
[----:B------:R-:W-:-:S05]  /*6d0d0*/  F2FP.SATFINITE.E5M2.F32.PACK_AB_MERGE_C R0, R56, R34, RZ ;  /* 0x000000223800723e */ /* 0x000fca00048060ff */
[----:B------:R0:W-:Y:S04]  /*6d0e0*/  STL [R1+0x152c], R0 ;  /* 0x00152c0001007387 */ /* 0x0001e80000100800 */
[----:B------:R-:W4:Y:S01]  /*6d0f0*/  LDL.LU R34, [R1+0x528] ;  /* 0x0005280001227983 */ /* 0x000f220000300800 */
[----:B------:R-:W-:-:S03]  /*6d100*/  F2FP.SATFINITE.E5M2.F32.PACK_AB_MERGE_C R39, R40, R60, RZ ;  /* 0x0000003c2827723e */ /* 0x000fc600048060ff */
[----:B------:R-:W4:Y:S04]  /*6d110*/  LDL.LU R56, [R1+0x52c] ;  /* 0x00052c0001387983 */ /* 0x000f280000300800 */
[----:B------:R-:W-:Y:S01]  /*6d120*/  STL [R1+0x14d0], R39 ;  /* 0x0014d02701007387 */ /* 0x000fe20000100800 */
[----:B0-----:R-:W-:-:S05]  /*6d130*/  F2FP.SATFINITE.E5M2.F32.PACK_AB_MERGE_C R0, R61, R41, RZ ;  /* 0x000000293d00723e */ /* 0x001fca00048060ff */
[----:B------:R-:W-:Y:S01]  /*6d140*/  STL [R1+0x25ec], R0 ;  /* 0x0025ec0001007387 */ /* 0x000fe20000100800 */
[----:B------:R-:W-:-:S03]  /*6d150*/  F2FP.SATFINITE.E5M2.F32.PACK_AB_MERGE_C R18, R18, R36, RZ ;  /* 0x000000241212723e */ /* 0x000fc600048060ff */
[----:B------:R-:W4:Y:S04]  /*6d160*/  LDL.LU R36, [R1+0x510] ;  /* 0x0005100001247983 */ /* 0x000f280000300800 */
[----:B------:R0:W-:Y:S04]  /*6d170*/  STL [R1+0x14c0], R18 ;  /* 0x0014c01201007387 */ /* 0x0001e80000100800 */
[----:B0-----:R-:W4:Y:S01]  /*6d180*/  LDL.LU R18, [R1+0x514] ;  /* 0x0005140001127983 */ /* 0x001f220000300800 */
[----:B------:R-:W-:Y:S01]  /*6d190*/  VIADD R37, R47, UR31 ;  /* 0x0000001f2f257c36 */ /* 0x000fe20008000000 */
[----:B------:R-:W-:Y:S01]  /*6d1a0*/  F2FP.SATFINITE.E5M2.F32.PACK_AB_MERGE_C R0, R53, R51, RZ ;  /* 0x000000333500723e */ /* 0x000fe200048060ff */
[----:B------:R-:W0:Y:S01]  /*6d1b0*/  LDCU UR31, c[0x0][0x3b8] ;  /* 0x00007700ff1f77ac */ /* 0x000e220008000800 */
[----:B------:R-:W4:Y:S01]  /*6d1c0*/  LDL.LU R51, [R1+0x518] ;  /* 0x0005180001337983 */ /* 0x000f220000300800 */
[----:B------:R-:W-:Y:S01]  /*6d1d0*/  VIADD R47, R37, UR32 ;  /* 0x00000020252f7c36 */ /* 0x000fe20008000000 */
[----:B------:R-:W1:Y:S02]  /*6d1e0*/  LDCU UR32, c[0x0][0x3b8] ;  /* 0x00007700ff2077ac */ /* 0x000e640008000800 */
[----:B------:R-:W4:Y:S01]  /*6d1f0*/  LDL.LU R53, [R1+0x51c] ;  /* 0x00051c0001357983 */ /* 0x000f220000300800 */
[----:B------:R-:W-:Y:S01]  /*6d200*/  VIADD R24, R47, UR33 ;  /* 0x000000212f187c36 */ /* 0x000fe20008000000 */
[----:B------:R-:W0:Y:S03]  /*6d210*/  LDCU UR33, c[0x0][0x3b8] ;  /* 0x00007700ff2177ac */ /* 0x000e260008000800 */
[----:B------:R-:W-:Y:S01]  /*6d220*/  VIADD R20, R24, UR34 ;  /* 0x0000002218147c36 */ /* 0x000fe20008000000 */
[----:B------:R2:W-:Y:S01]  /*6d230*/  STL [R1+0x25f8], R0 ;  /* 0x0025f80001007387 */ /* 0x0005e20000100800 */
        /* <DEDUP_REMOVED lines=9> */
[----:B--2---:R-:W-:-:S05]  /*6d2d0*/  F2FP.SATFINITE.E5M2.F32.PACK_AB_MERGE_C R0, R46, R58, RZ ;  /* 0x0000003a2e00723e */ /* 0x004fca00048060ff */
[----:B------:R-:W-:Y:S01]  /*6d2e0*/  STL [R1+0x25fc], R0 ;  /* 0x0025fc0001007387 */ /* 0x000fe20000100800 */
[----:B---3--:R-:W-:-:S03]  /*6d2f0*/  F2FP.SATFINITE.E5M2.F32.PACK_AB_MERGE_C R52, R17, R52, RZ ;  /* 0x000000341134723e */ /* 0x008fc600048060ff */
[----:B------:R-:W2:Y:S04]  /*6d300*/  LDL.LU R39, [R1+0x508] ;  /* 0x0005080001277983 */ /* 0x000ea80000300800 */
[----:B------:R-:W2:Y:S04]  /*6d310*/  LDL.LU R61, [R1+0x50c] ;  /* 0x00050c00013d7983 */ /* 0x000ea80000300800 */
[----:B------:R4:W-:Y:S01]  /*6d320*/  STL [R1+0x2600], R52 ;  /* 0x0026003401007387 */ /* 0x0009e20000100800 */
[----:B------:R-:W-:Y:S02]  /*6d330*/  IMAD.MOV.U32 R17, RZ, RZ, R50 ;  /* 0x000000ffff117224 */ /* 0x000fe400078e0032 */
[----:B------:R-:W-:Y:S01]  /*6d340*/  VIADD R50, R40, UR43 ;  /* 0x0000002b28327c36 */ /* 0x000fe20008000000 */
[----:B------:R-:W3:Y:S01]  /*6d350*/  LDCU UR43, c[0x0][0x3b8] ;  /* 0x00007700ff2b77ac */ /* 0x000ee20008000800 */
[----:B----4-:R-:W-:-:S02]  /*6d360*/  F2FP.SATFINITE.E5M2.F32.PACK_AB_MERGE_C R52, R43, R42, RZ ;  /* 0x0000002a2b34723e */ /* 0x010fc400048060ff */
[----:B------:R-:W-:Y:S01]  /*6d370*/  VIADD R43, R50, UR42 ;  /* 0x0000002a322b7c36 */ /* 0x000fe20008000000 */
[----:B------:R-:W4:Y:S02]  /*6d380*/  LDCU UR42, c[0x0][0x3b8] ;  /* 0x00007700ff2a77ac */ /* 0x000f240008000800 */
[----:B------:R-:W-:Y:S04]  /*6d390*/  STL [R1+0x2608], R52 ;  /* 0x0026083401007387 */ /* 0x000fe80000100800 */
[----:B------:R-:W2:Y:S04]  /*6d3a0*/  LDL.LU R60, [R1+0x4f0] ;  /* 0x0004f000013c7983 */ /* 0x000ea80000300800 */
[----:B------:R-:W2:Y:S01]  /*6d3b0*/  LDL.LU R42, [R1+0x4f4] ;  /* 0x0004f400012a7983 */ /* 0x000ea20000300800 */
[----:B------:R-:W-:-:S03]  /*6d3c0*/  F2FP.SATFINITE.E5M2.F32.PACK_AB_MERGE_C R0, R56, R34, RZ ;  /* 0x000000223800723e */ /* 0x000fc600048060ff */
[----:B------:R-:W2:Y:S04]  /*6d3d0*/  LDL.LU R34, [R1+0x4f8] ;  /* 0x0004f80001227983 */ /* 0x000ea80000300800 */
[----:B------:R-:W2:Y:S04]  /*6d3e0*/  LDL.LU R56, [R1+0x4fc] ;  /* 0x0004fc0001387983 */ /* 0x000ea80000300800 */
[----:B------:R0:W-:Y:S04]  /*6d3f0*/  STL [R1+0x260c], R0 ;  /* 0x00260c0001007387 */ /* 0x0001e80000100800 */
[----:B0-----:R-:W3:Y:S04]  /*6d400*/  LDL.LU R0, [R1+0x504] ;  /* 0x0005040001007983 */ /* 0x001ee80000300800 */
[----:B------:R-:W-:Y:S04]  /*6d410*/  STL [R1+0x2764], R50 ;  /* 0x0027643201007387 */ /* 0x000fe80000100800 */
[----:B------:R-:W-:Y:S01]  /*6d420*/  STL [R1+0x40], R43 ;  /* 0x0000402b01007387 */ /* 0x000fe20000100800 */
[----:B------:R-:W-:-:S05]  /*6d430*/  F2FP.SATFINITE.E5M2.F32.PACK_AB_MERGE_C R52, R18, R36, RZ ;  /* 0x000000241234723e */ /* 0x000fca00048060ff */
[----:B------:R0:W-:Y:S04]  /*6d440*/  STL [R1+0x2610], R52 ;  /* 0x0026103401007387 */ /* 0x0001e80000100800 */
[----:B0-----:R-:W3:Y:S01]  /*6d450*/  LDL.LU R52, [R1+0x500] ;  /* 0x0005000001347983 */ /* 0x001ee20000300800 */
[----:B------:R-:W-:-:S03]  /*6d460*/  F2FP.SATFINITE.E5M2.F32.PACK_AB_MERGE_C R51, R53, R51, RZ ;  /* 0x000000333533723e */ /* 0x000fc600048060ff */
[----:B------:R-:W4:Y:S04]  /*6d470*/  LDL.LU R58, [R1+0x4e0] ;  /* 0x0004e000013a7983 */ /* 0x000f280000300800 */
[----:B------:R-:W4:Y:S01]  /*6d480*/  LDL.LU R53, [R1+0x4e4] ;  /* 0x0004e40001357983 */ /* 0x000f220000300800 */
[----:B------:R-:W-:Y:S01]  /*6d490*/  VIADD R46, R43, UR40 ;  /* 0x000000282b2e7c36 */ /* 0x000fe20008000000 */
[----:B------:R-:W0:Y:S02]  /*6d4a0*/  LDCU UR40, c[0x0][0x3b8] ;  /* 0x00007700ff2877ac */ /* 0x000e240008000800 */
[----:B------:R-:W4:Y:S04]  /*6d4b0*/  LDL.LU R36, [R1+0x4e8] ;  /* 0x0004e80001247983 */ /* 0x000f280000300800 */
[----:B------:R-:W4:Y:S04]  /*6d4c0*/  LDL.LU R18, [R1+0x4ec] ;  /* 0x0004ec0001127983 */ /* 0x000f280000300800 */
[----:B------:R2:W-:Y:S04]  /*6d4d0*/  STL [R1+0x2614], R51 ;  /* 0x0026143301007387 */ /* 0x0005e80000100800 */
[----:B------:R-:W4:Y:S04]  /*6d4e0*/  LDL.LU R50, [R1+0x4d0] ;  /* 0x0004d00001327983 */ /* 0x000f280000300800 */
[----:B------:R-:W4:Y:S01]  /*6d4f0*/  LDL.LU R43, [R1+0x4d4] ;  /* 0x0004d400012b7983 */ /* 0x000f220000300800 */
[----:B--2---:R-:W-:-:S02]  /*6d500*/  F2FP.SATFINITE.E5M2.F32.PACK_AB_MERGE_C R51, R56, R34, RZ ;  /* 0x000000223833723e */ /* 0x004fc400048060ff */
[----:B---3--:R-:W-:Y:S02]  /*6d510*/  F2FP.SATFINITE.E5M2.F32.PACK_AB_MERGE_C R52, R0, R52, RZ ;  /* 0x000000340034723e */ /* 0x008fe400048060ff */
[----:B------:R-:W-:-:S03]  /*6d520*/  F2FP.SATFINITE.E5M2.F32.PACK_AB_MERGE_C R0, R61, R39, RZ ;  /* 0x000000273d00723e */ /* 0x000fc600048060ff */
[----:B------:R2:W-:Y:S04]  /*6d530*/  STL [R1+0x2618], R52 ;  /* 0x0026183401007387 */ /* 0x0005e80000100800 */
[----:B------:R3:W-:Y:S01]  /*6d540*/  STL [R1+0x261c], R0 ;  /* 0x00261c0001007387 */ /* 0x0007e20000100800 */
[----:B--2---:R-:W-:-:S05]  /*6d550*/  F2FP.SATFINITE.E5M2.F32.PACK_AB_MERGE_C R52, R42, R60, RZ ;  /* 0x0000003c2a34723e */ /* 0x004fca00048060ff */
[----:B------:R-:W-:Y:S04]  /*6d560*/  STL [R1+0x2624], R52 ;  /* 0x0026243401007387 */ /* 0x000fe80000100800 */
[----:B------:R-:W2:Y:S04]  /*6d570*/  LDL.LU R39, [R1+0x4d8] ;  /* 0x0004d80001277983 */ /* 0x000ea80000300800 */
[----:B------:R-:W2:Y:S01]  /*6d580*/  LDL.LU R56, [R1+0x4dc] ;  /* 0x0004dc0001387983 */ /* 0x000ea20000300800 */
[----:B------:R-:W-:Y:S01]  /*6d590*/  VIADD R61, R46, UR49 ;  /* 0x000000312e3d7c36 */ /* 0x000fe20008000000 */
[----:B----4-:R-:W-:Y:S01]  /*6d5a0*/  F2FP.SATFINITE.E5M2.F32.PACK_AB_MERGE_C R53, R53, R58, RZ ;  /* 0x0000003a3535723e */ /* 0x010fe200048060ff */
[----:B------:R-:W-:Y:S01]  /*6d5b0*/  IMAD.MOV.U32 R42, RZ, RZ, R49 ;  /* 0x000000ffff2a7224 */ /* 0x000fe200078e0031 */
[----:B------:R-:W4:Y:S01]  /*6d5c0*/  LDL.LU R60, [R1+0x4c0] ;  /* 0x0004c000013c7983 */ /* 0x000f220000300800 */
[----:B------:R-:W-:Y:S01]  /*6d5d0*/  VIADD R34, R61, UR26 ;  /* 0x0000001a3d227c36 */ /* 0x000fe20008000000 */
[----:B---3--:R-:W-:Y:S01]  /*6d5e0*/  F2FP.SATFINITE.E5M2.F32.PACK_AB_MERGE_C R0, R18, R36, RZ ;  /* 0x000000241200723e */ /* 0x008fe200048060ff */
[----:B------:R-:W3:Y:S01]  /*6d5f0*/  LDCU UR49, c[0x0][0x3b8] ;  /* 0x00007700ff3177ac */ /* 0x000ee20008000800 */
[----:B------:R-:W4:Y:S01]  /*6d600*/  LDL.LU R49, [R1+0x4c4] ;  /* 0x0004c40001317983 */ /* 0x000f220000300800 */
[----:B------:R-:W0:Y:S03]  /*6d610*/  LDCU UR26, c[0x0][0x3b8] ;  /* 0x00007700ff1a77ac */ /* 0x000e260008000800 */
[----:B------:R1:W-:Y:S04]  /*6d620*/  STL [R1+0x2628], R51 ;  /* 0x0026283301007387 */ /* 0x0003e80000100800 */
[----:B------:R3:W-:Y:S01]  /*6d630*/  STL [R1+0x2774], R61 ;  /* 0x0027743d01007387 */ /* 0x0007e20000100800 */
[----:B------:R-:W-:-:S03]  /*6d640*/  IMAD.MOV.U32 R18, RZ, RZ, R17 ;  /* 0x000000ffff127224 */ /* 0x000fc600078e0011 */
[----:B------:R-:W-:Y:S01]  /*6d650*/  STL [R1+0x262c], R53 ;  /* 0x00262c3501007387 */ /* 0x000fe20000100800 */
[----:B-1----:R-:W-:-:S03]  /*6d660*/  F2FP.SATFINITE.E5M2.F32.PACK_AB_MERGE_C R51, R43, R50, RZ ;  /* 0x000000322b33723e */ /* 0x002fc600048060ff */
[----:B------:R-:W4:Y:S01]  /*6d670*/  LDL.LU R36, [R1+0x4c8] ;  /* 0x0004c80001247983 */ /* 0x000f220000300800 */
[----:B---3--:R-:W-:Y:S01]  /*6d680*/  VIADD R61, R34, UR35 ;  /* 0x00000023223d7c36 */ /* 0x008fe20008000000 */
[----:B------:R-:W1:Y:S02]  /*6d690*/  LDCU UR35, c[0x0][0x3b8] ;  /* 0x00007700ff2377ac */ /* 0x000e640008000800 */
[----:B------:R-:W3:Y:S01]  /*6d6a0*/  LDL.LU R17, [R1+0x4cc] ;  /* 0x0004cc0001117983 */ /* 0x000ee20000300800 */
[----:B------:R-:W-:-:S03]  /*6d6b0*/  VIADD R43, R61, UR55 ;  /* 0x000000373d2b7c36 */ /* 0x000fc60008000000 */
[----:B------:R-:W3:Y:S04]  /*6d6c0*/  LDL.LU R58, [R1+0x4b4] ;  /* 0x0004b400013a7983 */ /* 0x000ee80000300800 */
[----:B------:R-:W-:Y:S04]  /*6d6d0*/  STL [R1+0x2630], R0 ;  /* 0x0026300001007387 */ /* 0x000fe80000100800 */
[----:B------:R0:W-:Y:S04]  /*6d6e0*/  STL [R1+0x2634], R51 ;  /* 0x0026343301007387 */ /* 0x0001e80000100800 */
[----:B------:R-:W-:Y:S01]  /*6d6f0*/  STL [R1+0x14], R43 ;  /* 0x0000142b01007387 */ /* 0x000fe20000100800 */
[----:B--2---:R-:W-:Y:S01]  /*6d700*/  F2FP.SATFINITE.E5M2.F32.PACK_AB_MERGE_C R52, R56, R39, RZ ;  /* 0x000000273834723e */ /* 0x004fe200048060ff */
[----:B------:R-:W-:-:S02]  /*6d710*/  IMAD.MOV.U32 R39, RZ, RZ, R15 ;  /* 0x000000ffff277224 */ /* 0x000fc400078e000f */
[----:B------:R-:W2:Y:S01]  /*6d720*/  LDL.LU R56, [R1+0x4b8] ;  /* 0x0004b80001387983 */ /* 0x000ea20000300800 */
[----:B------:R-:W-:-:S03]  /*6d730*/  IMAD.MOV.U32 R15, RZ, RZ, R9 ;  /* 0x000000ffff0f7224 */ /* 0x000fc600078e0009 */
[----:B0-----:R-:W2:Y:S04]  /*6d740*/  LDL.LU R51, [R1+0x4bc] ;  /* 0x0004bc0001337983 */ /* 0x001ea80000300800 */
[----:B------:R-:W2:Y:S04]  /*6d750*/  LDL.LU R50, [R1+0x4a4] ;  /* 0x0004a40001327983 */ /* 0x000ea80000300800 */
[----:B------:R-:W2:Y:S04]  /*6d760*/  LDL.LU R9, [R1+0x4ac] ;  /* 0x0004ac0001097983 */ /* 0x000ea80000300800 */
[----:B------:R0:W-:Y:S04]  /*6d770*/  STL [R1+0x2638], R52 ;  /* 0x0026383401007387 */ /* 0x0001e80000100800 */
[----:B0-----:R-:W2:Y:S01]  /*6d780*/  LDL.LU R52, [R1+0x4b0] ;  /* 0x0004b00001347983 */ /* 0x001ea20000300800 */
[----:B----4-:R-:W-:Y:S01]  /*6d790*/  F2FP.SATFINITE.E5M2.F32.PACK_AB_MERGE_C R0, R49, R60, RZ ;  /* 0x0000003c3100723e */ /* 0x010fe200048060ff */
[----:B------:R-:W-:Y:S01]  /*6d7a0*/  VIADD R60, R43, UR54 ;  /* 0x000000362b3c7c36 */ /* 0x000fe20008000000 */
[----:B---3--:R-:W-:-:S03]  /*6d7b0*/  F2FP.SATFINITE.E5M2.F32.PACK_AB_MERGE_C R53, R17, R36, RZ ;  /* 0x000000241135723e */ /* 0x008fc600048060ff */
[----:B------:R0:W-:Y:S01]  /*6d7c0*/  STL [R1+0x263c], R0 ;  /* 0x00263c0001007387 */ /* 0x0001e20000100800 */
[----:B------:R-:W-:Y:S01]  /*6d7d0*/  IMAD.MOV.U32 R17, RZ, RZ, R57 ;  /* 0x000000ffff117224 */ /* 0x000fe200078e0039 */
[----:B------:R-:W3:Y:S01]  /*6d7e0*/  LDCU.64 UR54, c[0x0][0x398] ;  /* 0x00007300ff3677ac */ /* 0x000ee20008000a00 */
[----:B------:R-:W-:Y:S02]  /*6d7f0*/  IMAD.MOV.U32 R36, RZ, RZ, R18 ;  /* 0x000000ffff247224 */ /* 0x000fe400078e0012 */
[----:B------:R-:W-:Y:S01]  /*6d800*/  IMAD.MOV.U32 R18, RZ, RZ, R10 ;  /* 0x000000ffff127224 */ /* 0x000fe200078e000a */
[----:B0-----:R-:W4:Y:S04]  /*6d810*/  LDL.LU R0, [R1+0x4a8] ;  /* 0x0004a80001007983 */ /* 0x001f280000300800 */
[----:B------:R-:W3:Y:S04]  /*6d820*/  LDL.LU R49, [R1+0x494] ;  /* 0x0004940001317983 */ /* 0x000ee80000300800 */
[----:B------:R-:W3:Y:S04]  /*6d830*/  LDL.LU R43, [R1+0x498] ;  /* 0x00049800012b7983 */ /* 0x000ee80000300800 */
[----:B------:R-:W3:Y:S04]  /*6d840*/  LDL.LU R57, [R1+0x49c] ;  /* 0x00049c0001397983 */ /* 0x000ee80000300800 */
[----:B------:R-:W3:Y:S04]  /*6d850*/  LDL.LU R8, [R1+0x488] ;  /* 0x0004880001087983 */ /* 0x000ee80000300800 */
[----:B------:R-:W3:Y:S04]  /*6d860*/  LDL.LU R10, [R1+0x48c] ;  /* 0x00048c00010a7983 */ /* 0x000ee80000300800 */
[----:B------:R0:W-:Y:S04]  /*6d870*/  STL [R1+0x2640], R53 ;  /* 0x0026403501007387 */ /* 0x0001e80000100800 */
[----:B0-----:R-:W3:Y:S01]  /*6d880*/  LDL.LU R53, [R1+0x4a0] ;  /* 0x0004a00001357983 */ /* 0x001ee20000300800 */
[----:B--2---:R-:W-:-:S02]  /*6d890*/  F2FP.SATFINITE.E5M2.F32.PACK_AB_MERGE_C R51, R51, R56, RZ ;  /* 0x000000383333723e */ /* 0x004fc400048060ff */
[----:B------:R-:W-:Y:S01]  /*6d8a0*/  F2FP.SATFINITE.E5M2.F32.PACK_AB_MERGE_C R52, R58, R52, RZ ;  /* 0x000000343a34723e */ /* 0x000fe200048060ff */
[----:B------:R-:W-:Y:S01]  /*6d8b0*/  VIADD R58, R60, UR65 ;  /* 0x000000413c3a7c36 */ /* 0x000fe20008000000 */
[----:B------:R-:W0:Y:S03]  /*6d8c0*/  LDCU UR65, c[0x0][0x3b8] ;  /* 0x00007700ff4177ac */ /* 0x000e260008000800 */
[----:B------:R2:W-:Y:S04]  /*6d8d0*/  STL [R1+0x2648], R52 ;  /* 0x0026483401007387 */ /* 0x0005e80000100800 */
[----:B--2---:R-:W2:Y:S04]  /*6d8e0*/  LDL.LU R52, [R1+0x490] ;  /* 0x0004900001347983 */ /* 0x004ea80000300800 */
[----:B------:R0:W-:Y:S04]  /*6d8f0*/  STL [R1+0x2778], R60 ;  /* 0x0027783c01007387 */ /* 0x0001e80000100800 */
[----:B0-----:R-:W2:Y:S04]  /*6d900*/  LDL.LU R60, [R1+0x484] ;  /* 0x00048400013c7983 */ /* 0x001ea80000300800 */
[----:B------:R-:W2:Y:S04]  /*6d910*/  LDL.LU R56, [R1+0x2810] ;  /* 0x0028100001387983 */ /* 0x000ea80000300800 */
[----:B------:R0:W-:Y:S04]  /*6d920*/  STL [R1+0x264c], R51 ;  /* 0x00264c3301007387 */ /* 0x0001e80000100800 */
[----:B0-----:R-:W2:Y:S01]  /*6d930*/  LDL.LU R51, [R1+0x480] ;  /* 0x0004800001337983 */ /* 0x001ea20000300800 */
[----:B----4-:R-:W-:-:S02]  /*6d940*/  F2FP.SATFINITE.E5M2.F32.PACK_AB_MERGE_C R0, R9, R0, RZ ;  /* 0x000000000900723e */ /* 0x010fc400048060ff */
[----:B---3--:R-:W-:Y:S02]  /*6d950*/  F2FP.SATFINITE.E5M2.F32.PACK_AB_MERGE_C R53, R50, R53, RZ ;  /* 0x000000353235723e */ /* 0x008fe400048060ff */
[----:B------:R-:W-:-:S03]  /*6d960*/  F2FP.SATFINITE.E5M2.F32.PACK_AB_MERGE_C R57, R57, R43, RZ ;  /* 0x0000002b3939723e */ /* 0x000fc600048060ff */
[----:B------:R-:W-:Y:S04]  /*6d970*/  STL [R1+0x2650], R53 ;  /* 0x0026503501007387 */ /* 0x000fe80000100800 */
[----:B------:R-:W3:Y:S04]  /*6d980*/  LDL.LU R9, [R1+0x474] ;  /* 0x0004740001097983 */ /* 0x000ee80000300800 */
[----:B------:R-:W-:Y:S01]  /*6d990*/  STL [R1+0x2654], R0 ;  /* 0x0026540001007387 */ /* 0x000fe20000100800 */
[----:B--2---:R-:W-:-:S05]  /*6d9a0*/  F2FP.SATFINITE.E5M2.F32.PACK_AB_MERGE_C R52, R49, R52, RZ ;  /* 0x000000343134723e */ /* 0x004fca00048060ff */
[----:B------:R0:W-:Y:S04]  /*6d9b0*/  STL [R1+0x2658], R52 ;  /* 0x0026583401007387 */ /* 0x0001e80000100800 */
[----:B0-----:R-:W3:Y:S04]  /*6d9c0*/  LDL.LU R52, [R1+0x470] ;  /* 0x0004700001347983 */ /* 0x001ee80000300800 */
[----:B------:R-:W2:Y:S04]  /*6d9d0*/  LDL.LU R0, [R1+0x478] ;  /* 0x0004780001007983 */ /* 0x000ea80000300800 */
[----:B------:R-:W2:Y:S04]  /*6d9e0*/  LDL.LU R43, [R1+0x47c] ;  /* 0x00047c00012b7983 */ /* 0x000ea80000300800 */
[----:B------:R0:W-:Y:S01]  /*6d9f0*/  STL [R1+0x265c], R57 ;  /* 0x00265c3901007387 */ /* 0x0001e20000100800 */
[----:B------:R-:W-:-:S02]  /*6da00*/  F2FP.SATFINITE.E5M2.F32.PACK_AB_MERGE_C R53, R60, R51, RZ ;  /* 0x000000333c35723e */ /* 0x000fc400048060ff */
[----:B------:R-:W-:-:S03]  /*6da10*/  F2FP.SATFINITE.E5M2.F32.PACK_AB_MERGE_C R51, R10, R8, RZ ;  /* 0x000000080a33723e */ /* 0x000fc600048060ff */
[----:B------:R-:W-:Y:S04]  /*6da20*/  STL [R1+0x266c], R53 ;  /* 0x00266c3501007387 */ /* 0x000fe80000100800 */
[----:B------:R4:W-:Y:S04]  /*6da30*/  STL.64 [R1+0x2798], R58 ;  /* 0x0027983a01007387 */ /* 0x0009e80000100a00 */
[----:B0-----:R-:W2:Y:S04]  /*6da40*/  LDL.LU R57, [R1+0x460] ;  /* 0x0004600001397983 */ /* 0x001ea80000300800 */
[----:B------:R-:W2:Y:S01]  /*6da50*/  LDL.LU R10, [R1+0x464] ;  /* 0x00046400010a7983 */ /* 0x000ea20000300800 */
[----:B------:R-:W-:-:S02]  /*6da60*/  IMAD.MOV.U32 R60, RZ, RZ, R21 ;  /* 0x000000ffff3c7224 */ /* 0x000fc400078e0015 */
[----:B------:R-:W-:Y:S01]  /*6da70*/  IMAD.MOV.U32 R21, RZ, RZ, R11 ;  /* 0x000000ffff157224 */ /* 0x000fe200078e000b */
[----:B------:R0:W-:Y:S04]  /*6da80*/  STL [R1+0x2670], R51 ;  /* 0x0026703301007387 */ /* 0x0001e80000100800 */
[----:B------:R-:W2:Y:S04]  /*6da90*/  LDL.LU R11, [R1+0x98] ;  /* 0x00009800010b7983 */ /* 0x000ea80000300800 */
[----:B----4-:R-:W4:Y:S01]  /*6daa0*/  LDL.LU R59, [R1+0x84] ;  /* 0x00008400013b7983 */ /* 0x010f220000300800 */
[----:B0-----:R-:W-:-:S05]  /*6dab0*/  IMAD.MOV.U32 R51, RZ, RZ, R39 ;  /* 0x000000ffff337224 */ /* 0x001fca00078e0027 */
[C---:B------:R-:W-:Y:S01]  /*6dac0*/  ISETP.LT.AND P0, PT, R51.reuse, UR55, !P0 ;  /* 0x0000003733007c0c */ /* 0x040fe2000c701270 */
[C---:B------:R-:W-:Y:S01]  /*6dad0*/  VIADD R8, R51.reuse, 0x58 ;  /* 0x0000005833087836 */ /* 0x040fe20000000000 */
[----:B------:R-:W0:Y:S01]  /*6dae0*/  LDCU UR55, c[0x0][0x3b8] ;  /* 0x00007700ff3777ac */ /* 0x000e220008000800 */
[----:B------:R-:W-:Y:S02]  /*6daf0*/  IMAD.MOV.U32 R39, RZ, RZ, R42 ;  /* 0x000000ffff277224 */ /* 0x000fe400078e002a */
[----:B------:R-:W4:Y:S01]  /*6db00*/  LDL.LU R42, [R1+0x3c] ;  /* 0x00003c00012a7983 */ /* 0x000f220000300800 */
[----:B------:R-:W-:Y:S01]  /*6db10*/  ISETP.GE.AND P4, PT, R8, UR7, PT ;  /* 0x0000000708007c0c */ /* 0x000fe2000bf86270 */
[----:B------:R-:W-:Y:S01]  /*6db20*/  VIADD R8, R51, 0x56 ;  /* 0x0000005633087836 */ /* 0x000fe20000000000 */
[----:B------:R-:W0:Y:S05]  /*6db30*/  LDCU UR7, c[0x0][0x3b8] ;  /* 0x00007700ff0777ac */ /* 0x000e2a0008000800 */
[----:B------:R-:W-:Y:S01]  /*6db40*/  @P0 LOP3.LUT R55, R55, 0x10000000, RZ, 0xfc, !PT ;  /* 0x1000000037370812 */ /* 0x000fe200078efcff */
[----:B------:R-:W-:Y:S01]  /*6db50*/  VIADD R50, R58, UR67 ;  /* 0x000000433a327c36 */ /* 0x000fe20008000000 */
[----:B------:R-:W-:Y:S01]  /*6db60*/  ISETP.GE.AND P0, PT, R8, UR70, PT ;  /* 0x0000004608007c0c */ /* 0x000fe2000bf06270 */
[----:B------:R-:W0:Y:S02]  /*6db70*/  LDCU UR67, c[0x0][0x3b8] ;  /* 0x00007700ff4377ac */ /* 0x000e240008000800 */
[----:B------:R-:W-:Y:S01]  /*6db80*/  VIADD R49, R50, UR68 ;  /* 0x0000004432317c36 */ /* 0x000fe20008000000 */
[----:B------:R-:W0:Y:S01]  /*6db90*/  LDCU UR68, c[0x0][0x3b8] ;  /* 0x00007700ff4477ac */ /* 0x000e220008000800 */
[----:B------:R-:W0:Y:S01]  /*6dba0*/  LDCU UR70, c[0x0][0x3b8] ;  /* 0x00007700ff4677ac */ /* 0x000e220008000800 */
[----:B---3--:R-:W-:Y:S01]  /*6dbb0*/  F2FP.SATFINITE.E5M2.F32.PACK_AB_MERGE_C R52, R9, R52, RZ ;  /* 0x000000340934723e */ /* 0x008fe200048060ff */
[----:B------:R-:W-:-:S04]  /*6dbc0*/  VIADD R9, R51, 0x57 ;  /* 0x0000005733097836 */ /* 0x000fc80000000000 */
[----:B------:R3:W-:Y:S01]  /*6dbd0*/  STL [R1+0x2674], R52 ;  /* 0x0026743401007387 */ /* 0x0007e20000100800 */
[----:B--2---:R-:W-:-:S03]  /*6dbe0*/  F2FP.SATFINITE.E5M2.F32.PACK_AB_MERGE_C R0, R43, R0, RZ ;  /* 0x000000002b00723e */ /* 0x004fc600048060ff */
[----:B------:R-:W-:Y:S01]  /*6dbf0*/  STL.64 [R1+0x2680], R54 ;  /* 0x0026803601007387 */ /* 0x000fe20000100a00 */
[----:B------:R-:W-:Y:S01]  /*6dc00*/  ISETP.GE.AND P2, PT, R9, UR69, PT ;  /* 0x0000004509007c0c */ /* 0x000fe2000bf46270 */
[----:B------:R-:W2:Y:S02]  /*6dc10*/  LDCU UR69, c[0x0][0x3b8] ;  /* 0x00007700ff4577ac */ /* 0x000ea40008000800 */
[----:B------:R-:W2:Y:S04]  /*6dc20*/  LDL.LU R43, [R1+0xc] ;  /* 0x00000c00012b7983 */ /* 0x000ea80000300800 */
[----:B------:R-:W-:Y:S01]  /*6dc30*/  STL [R1+0x2678], R0 ;  /* 0x0026780001007387 */ /* 0x000fe20000100800 */
[----:B------:R-:W-:-:S05]  /*6dc40*/  F2FP.SATFINITE.E5M2.F32.PACK_AB_MERGE_C R57, R10, R57, RZ ;  /* 0x000000390a39723e */ /* 0x000fca00048060ff */
[----:B------:R0:W-:Y:S01]  /*6dc50*/  STL.64 [R1+0x2688], R56 ;  /* 0x0026883801007387 */ /* 0x0001e20000100a00 */
[----:B------:R-:W-:Y:S02]  /*6dc60*/  SHF.R.S32.HI R9, RZ, 0x1f, R11 ;  /* 0x0000001fff097819 */ /* 0x000fe4000001140b */
[----:B---3--:R-:W-:Y:S02]  /*6dc70*/  IADD3 R52, P5, PT, R11, R6, RZ ;  /* 0x000000060b347210 */ /* 0x008fe40007fbe0ff */
[----:B----4-:R-:W-:Y:S02]  /*6dc80*/  SHF.R.S32.HI R8, RZ, 0x1f, R59 ;  /* 0x0000001fff087819 */ /* 0x010fe4000001143b */
[-C--:B------:R-:W-:Y:S02]  /*6dc90*/  IADD3 R10, P1, PT, R59, R4.reuse, RZ ;  /* 0x000000043b0a7210 */ /* 0x080fe40007f3e0ff */
[----:B0-----:R-:W-:Y:S01]  /*6dca0*/  IADD3 R56, P3, PT, R11, R4, RZ ;  /* 0x000000040b387210 */ /* 0x001fe20007f7e0ff */
[----:B------:R-:W-:-:S02]  /*6dcb0*/  IMAD.X R53, R9, 0x1, R7, P5 ;  /* 0x0000000109357824 */ /* 0x000fc400028e0607 */
[--C-:B------:R-:W-:Y:S02]  /*6dcc0*/  IMAD.X R11, R8, 0x1, R5.reuse, P1 ;  /* 0x00000001080b7824 */ /* 0x100fe400008e0605 */
[----:B------:R-:W-:Y:S01]  /*6dcd0*/  IMAD.X R57, R9, 0x1, R5, P3 ;  /* 0x0000000109397824 */ /* 0x000fe200018e0605 */
[----:B------:R-:W-:Y:S04]  /*6dce0*/  STL.64 [R1+0x27c8], R48 ;  /* 0x0027c83001007387 */ /* 0x000fe80000100a00 */
[----:B------:R-:W-:Y:S04]  /*6dcf0*/  STL.64 [R1+0x1360], R56 ;  /* 0x0013603801007387 */ /* 0x000fe80000100a00 */
[----:B------:R-:W-:Y:S04]  /*6dd00*/  STL.64 [R1+0x1358], R52 ;  /* 0x0013583401007387 */ /* 0x000fe80000100a00 */
[----:B------:R0:W-:Y:S04]  /*6dd10*/  STL.64 [R1+0x1350], R10 ;  /* 0x0013500a01007387 */ /* 0x0001e80000100a00 */
[----:B0-----:R-:W3:Y:S01]  /*6dd20*/  LDL.LU.64 R10, [R1+0x2808] ;  /* 0x00280800010a7983 */ /* 0x001ee20000300a00 */
[----:B------:R-:W-:-:S02]  /*6dd30*/  IADD3 R58, P3, PT, R59, R6, RZ ;  /* 0x000000063b3a7210 */ /* 0x000fc40007f7e0ff */
[----:B------:R-:W-:Y:S02]  /*6dd40*/  SHF.R.S32.HI R9, RZ, 0x1f, R42 ;  /* 0x0000001fff097819 */ /* 0x000fe4000001142a */
[----:B------:R-:W-:Y:S01]  /*6dd50*/  IADD3 R56, P5, PT, R42, R4, RZ ;  /* 0x000000042a387210 */ /* 0x000fe20007fbe0ff */
[----:B------:R-:W-:-:S04]  /*6dd60*/  IMAD.X R59, R8, 0x1, R7, P3 ;  /* 0x00000001083b7824 */ /* 0x000fc800018e0607 */
[----:B------:R-:W-:Y:S01]  /*6dd70*/  IMAD.X R57, R9, 0x1, R5, P5 ;  /* 0x0000000109397824 */ /* 0x000fe200028e0605 */
[----:B------:R0:W-:Y:S04]  /*6dd80*/  STL.64 [R1+0x1348], R58 ;  /* 0x0013483a01007387 */ /* 0x0001e80000100a00 */
[----:B------:R4:W-:Y:S01]  /*6dd90*/  STL.64 [R1+0x1340], R56 ;  /* 0x0013403801007387 */ /* 0x0009e20000100a00 */
[----:B0-----:R-:W-:-:S05]  /*6dda0*/  IADD3 R58, P1, PT, R42, R6, RZ ;  /* 0x000000062a3a7210 */ /* 0x001fca0007f3e0ff */
[----:B------:R-:W-:-:S05]  /*6ddb0*/  IMAD.X R59, R9, 0x1, R7, P1 ;  /* 0x00000001093b7824 */ /* 0x000fca00008e0607 */
[----:B------:R0:W-:Y:S01]  /*6ddc0*/  STL.64 [R1+0x1338], R58 ;  /* 0x0013383a01007387 */ /* 0x0001e20000100a00 */
[----:B------:R-:W-:Y:S01]  /*6ddd0*/  IMAD.MOV.U32 R52, RZ, RZ, R14 ;  /* 0x000000ffff347224 */ /* 0x000fe200078e000e */
[----:B--2---:R-:W-:Y:S02]  /*6dde0*/  SHF.R.S32.HI R8, RZ, 0x1f, R43 ;  /* 0x0000001fff087819 */ /* 0x004fe4000001142b */
[C---:B----4-:R-:W-:Y:S02]  /*6ddf0*/  IADD3 R56, P3, PT, R43.reuse, R4, RZ ;  /* 0x000000042b387210 */ /* 0x050fe40007f7e0ff */
[----:B------:R-:W-:-:S03]  /*6de00*/  IADD3 R42, P5, PT, R43, R6, RZ ;  /* 0x000000062b2a7210 */ /* 0x000fc60007fbe0ff */
[C---:B------:R-:W-:Y:S02]  /*6de10*/  IMAD.X R57, R8.reuse, 0x1, R5, P3 ;  /* 0x0000000108397824 */ /* 0x040fe400018e0605 */
[----:B------:R-:W-:-:S03]  /*6de20*/  IMAD.X R43, R8, 0x1, R7, P5 ;  /* 0x00000001082b7824 */ /* 0x000fc600028e0607 */
[----:B------:R2:W-:Y:S04]  /*6de30*/  STL.64 [R1+0x1330], R56 ;  /* 0x0013303801007387 */ /* 0x0005e80000100a00 */
[----:B------:R4:W-:Y:S01]  /*6de40*/  STL.64 [R1+0x1328], R42 ;  /* 0x0013282a01007387 */ /* 0x0009e20000100a00 */
[----:B---3--:R-:W-:Y:S02]  /*6de50*/  SHF.R.S32.HI R8, RZ, 0x1f, R10 ;  /* 0x0000001fff087819 */ /* 0x008fe4000001140a */
[C---:B0-----:R-:W-:Y:S02]  /*6de60*/  IADD3 R58, P3, PT, R10.reuse, R4, RZ ;  /* 0x000000040a3a7210 */ /* 0x041fe40007f7e0ff */
[----:B--2---:R-:W-:Y:S02]  /*6de70*/  IADD3 R56, P5, PT, R10, R6, RZ ;  /* 0x000000060a387210 */ /* 0x004fe40007fbe0ff */
[----:B------:R-:W-:Y:S01]  /*6de80*/  SHF.R.S32.HI R9, RZ, 0x1f, R11 ;  /* 0x0000001fff097819 */ /* 0x000fe2000001140b */
[----:B------:R-:W-:Y:S01]  /*6de90*/  IMAD.X R59, R8, 0x1, R5, P3 ;  /* 0x00000001083b7824 */ /* 0x000fe200018e0605 */
[----:B----4-:R-:W-:-:S02]  /*6dea0*/  IADD3 R42, P1, PT, R11, R4, RZ ;  /* 0x000000040b2a7210 */ /* 0x010fc40007f3e0ff */
[----:B------:R-:W-:Y:S01]  /*6deb0*/  IADD3 R14, P3, PT, R11, R6, RZ ;  /* 0x000000060b0e7210 */ /* 0x000fe20007f7e0ff */
[----:B------:R-:W-:Y:S01]  /*6dec0*/  IMAD.X R57, R8, 0x1, R7, P5 ;  /* 0x0000000108397824 */ /* 0x000fe200028e0607 */
[----:B------:R0:W-:Y:S01]  /*6ded0*/  STL.64 [R1+0x1320], R58 ;  /* 0x0013203a01007387 */ /* 0x0001e20000100a00 */
[----:B------:R-:W-:-:S03]  /*6dee0*/  IMAD.X R43, R9, 0x1, R5, P1 ;  /* 0x00000001092b7824 */ /* 0x000fc600008e0605 */
[----:B------:R-:W-:Y:S01]  /*6def0*/  STL.64 [R1+0x1318], R56 ;  /* 0x0013183801007387 */ /* 0x000fe20000100a00 */
[----:B0-----:R-:W-:Y:S02]  /*6df00*/  IMAD.MOV.U32 R58, RZ, RZ, R15 ;  /* 0x000000ffff3a7224 */ /* 0x001fe400078e000f */
[----:B------:R-:W-:Y:S01]  /*6df10*/  IMAD.X R15, R9, 0x1, R7, P3 ;  /* 0x00000001090f7824 */ /* 0x000fe200018e0607 */
[----:B------:R-:W-:Y:S04]  /*6df20*/  STL.64 [R1+0x1310], R42 ;  /* 0x0013102a01007387 */ /* 0x000fe80000100a00 */
[----:B------:R0:W-:Y:S04]  /*6df30*/  STL.64 [R1+0x1308], R14 ;  /* 0x0013080e01007387 */ /* 0x0001e80000100a00 */
[----:B0-----:R-:W2:Y:S01]  /*6df40*/  LDL.LU.64 R14, [R1+0x2800] ;  /* 0x00280000010e7983 */ /* 0x001ea20000300a00 */
[----:B------:R-:W-:Y:S01]  /*6df50*/  IMAD.MOV.U32 R53, RZ, RZ, R60 ;  /* 0x000000ffff357224 */ /* 0x000fe200078e003c */
[----:B------:R-:W-:-:S03]  /*6df60*/  SHF.R.S32.HI R8, RZ, 0x1f, R12 ;  /* 0x0000001fff087819 */ /* 0x000fc6000001140c */
[----:B------:R-:W-:Y:S02]  /*6df70*/  IMAD.MOV.U32 R59, RZ, RZ, R53 ;  /* 0x000000ffff3b7224 */ /* 0x000fe400078e0035 */
[----:B------:R-:W-:Y:S02]  /*6df80*/  IMAD.MOV.U32 R53, RZ, RZ, R40 ;  /* 0x000000ffff357224 */ /* 0x000fe400078e0028 */
[----:B------:R-:W-:Y:S01]  /*6df90*/  IMAD.MOV.U32 R40, RZ, RZ, R16 ;  /* 0x000000ffff287224 */ /* 0x000fe200078e0010 */
[C---:B------:R-:W-:Y:S01]  /*6dfa0*/  IADD3 R16, P5, PT, R12.reuse, R6, RZ ;  /* 0x000000060c107210 */ /* 0x040fe20007fbe0ff */
[----:B------:R-:W-:Y:S01]  /*6dfb0*/  IMAD.MOV.U32 R42, RZ, RZ, R36 ;  /* 0x000000ffff2a7224 */ /* 0x000fe200078e0024 */
[----:B------:R-:W-:Y:S01]  /*6dfc0*/  IADD3 R56, P1, PT, R12, R4, RZ ;  /* 0x000000040c387210 */ /* 0x000fe20007f3e0ff */
[----:B------:R-:W-:Y:S02]  /*6dfd0*/  IMAD.MOV.U32 R36, RZ, RZ, R17 ;  /* 0x000000ffff247224 */ /* 0x000fe400078e0011 */
[----:B------:R-:W-:-:S02]  /*6dfe0*/  IMAD.X R17, R8, 0x1, R7, P5 ;  /* 0x0000000108117824 */ /* 0x000fc400028e0607 */
[----:B------:R-:W-:Y:S01]  /*6dff0*/  IMAD.X R57, R8, 0x1, R5, P1 ;  /* 0x0000000108397824 */ /* 0x000fe200008e0605 */
[----:B------:R-:W-:Y:S02]  /*6e000*/  SHF.R.S32.HI R8, RZ, 0x1f, R13 ;  /* 0x0000001fff087819 */ /* 0x000fe4000001140d */
[----:B------:R0:W-:Y:S01]  /*6e010*/  STL.64 [R1+0x12f8], R16 ;  /* 0x0012f81001007387 */ /* 0x0001e20000100a00 */
[C---:B------:R-:W-:Y:S02]  /*6e020*/  IADD3 R12, P5, PT, R13.reuse, R6, RZ ;  /* 0x000000060d0c7210 */ /* 0x040fe40007fbe0ff */
[----:B0-----:R-:W-:Y:S01]  /*6e030*/  IADD3 R16, P3, PT, R13, R4, RZ ;  /* 0x000000040d107210 */ /* 0x001fe20007f7e0ff */
[----:B------:R-:W-:Y:S04]  /*6e040*/  STL.64 [R1+0x1300], R56 ;  /* 0x0013003801007387 */ /* 0x000fe80000100a00 */
[----:B------:R-:W-:-:S05]  /*6e050*/  IMAD.X R17, R8, 0x1, R5, P3 ;  /* 0x0000000108117824 */ /* 0x000fca00018e0605 */
[----:B------:R0:W-:Y:S01]  /*6e060*/  STL.64 [R1+0x12f0], R16 ;  /* 0x0012f01001007387 */ /* 0x0001e20000100a00 */
[----:B------:R-:W-:Y:S02]  /*6e070*/  IMAD.MOV.U32 R43, RZ, RZ, R18 ;  /* 0x000000ffff2b7224 */ /* 0x000fe400078e0012 */
[----:B------:R-:W-:Y:S01]  /*6e080*/  IMAD.X R13, R8, 0x1, R7, P5 ;  /* 0x00000001080d7824 */ /* 0x000fe200028e0607 */
[----:B0-----:R-:W3:Y:S01]  /*6e090*/  LDL.LU.64 R16, [R1+0x27f8] ;  /* 0x0027f80001107983 */ /* 0x001ee20000300a00 */
[----:B------:R-:W-:Y:S02]  /*6e0a0*/  IMAD.MOV.U32 R54, RZ, RZ, R2 ;  /* 0x000000ffff367224 */ /* 0x000fe400078e0002 */
[----:B------:R-:W-:Y:S01]  /*6e0b0*/  IMAD.MOV.U32 R2, RZ, RZ, R26 ;  /* 0x000000ffff027224 */ /* 0x000fe200078e001a */
[----:B------:R0:W-:Y:S01]  /*6e0c0*/  STL.64 [R1+0x12e8], R12 ;  /* 0x0012e80c01007387 */ /* 0x0001e20000100a00 */
[----:B--2---:R-:W-:Y:S02]  /*6e0d0*/  SHF.R.S32.HI R9, RZ, 0x1f, R14 ;  /* 0x0000001fff097819 */ /* 0x004fe4000001140e */
[----:B------:R-:W-:-:S02]  /*6e0e0*/  IADD3 R56, P1, PT, R14, R4, RZ ;  /* 0x000000040e387210 */ /* 0x000fc40007f3e0ff */
[----:B------:R-:W-:-:S03]  /*6e0f0*/  IADD3 R18, P3, PT, R14, R6, RZ ;  /* 0x000000060e127210 */ /* 0x000fc60007f7e0ff */
[----:B------:R-:W-:Y:S01]  /*6e100*/  IMAD.X R57, R9, 0x1, R5, P1 ;  /* 0x0000000109397824 */ /* 0x000fe200008e0605 */
[----:B------:R-:W-:Y:S01]  /*6e110*/  SHF.R.S32.HI R8, RZ, 0x1f, R15 ;  /* 0x0000001fff087819 */ /* 0x000fe2000001140f */
[----:B------:R2:W-:Y:S01]  /*6e120*/  STL [R1+0x12d8], R18 ;  /* 0x0012d81201007387 */ /* 0x0005e20000100800 */
[C---:B------:R-:W-:Y:S01]  /*6e130*/  IADD3 R26, P1, PT, R15.reuse, R4, RZ ;  /* 0x000000040f1a7210 */ /* 0x040fe20007f3e0ff */
[----:B------:R-:W-:Y:S01]  /*6e140*/  IMAD.MOV.U32 R14, RZ, RZ, R18 ;  /* 0x000000ffff0e7224 */ /* 0x000fe200078e0012 */
[----:B0-----:R-:W-:Y:S01]  /*6e150*/  IADD3 R12, P5, PT, R15, R6, RZ ;  /* 0x000000060f0c7210 */ /* 0x001fe20007fbe0ff */
[----:B------:R0:W-:Y:S01]  /*6e160*/  STL.64 [R1+0x12e0], R56 ;  /* 0x0012e03801007387 */ /* 0x0001e20000100a00 */
[----:B------:R-:W-:-:S03]  /*6e170*/  IMAD.MOV.U32 R15, RZ, RZ, R19 ;  /* 0x000000ffff0f7224 */ /* 0x000fc600078e0013 */
[----:B--2---:R-:W2:Y:S01]  /*6e180*/  LDL.LU.64 R18, [R1+0x27f0] ;  /* 0x0027f00001127983 */ /* 0x004ea20000300a00 */
[----:B------:R-:W-:Y:S01]  /*6e190*/  VIADD R0, R49, UR72 ;  /* 0x0000004831007c36 */ /* 0x000fe20008000000 */
[----:B------:R-:W4:Y:S01]  /*6e1a0*/  LDCU UR72, c[0x0][0x3b8] ;  /* 0x00007700ff4877ac */ /* 0x000f220008000800 */
[----:B------:R-:W-:Y:S02]  /*6e1b0*/  IMAD.X R15, R9, 0x1, R7, P3 ;  /* 0x00000001090f7824 */ /* 0x000fe400018e0607 */
[----:B------:R-:W-:Y:S02]  /*6e1c0*/  IMAD.MOV.U32 R48, RZ, RZ, R0 ;  /* 0x000000ffff307224 */ /* 0x000fe400078e0000 */
[----:B------:R-:W-:Y:S02]  /*6e1d0*/  IMAD.MOV.U32 R0, RZ, RZ, R58 ;  /* 0x000000ffff007224 */ /* 0x000fe400078e003a */
[----:B------:R-:W-:Y:S02]  /*6e1e0*/  IMAD.MOV.U32 R58, RZ, RZ, R27 ;  /* 0x000000ffff3a7224 */ /* 0x000fe400078e001b */
[C---:B------:R-:W-:Y:S01]  /*6e1f0*/  IMAD.X R27, R8.reuse, 0x1, R5, P1 ;  /* 0x00000001081b7824 */ /* 0x040fe200008e0605 */
[----:B------:R-:W-:Y:S01]  /*6e200*/  STL [R1+0x12dc], R15 ;  /* 0x0012dc0f01007387 */ /* 0x000fe20000100800 */
[----:B------:R-:W-:-:S03]  /*6e210*/  IMAD.X R13, R8, 0x1, R7, P5 ;  /* 0x00000001080d7824 */ /* 0x000fc600028e0607 */
[----:B------:R1:W-:Y:S01]  /*6e220*/  STL.64 [R1+0x12d0], R26 ;  /* 0x0012d01a01007387 */ /* 0x0003e20000100a00 */
[----:B0-----:R-:W-:-:S03]  /*6e230*/  IMAD.MOV.U32 R57, RZ, RZ, R52 ;  /* 0x000000ffff397224 */ /* 0x001fc600078e0034 */
[----:B------:R0:W-:Y:S01]  /*6e240*/  STL.64 [R1+0x12c8], R12 ;  /* 0x0012c80c01007387 */ /* 0x0001e20000100a00 */
[----:B------:R-:W-:Y:S02]  /*6e250*/  IMAD.MOV.U32 R52, RZ, RZ, R40 ;  /* 0x000000ffff347224 */ /* 0x000fe400078e0028 */
[----:B------:R-:W-:Y:S01]  /*6e260*/  IMAD.MOV.U32 R40, RZ, RZ, R36 ;  /* 0x000000ffff287224 */ /* 0x000fe200078e0024 */
[----:B---3--:R-:W-:Y:S02]  /*6e270*/  SHF.R.S32.HI R8, RZ, 0x1f, R16 ;  /* 0x0000001fff087819 */ /* 0x008fe40000011410 */
[C---:B-1----:R-:W-:Y:S02]  /*6e280*/  IADD3 R26, P3, PT, R16.reuse, R4, RZ ;  /* 0x00000004101a7210 */ /* 0x042fe40007f7e0ff */
[----:B------:R-:W-:-:S03]  /*6e290*/  IADD3 R14, P5, PT, R16, R6, RZ ;  /* 0x00000006100e7210 */ /* 0x000fc60007fbe0ff */
[C---:B------:R-:W-:Y:S01]  /*6e2a0*/  IMAD.X R27, R8.reuse, 0x1, R5, P3 ;  /* 0x00000001081b7824 */ /* 0x040fe200018e0605 */
[----:B------:R-:W-:Y:S02]  /*6e2b0*/  SHF.R.S32.HI R9, RZ, 0x1f, R17 ;  /* 0x0000001fff097819 */ /* 0x000fe40000011411 */
[----:B0-----:R-:W-:Y:S01]  /*6e2c0*/  IADD3 R12, P1, PT, R17, R4, RZ ;  /* 0x00000004110c7210 */ /* 0x001fe20007f3e0ff */
[----:B------:R-:W-:Y:S01]  /*6e2d0*/  IMAD.MOV.U32 R10, RZ, RZ, R0 ;  /* 0x000000ffff0a7224 */ /* 0x000fe200078e0000 */
[----:B------:R0:W-:Y:S01]  /*6e2e0*/  STL.64 [R1+0x12c0], R26 ;  /* 0x0012c01a01007387 */ /* 0x0001e20000100a00 */
[----:B------:R-:W-:Y:S02]  /*6e2f0*/  IMAD.X R15, R8, 0x1, R7, P5 ;  /* 0x00000001080f7824 */ /* 0x000fe400028e0607 */
[----:B------:R-:W-:Y:S02]  /*6e300*/  IMAD.X R13, R9, 0x1, R5, P1 ;  /* 0x00000001090d7824 */ /* 0x000fe400008e0605 */
[----:B------:R-:W-:-:S02]  /*6e310*/  IMAD.MOV.U32 R0, RZ, RZ, R20 ;  /* 0x000000ffff007224 */ /* 0x000fc400078e0014 */
[----:B------:R-:W-:Y:S02]  /*6e320*/  IMAD.MOV.U32 R56, RZ, RZ, R51 ;  /* 0x000000ffff387224 */ /* 0x000fe400078e0033 */
[----:B------:R-:W-:Y:S01]  /*6e330*/  IMAD.MOV.U32 R51, RZ, RZ, R2 ;  /* 0x000000ffff337224 */ /* 0x000fe200078e0002 */
[----:B0-----:R-:W-:Y:S01]  /*6e340*/  IADD3 R26, P3, PT, R17, R6, RZ ;  /* 0x00000006111a7210 */ /* 0x001fe20007f7e0ff */
[----:B------:R-:W-:Y:S02]  /*6e350*/  IMAD.MOV.U32 R2, RZ, RZ, R40 ;  /* 0x000000ffff027224 */ /* 0x000fe400078e0028 */
[----:B------:R-:W-:Y:S02]  /*6e360*/  IMAD.MOV.U32 R40, RZ, RZ, R35 ;  /* 0x000000ffff287224 */ /* 0x000fe400078e0023 */
[----:B------:R-:W-:Y:S02]  /*6e370*/  IMAD.X R27, R9, 0x1, R7, P3 ;  /* 0x00000001091b7824 */ /* 0x000fe400018e0607 */
[----:B------:R-:W-:Y:S01]  /*6e380*/  IMAD.MOV.U32 R35, RZ, RZ, R21 ;  /* 0x000000ffff237224 */ /* 0x000fe200078e0015 */
[----:B------:R-:W-:Y:S04]  /*6e390*/  STL.64 [R1+0x12b8], R14 ;  /* 0x0012b80e01007387 */ /* 0x000fe80000100a00 */
[----:B------:R-:W-:Y:S04]  /*6e3a0*/  STL.64 [R1+0x12b0], R12 ;  /* 0x0012b00c01007387 */ /* 0x000fe80000100a00 */
[----:B------:R0:W-:Y:S04]  /*6e3b0*/  STL.64 [R1+0x12a8], R26 ;  /* 0x0012a81a01007387 */ /* 0x0001e80000100a00 */
[----:B0-----:R-:W3:Y:S01]  /*6e3c0*/  LDL.LU.64 R26, [R1+0x27e8] ;  /* 0x0027e800011a7983 */ /* 0x001ee20000300a00 */
[----:B--2---:R-:W-:-:S02]  /*6e3d0*/  SHF.R.S32.HI R8, RZ, 0x1f, R18 ;  /* 0x0000001fff087819 */ /* 0x004fc40000011412 */
[----:B------:R-:W-:-:S05]  /*6e3e0*/  IADD3 R20, P1, PT, R18, R4, RZ ;  /* 0x0000000412147210 */ /* 0x000fca0007f3e0ff */
[----:B------:R-:W-:-:S05]  /*6e3f0*/  IMAD.X R21, R8, 0x1, R5, P1 ;  /* 0x0000000108157824 */ /* 0x000fca00008e0605 */
[----:B------:R0:W-:Y:S04]  /*6e400*/  STL.64 [R1+0x12a0], R20 ;  /* 0x0012a01401007387 */ /* 0x0001e80000100a00 */
[----:B0-----:R-:W2:Y:S01]  /*6e410*/  LDL.LU.64 R20, [R1+0x27e0] ;  /* 0x0027e00001147983 */ /* 0x001ea20000300a00 */
[----:B------:R-:W-:Y:S01]  /*6e420*/  IADD3 R14, P5, PT, R18, R6, RZ ;  /* 0x00000006120e7210 */ /* 0x000fe20007fbe0ff */
[----:B------:R-:W-:Y:S01]  /*6e430*/  IMAD.MOV.U32 R12, RZ, RZ, R57 ;  /* 0x000000ffff0c7224 */ /* 0x000fe200078e0039 */
[----:B------:R-:W-:-:S03]  /*6e440*/  IADD3 R16, P3, PT, R19, R4, RZ ;  /* 0x0000000413107210 */ /* 0x000fc60007f7e0ff */
[----:B------:R-:W-:Y:S02]  /*6e450*/  IMAD.X R15, R8, 0x1, R7, P5 ;  /* 0x00000001080f7824 */ /* 0x000fe400028e0607 */
[----:B------:R-:W-:Y:S01]  /*6e460*/  IMAD.MOV.U32 R57, RZ, RZ, R47 ;  /* 0x000000ffff397224 */ /* 0x000fe200078e002f */
[----:B------:R-:W-:Y:S01]  /*6e470*/  SHF.R.S32.HI R8, RZ, 0x1f, R19 ;  /* 0x0000001fff087819 */ /* 0x000fe20000011413 */
[----:B------:R-:W-:Y:S01]  /*6e480*/  IMAD.MOV.U32 R13, RZ, RZ, R10 ;  /* 0x000000ffff0d7224 */ /* 0x000fe200078e000a */
[----:B------:R0:W-:Y:S01]  /*6e490*/  STL.64 [R1+0x1298], R14 ;  /* 0x0012980e01007387 */ /* 0x0001e20000100a00 */
[----:B------:R-:W-:Y:S02]  /*6e4a0*/  IMAD.MOV.U32 R18, RZ, RZ, R16 ;  /* 0x000000ffff127224 */ /* 0x000fe400078e0010 */
[----:B------:R-:W-:Y:S01]  /*6e4b0*/  IMAD.MOV.U32 R10, RZ, RZ, R57 ;  /* 0x000000ffff0a7224 */ /* 0x000fe200078e0039 */
[----:B------:R1:W-:Y:S01]  /*6e4c0*/  STL [R1+0x1290], R16 ;  /* 0x0012901001007387 */ /* 0x0003e20000100800 */
[----:B------:R-:W-:-:S02]  /*6e4d0*/  IMAD.MOV.U32 R57, RZ, RZ, R0 ;  /* 0x000000ffff397224 */ /* 0x000fc400078e0000 */
[----:B------:R-:W-:Y:S01]  /*6e4e0*/  IMAD.MOV.U32 R0, RZ, RZ, R53 ;  /* 0x000000ffff007224 */ /* 0x000fe200078e0035 */
[----:B0-----:R-:W-:Y:S01]  /*6e4f0*/  IADD3 R14, P5, PT, R19, R6, RZ ;  /* 0x00000006130e7210 */ /* 0x001fe20007fbe0ff */
[----:B------:R-:W-:Y:S02]  /*6e500*/  IMAD.MOV.U32 R19, RZ, RZ, R17 ;  /* 0x000000ffff137224 */ /* 0x000fe400078e0011 */
[C---:B------:R-:W-:Y:S02]  /*6e510*/  IMAD.X R19, R8.reuse, 0x1, R5, P3 ;  /* 0x0000000108137824 */ /* 0x040fe400018e0605 */
[----:B------:R-:W-:Y:S02]  /*6e520*/  IMAD.MOV.U32 R53, RZ, RZ, R39 ;  /* 0x000000ffff357224 */ /* 0x000fe400078e0027 */
[----:B------:R-:W-:Y:S02]  /*6e530*/  IMAD.X R15, R8, 0x1, R7, P5 ;  /* 0x00000001080f7824 */ /* 0x000fe400028e0607 */
[----:B------:R-:W-:Y:S01]  /*6e540*/  IMAD.MOV.U32 R39, RZ, RZ, R22 ;  /* 0x000000ffff277224 */ /* 0x000fe200078e0016 */
[----:B------:R-:W-:Y:S04]  /*6e550*/  STL [R1+0x1294], R19 ;  /* 0x0012941301007387 */ /* 0x000fe80000100800 */
[----:B------:R-:W-:Y:S01]  /*6e560*/  STL.64 [R1+0x1288], R14 ;  /* 0x0012880e01007387 */ /* 0x000fe20000100a00 */
[----:B--2---:R-:W-:-:S02]  /*6e570*/  SHF.R.S32.HI R9, RZ, 0x1f, R20 ;  /* 0x0000001fff097819 */ /* 0x004fc40000011414 */
[C---:B-1----:R-:W-:Y:S02]  /*6e580*/  IADD3 R16, P1, PT, R20.reuse, R4, RZ ;  /* 0x0000000414107210 */ /* 0x042fe40007f3e0ff */
[----:B------:R-:W-:-:S03]  /*6e590*/  IADD3 R22, P3, PT, R20, R6, RZ ;  /* 0x0000000614167210 */ /* 0x000fc60007f7e0ff */
[----:B------:R-:W-:Y:S02]  /*6e5a0*/  IMAD.X R17, R9, 0x1, R5, P1 ;  /* 0x0000000109117824 */ /* 0x000fe400008e0605 */
[----:B------:R-:W-:Y:S01]  /*6e5b0*/  STL [R1+0x1278], R22 ;  /* 0x0012781601007387 */ /* 0x000fe20000100800 */
[----:B------:R-:W-:Y:S01]  /*6e5c0*/  SHF.R.S32.HI R8, RZ, 0x1f, R21 ;  /* 0x0000001fff087819 */ /* 0x000fe20000011415 */
[----:B------:R-:W-:Y:S01]  /*6e5d0*/  IMAD.MOV.U32 R20, RZ, RZ, R22 ;  /* 0x000000ffff147224 */ /* 0x000fe200078e0016 */
[C---:B------:R-:W-:Y:S01]  /*6e5e0*/  IADD3 R18, P1, PT, R21.reuse, R4, RZ ;  /* 0x0000000415127210 */ /* 0x040fe20007f3e0ff */
[----:B------:R0:W-:Y:S02]  /*6e5f0*/  STL.64 [R1+0x1280], R16 ;  /* 0x0012801001007387 */ /* 0x0001e40000100a00 */
[----:B0-----:R-:W-:Y:S01]  /*6e600*/  IADD3 R16, P5, PT, R21, R6, RZ ;  /* 0x0000000615107210 */ /* 0x001fe20007fbe0ff */
[----:B------:R-:W-:Y:S02]  /*6e610*/  IMAD.MOV.U32 R21, RZ, RZ, R23 ;  /* 0x000000ffff157224 */ /* 0x000fe400078e0017 */
[----:B------:R-:W2:Y:S01]  /*6e620*/  LDL.LU.64 R22, [R1+0x27d8] ;  /* 0x0027d80001167983 */ /* 0x000ea20000300a00 */
[----:B------:R-:W-:-:S02]  /*6e630*/  IMAD.MOV.U32 R60, RZ, RZ, R41 ;  /* 0x000000ffff3c7224 */ /* 0x000fc400078e0029 */
[----:B------:R-:W-:Y:S02]  /*6e640*/  IMAD.X R21, R9, 0x1, R7, P3 ;  /* 0x0000000109157824 */ /* 0x000fe400018e0607 */
[----:B------:R-:W-:Y:S02]  /*6e650*/  IMAD.MOV.U32 R41, RZ, RZ, R45 ;  /* 0x000000ffff297224 */ /* 0x000fe400078e002d */
[----:B------:R-:W-:Y:S02]  /*6e660*/  IMAD.X R19, R8, 0x1, R5, P1 ;  /* 0x0000000108137824 */ /* 0x000fe400008e0605 */
[----:B----4-:R-:W-:Y:S02]  /*6e670*/  VIADD R45, R48, UR72 ;  /* 0x00000048302d7c36 */ /* 0x010fe40008000000 */
[----:B------:R-:W-:Y:S02]  /*6e680*/  IMAD.MOV.U32 R14, RZ, RZ, R48 ;  /* 0x000000ffff0e7224 */ /* 0x000fe400078e0030 */
[----:B------:R-:W-:Y:S01]  /*6e690*/  IMAD.X R17, R8, 0x1, R7, P5 ;  /* 0x0000000108117824 */ /* 0x000fe200028e0607 */
[----:B------:R-:W-:Y:S01]  /*6e6a0*/  STL [R1+0x127c], R21 ;  /* 0x00127c1501007387 */ /* 0x000fe20000100800 */
[----:B------:R-:W-:Y:S01]  /*6e6b0*/  IMAD.MOV.U32 R48, RZ, RZ, R56 ;  /* 0x000000ffff307224 */ /* 0x000fe200078e0038 */
[----:B------:R-:W0:Y:S01]  /*6e6c0*/  LDCU UR72, c[0x0][0x3b8] ;  /* 0x00007700ff4877ac */ /* 0x000e220008000800 */
[----:B------:R-:W-:Y:S01]  /*6e6d0*/  IMAD.MOV.U32 R56, RZ, RZ, R54 ;  /* 0x000000ffff387224 */ /* 0x000fe200078e0036 */
[----:B------:R-:W-:Y:S01]  /*6e6e0*/  STL.64 [R1+0x1270], R18 ;  /* 0x0012701201007387 */ /* 0x000fe20000100a00 */
[----:B------:R-:W-:-:S02]  /*6e6f0*/  IMAD.MOV.U32 R54, RZ, RZ, R60 ;  /* 0x000000ffff367224 */ /* 0x000fc400078e003c */
[----:B------:R-:W-:Y:S01]  /*6e700*/  IMAD.MOV.U32 R15, RZ, RZ, R0 ;  /* 0x000000ffff0f7224 */ /* 0x000fe200078e0000 */
[----:B------:R1:W-:Y:S01]  /*6e710*/  STL.64 [R1+0x1268], R16 ;  /* 0x0012681001007387 */ /* 0x0003e20000100a00 */
[----:B------:R-:W-:Y:S02]  /*6e720*/  IMAD.MOV.U32 R0, RZ, RZ, R24 ;  /* 0x000000ffff007224 */ /* 0x000fe400078e0018 */
[----:B-1----:R-:W-:Y:S02]  /*6e730*/  IMAD.MOV.U32 R16, RZ, RZ, R10 ;  /* 0x000000ffff107224 */ /* 0x002fe400078e000a */
[----:B------:R-:W-:Y:S02]  /*6e740*/  IMAD.MOV.U32 R10, RZ, RZ, R54 ;  /* 0x000000ffff0a7224 */ /* 0x000fe400078e0036 */
[----:B------:R-:W-:Y:S02]  /*6e750*/  IMAD.MOV.U32 R54, RZ, RZ, R53 ;  /* 0x000000ffff367224 */ /* 0x000fe400078e0035 */
[----:B------:R-:W-:Y:S01]  /*6e760*/  IMAD.MOV.U32 R53, RZ, RZ, R25 ;  /* 0x000000ffff357224 */ /* 0x000fe200078e0019 */
[----:B--2---:R-:W-:-:S02]  /*6e770*/  SHF.R.S32.HI R8, RZ, 0x1f, R22 ;  /* 0x0000001fff087819 */ /* 0x004fc40000011416 */
[----:B------:R-:W-:-:S05]  /*6e780*/  IADD3 R24, P3, PT, R22, R4, RZ ;  /* 0x0000000416187210 */ /* 0x000fca0007f7e0ff */
[----:B------:R-:W-:-:S05]  /*6e790*/  IMAD.X R25, R8, 0x1, R5, P3 ;  /* 0x0000000108197824 */ /* 0x000fca00018e0605 */
[----:B------:R1:W-:Y:S04]  /*6e7a0*/  STL.64 [R1+0x1260], R24 ;  /* 0x0012601801007387 */ /* 0x0003e80000100a00 */
[----:B-1----:R-:W2:Y:S01]  /*6e7b0*/  LDL.LU.64 R24, [R1+0x27d0] ;  /* 0x0027d00001187983 */ /* 0x002ea20000300a00 */
[----:B------:R-:W-:Y:S02]  /*6e7c0*/  IADD3 R20, P5, PT, R22, R6, RZ ;  /* 0x0000000616147210 */ /* 0x000fe40007fbe0ff */
[----:B------:R-:W-:Y:S02]  /*6e7d0*/  SHF.R.S32.HI R9, RZ, 0x1f, R23 ;  /* 0x0000001fff097819 */ /* 0x000fe40000011417 */
[C---:B------:R-:W-:Y:S01]  /*6e7e0*/  IADD3 R18, P1, PT, R23.reuse, R4, RZ ;  /* 0x0000000417127210 */ /* 0x040fe20007f3e0ff */
[----:B------:R-:W-:Y:S01]  /*6e7f0*/  IMAD.X R21, R8, 0x1, R7, P5 ;  /* 0x0000000108157824 */ /* 0x000fe200028e0607 */
[----:B------:R-:W-:-:S03]  /*6e800*/  IADD3 R22, P3, PT, R23, R6, RZ ;  /* 0x0000000617167210 */ /* 0x000fc60007f7e0ff */
[C---:B------:R-:W-:Y:S01]  /*6e810*/  IMAD.X R19, R9.reuse, 0x1, R5, P1 ;  /* 0x0000000109137824 */ /* 0x040fe200008e0605 */
[----:B------:R1:W-:Y:S01]  /*6e820*/  STL.64 [R1+0x1258], R20 ;  /* 0x0012581401007387 */ /* 0x0003e20000100a00 */
[----:B------:R-:W-:-:S03]  /*6e830*/  IMAD.X R23, R9, 0x1, R7, P3 ;  /* 0x0000000109177824 */ /* 0x000fc600018e0607 */
[----:B------:R4:W-:Y:S04]  /*6e840*/  STL.64 [R1+0x1250], R18 ;  /* 0x0012501201007387 */ /* 0x0009e80000100a00 */
[----:B------:R0:W-:Y:S01]  /*6e850*/  STL.64 [R1+0x1248], R22 ;  /* 0x0012481601007387 */ /* 0x0001e20000100a00 */
[----:B---3--:R-:W-:Y:S02]  /*6e860*/  SHF.R.S32.HI R9, RZ, 0x1f, R26 ;  /* 0x0000001fff097819 */ /* 0x008fe4000001141a */
[----:B--2---:R-:W-:Y:S02]  /*6e870*/  SHF.R.S32.HI R8, RZ, 0x1f, R24 ;  /* 0x0000001fff087819 */ /* 0x004fe40000011418 */
[C---:B-1----:R-:W-:Y:S02]  /*6e880*/  IADD3 R20, P1, PT, R24.reuse, R4, RZ ;  /* 0x0000000418147210 */ /* 0x042fe40007f3e0ff */
[----:B----4-:R-:W-:-:S03]  /*6e890*/  IADD3 R18, P5, PT, R24, R6, RZ ;  /* 0x0000000618127210 */ /* 0x010fc60007fbe0ff */
[C---:B------:R-:W-:Y:S02]  /*6e8a0*/  IMAD.X R21, R8.reuse, 0x1, R5, P1 ;  /* 0x0000000108157824 */ /* 0x040fe400008e0605 */
[----:B------:R-:W-:Y:S01]  /*6e8b0*/  IMAD.X R19, R8, 0x1, R7, P5 ;  /* 0x0000000108137824 */ /* 0x000fe200028e0607 */
[----:B------:R-:W-:Y:S02]  /*6e8c0*/  SHF.R.S32.HI R8, RZ, 0x1f, R25 ;  /* 0x0000001fff087819 */ /* 0x000fe40000011419 */
[C---:B0-----:R-:W-:Y:S01]  /*6e8d0*/  IADD3 R22, P3, PT, R25.reuse, R4, RZ ;  /* 0x0000000419167210 */ /* 0x041fe20007f7e0ff */
[----:B------:R0:W-:Y:S04]  /*6e8e0*/  STL.64 [R1+0x1240], R20 ;  /* 0x0012401401007387 */ /* 0x0001e80000100a00 */
[----:B------:R1:W-:Y:S01]  /*6e8f0*/  STL.64 [R1+0x1238], R18 ;  /* 0x0012381201007387 */ /* 0x0003e20000100a00 */
[----:B------:R-:W-:Y:S01]  /*6e900*/  IMAD.X R23, R8, 0x1, R5, P3 ;  /* 0x0000000108177824 */ /* 0x000fe200018e0605 */
[----:B0-----:R-:W-:-:S02]  /*6e910*/  IADD3 R20, P5, PT, R25, R6, RZ ;  /* 0x0000000619147210 */ /* 0x001fc40007fbe0ff */
[----:B-1----:R-:W-:-:S03]  /*6e920*/  IADD3 R18, P1, PT, R26, R4, RZ ;  /* 0x000000041a127210 */ /* 0x002fc60007f3e0ff */
[----:B------:R-:W-:Y:S01]  /*6e930*/  IMAD.X R21, R8, 0x1, R7, P5 ;  /* 0x0000000108157824 */ /* 0x000fe200028e0607 */
[----:B------:R-:W-:Y:S01]  /*6e940*/  IADD3 R24, P3, PT, R26, R6, RZ ;  /* 0x000000061a187210 */ /* 0x000fe20007f7e0ff */
[----:B------:R0:W-:Y:S01]  /*6e950*/  STL.64 [R1+0x1230], R22 ;  /* 0x0012301601007387 */ /* 0x0001e20000100a00 */
[C---:B------:R-:W-:Y:S01]  /*6e960*/  IMAD.X R19, R9.reuse, 0x1, R5, P1 ;  /* 0x0000000109137824 */ /* 0x040fe200008e0605 */
[----:B------:R-:W-:Y:S02]  /*6e970*/  SHF.R.S32.HI R8, RZ, 0x1f, R27 ;  /* 0x0000001fff087819 */ /* 0x000fe4000001141b */
[----:B------:R-:W-:Y:S01]  /*6e980*/  STL.64 [R1+0x1228], R20 ;  /* 0x0012281401007387 */ /* 0x000fe20000100a00 */
[----:B------:R-:W-:-:S03]  /*6e990*/  IMAD.X R25, R9, 0x1, R7, P3 ;  /* 0x0000000109197824 */ /* 0x000fc600018e0607 */
[----:B------:R1:W-:Y:S01]  /*6e9a0*/  STL.64 [R1+0x1220], R18 ;  /* 0x0012201201007387 */ /* 0x0003e20000100a00 */
[----:B0-----:R-:W-:-:S03]  /*6e9b0*/  IADD3 R22, P1, PT, R27, R4, RZ ;  /* 0x000000041b167210 */ /* 0x001fc60007f3e0ff */
[----:B------:R0:W-:Y:S02]  /*6e9c0*/  STL.64 [R1+0x1218], R24 ;  /* 0x0012181801007387 */ /* 0x0001e40000100a00 */
[----:B------:R-:W-:Y:S01]  /*6e9d0*/  IMAD.X R23, R8, 0x1, R5, P1 ;  /* 0x0000000108177824 */ /* 0x000fe200008e0605 */
[----:B-1----:R-:W-:-:S04]  /*6e9e0*/  IADD3 R18, P5, PT, R27, R6, RZ ;  /* 0x000000061b127210 */ /* 0x002fc80007fbe0ff */
[----:B------:R1:W-:Y:S01]  /*6e9f0*/  STL.64 [R1+0x1210], R22 ;  /* 0x0012101601007387 */ /* 0x0003e20000100a00 */
[----:B------:R-:W-:Y:S01]  /*6ea00*/  IMAD.X R19, R8, 0x1, R7, P5 ;  /* 0x0000000108137824 */ /* 0x000fe200028e0607 */
[----:B------:R-:W-:Y:S02]  /*6ea10*/  SHF.R.S32.HI R8, RZ, 0x1f, R28 ;  /* 0x0000001fff087819 */ /* 0x000fe4000001141c */
[C---:B0-----:R-:W-:Y:S02]  /*6ea20*/  IADD3 R24, P3, PT, R28.reuse, R4, RZ ;  /* 0x000000041c187210 */ /* 0x041fe40007f7e0ff */
[----:B------:R0:W-:Y:S01]  /*6ea30*/  STL.64 [R1+0x1208], R18 ;  /* 0x0012081201007387 */ /* 0x0001e20000100a00 */
[----:B-1----:R-:W-:Y:S02]  /*6ea40*/  IADD3 R22, P5, PT, R28, R6, RZ ;  /* 0x000000061c167210 */ /* 0x002fe40007fbe0ff */
[----:B------:R-:W-:Y:S01]  /*6ea50*/  IMAD.X R25, R8, 0x1, R5, P3 ;  /* 0x0000000108197824 */ /* 0x000fe200018e0605 */
[----:B------:R-:W-:-:S02]  /*6ea60*/  SHF.R.S32.HI R9, RZ, 0x1f, R29 ;  /* 0x0000001fff097819 */ /* 0x000fc4000001141d */
[----:B------:R-:W-:Y:S01]  /*6ea70*/  IMAD.X R23, R8, 0x1, R7, P5 ;  /* 0x0000000108177824 */ /* 0x000fe200028e0607 */
[C---:B0-----:R-:W-:Y:S01]  /*6ea80*/  IADD3 R18, P1, PT, R29.reuse, R4, RZ ;  /* 0x000000041d127210 */ /* 0x041fe20007f3e0ff */
[----:B------:R0:W-:Y:S01]  /*6ea90*/  STL.64 [R1+0x1200], R24 ;  /* 0x0012001801007387 */ /* 0x0001e20000100a00 */
[----:B------:R-:W-:Y:S02]  /*6eaa0*/  IADD3 R26, P3, PT, R29, R6, RZ ;  /* 0x000000061d1a7210 */ /* 0x000fe40007f7e0ff */
[----:B------:R-:W-:Y:S01]  /*6eab0*/  SHF.R.S32.HI R8, RZ, 0x1f, R30 ;  /* 0x0000001fff087819 */ /* 0x000fe2000001141e */
[C---:B------:R-:W-:Y:S01]  /*6eac0*/  IMAD.X R19, R9.reuse, 0x1, R5, P1 ;  /* 0x0000000109137824 */ /* 0x040fe200008e0605 */
[----:B------:R1:W-:Y:S01]  /*6ead0*/  STL.64 [R1+0x11f8], R22 ;  /* 0x0011f81601007387 */ /* 0x0003e20000100a00 */
[----:B------:R-:W-:Y:S01]  /*6eae0*/  IMAD.X R27, R9, 0x1, R7, P3 ;  /* 0x00000001091b7824 */ /* 0x000fe200018e0607 */
[C---:B0-----:R-:W-:Y:S02]  /*6eaf0*/  IADD3 R24, P1, PT, R30.reuse, R4, RZ ;  /* 0x000000041e187210 */ /* 0x041fe40007f3e0ff */
[----:B-1----:R-:W-:-:S03]  /*6eb00*/  IADD3 R22, P5, PT, R30, R6, RZ ;  /* 0x000000061e167210 */ /* 0x002fc60007fbe0ff */
[C---:B------:R-:W-:Y:S01]  /*6eb10*/  IMAD.X R25, R8.reuse, 0x1, R5, P1 ;  /* 0x0000000108197824 */ /* 0x040fe200008e0605 */
[----:B------:R0:W-:Y:S01]  /*6eb20*/  STL.64 [R1+0x11f0], R18 ;  /* 0x0011f01201007387 */ /* 0x0001e20000100a00 */
[----:B------:R-:W-:-:S03]  /*6eb30*/  IMAD.X R23, R8, 0x1, R7, P5 ;  /* 0x0000000108177824 */ /* 0x000fc600028e0607 */
[----:B------:R1:W-:Y:S01]  /*6eb40*/  STL.64 [R1+0x11e8], R26 ;  /* 0x0011e81a01007387 */ /* 0x0003e20000100a00 */
[----:B------:R-:W-:Y:S02]  /*6eb50*/  SHF.R.S32.HI R8, RZ, 0x1f, R31 ;  /* 0x0000001fff087819 */ /* 0x000fe4000001141f */
[----:B------:R-:W-:Y:S01]  /*6eb60*/  SHF.R.S32.HI R9, RZ, 0x1f, R32 ;  /* 0x0000001fff097819 */ /* 0x000fe20000011420 */
[----:B0-----:R-:W2:Y:S04]  /*6eb70*/  LDL.LU R18, [R1+0x830] ;  /* 0x0008300001127983 */ /* 0x001ea80000300800 */
[----:B------:R0:W-:Y:S01]  /*6eb80*/  STL.64 [R1+0x11e0], R24 ;  /* 0x0011e01801007387 */ /* 0x0001e20000100a00 */
[----:B-1----:R-:W-:-:S03]  /*6eb90*/  IADD3 R26, P3, PT, R31, R4, RZ ;  /* 0x000000041f1a7210 */ /* 0x002fc60007f7e0ff */
[----:B------:R1:W-:Y:S02]  /*6eba0*/  STL.64 [R1+0x11d8], R22 ;  /* 0x0011d81601007387 */ /* 0x0003e40000100a00 */
[----:B------:R-:W-:Y:S01]  /*6ebb0*/  IMAD.X R27, R8, 0x1, R5, P3 ;  /* 0x00000001081b7824 */ /* 0x000fe200018e0605 */
[----:B0-----:R-:W-:Y:S02]  /*6ebc0*/  IADD3 R24, P5, PT, R31, R6, RZ ;  /* 0x000000061f187210 */ /* 0x001fe40007fbe0ff */
[----:B-1----:R-:W-:-:S03]  /*6ebd0*/  IADD3 R22, P1, PT, R32, R4, RZ ;  /* 0x0000000420167210 */ /* 0x002fc60007f3e0ff */
[----:B------:R-:W-:Y:S01]  /*6ebe0*/  IMAD.X R25, R8, 0x1, R7, P5 ;  /* 0x0000000108197824 */ /* 0x000fe200028e0607 */
[----:B------:R-:W-:Y:S01]  /*6ebf0*/  STL.64 [R1+0x11d0], R26 ;  /* 0x0011d01a01007387 */ /* 0x000fe20000100a00 */
[----:B------:R-:W-:-:S03]  /*6ec00*/  IMAD.X R23, R9, 0x1, R5, P1 ;  /* 0x0000000109177824 */ /* 0x000fc600008e0605 */
[----:B------:R-:W-:Y:S04]  /*6ec10*/  STL.64 [R1+0x11c8], R24 ;  /* 0x0011c81801007387 */ /* 0x000fe80000100a00 */
[----:B------:R0:W-:Y:S04]  /*6ec20*/  STL.64 [R1+0x11c0], R22 ;  /* 0x0011c01601007387 */ /* 0x0001e80000100a00 */
[----:B0-----:R-:W3:Y:S04]  /*6ec30*/  LDL.LU R22, [R1+0x834] ;  /* 0x0008340001167983 */ /* 0x001ee80000300800 */
[----:B------:R-:W4:Y:S01]  /*6ec40*/  LDL.LU R24, [R1+0x840] ;  /* 0x0008400001187983 */ /* 0x000f220000300800 */
[----:B------:R-:W-:-:S03]  /*6ec50*/  IADD3 R30, P3, PT, R32, R6, RZ ;  /* 0x00000006201e7210 */ /* 0x000fc60007f7e0ff */
[----:B------:R-:W4:Y:S02]  /*6ec60*/  LDL.LU R21, [R1+0x844] ;  /* 0x0008440001157983 */ /* 0x000f240000300800 */
[----:B------:R-:W-:-:S05]  /*6ec70*/  IMAD.X R31, R9, 0x1, R7, P3 ;  /* 0x00000001091f7824 */ /* 0x000fca00018e0607 */
[----:B------:R-:W-:Y:S01]  /*6ec80*/  STL.64 [R1+0x11b8], R30 ;  /* 0x0011b81e01007387 */ /* 0x000fe20000100a00 */
[----:B--2---:R-:W-:Y:S02]  /*6ec90*/  SHF.R.S32.HI R8, RZ, 0x1f, R18 ;  /* 0x0000001fff087819 */ /* 0x004fe40000011412 */
[C---:B------:R-:W-:Y:S02]  /*6eca0*/  IADD3 R28, P1, PT, R18.reuse, R4, RZ ;  /* 0x00000004121c7210 */ /* 0x040fe40007f3e0ff */
[----:B------:R-:W-:-:S03]  /*6ecb0*/  IADD3 R26, P5, PT, R18, R6, RZ ;  /* 0x00000006121a7210 */ /* 0x000fc60007fbe0ff */
[C---:B------:R-:W-:Y:S02]  /*6ecc0*/  IMAD.X R29, R8.reuse, 0x1, R5, P1 ;  /* 0x00000001081d7824 */ /* 0x040fe400008e0605 */
[----:B------:R-:W-:-:S03]  /*6ecd0*/  IMAD.X R27, R8, 0x1, R7, P5 ;  /* 0x00000001081b7824 */ /* 0x000fc600028e0607 */
[----:B------:R0:W-:Y:S04]  /*6ece0*/  STL.64 [R1+0x11b0], R28 ;  /* 0x0011b01c01007387 */ /* 0x0001e80000100a00 */
[----:B------:R1:W-:Y:S01]  /*6ecf0*/  STL.64 [R1+0x11a8], R26 ;  /* 0x0011a81a01007387 */ /* 0x0003e20000100a00 */
[----:B---3--:R-:W-:Y:S02]  /*6ed00*/  SHF.R.S32.HI R8, RZ, 0x1f, R22 ;  /* 0x0000001fff087819 */ /* 0x008fe40000011416 */
[C---:B0-----:R-:W-:Y:S02]  /*6ed10*/  IADD3 R28, P3, PT, R22.reuse, R4, RZ ;  /* 0x00000004161c7210 */ /* 0x041fe40007f7e0ff */
[----:B-1----:R-:W-:Y:S02]  /*6ed20*/  IADD3 R26, P5, PT, R22, R6, RZ ;  /* 0x00000006161a7210 */ /* 0x002fe40007fbe0ff */
[----:B----4-:R-:W-:-:S02]  /*6ed30*/  SHF.R.S32.HI R9, RZ, 0x1f, R24 ;  /* 0x0000001fff097819 */ /* 0x010fc40000011418 */
[----:B------:R-:W-:Y:S01]  /*6ed40*/  IADD3 R22, P1, PT, R24, R4, RZ ;  /* 0x0000000418167210 */ /* 0x000fe20007f3e0ff */
[C---:B------:R-:W-:Y:S02]  /*6ed50*/  IMAD.X R29, R8.reuse, 0x1, R5, P3 ;  /* 0x00000001081d7824 */ /* 0x040fe400018e0605 */
[----:B------:R-:W-:Y:S02]  /*6ed60*/  IMAD.X R27, R8, 0x1, R7, P5 ;  /* 0x00000001081b7824 */ /* 0x000fe400028e0607 */
[----:B------:R-:W-:Y:S01]  /*6ed70*/  IMAD.X R23, R9, 0x1, R5, P1 ;  /* 0x0000000109177824 */ /* 0x000fe200008e0605 */
[----:B------:R-:W-:Y:S01]  /*6ed80*/  STL.64 [R1+0x11a0], R28 ;  /* 0x0011a01c01007387 */ /* 0x000fe20000100a00 */
[----:B------:R-:W-:-:S03]  /*6ed90*/  IADD3 R30, P3, PT, R24, R6, RZ ;  /* 0x00000006181e7210 */ /* 0x000fc60007f7e0ff */
[----:B------:R-:W-:Y:S04]  /*6eda0*/  STL.64 [R1+0x1198], R26 ;  /* 0x0011981a01007387 */ /* 0x000fe80000100a00 */
[----:B------:R0:W-:Y:S04]  /*6edb0*/  STL.64 [R1+0x1190], R22 ;  /* 0x0011901601007387 */ /* 0x0001e80000100a00 */
[----:B------:R-:W2:Y:S04]  /*6edc0*/  LDL.LU R24, [R1+0x848] ;  /* 0x0008480001187983 */ /* 0x000ea80000300800 */
[----:B0-----:R-:W3:Y:S01]  /*6edd0*/  LDL.LU R23, [R1+0x84c] ;  /* 0x00084c0001177983 */ /* 0x001ee20000300800 */
[----:B------:R-:W-:-:S02]  /*6ede0*/  VIADD R11, R45, UR53 ;  /* 0x000000352d0b7c36 */ /* 0x000fc40008000000 */
[----:B------:R-:W-:Y:S01]  /*6edf0*/  IMAD.MOV.U32 R17, RZ, RZ, R16 ;  /* 0x000000ffff117224 */ /* 0x000fe200078e0010 */
[----:B------:R-:W-:Y:S01]  /*6ee00*/  SHF.R.S32.HI R8, RZ, 0x1f, R21 ;  /* 0x0000001fff087819 */ /* 0x000fe20000011415 */
[----:B------:R-:W-:Y:S01]  /*6ee10*/  VIADD R36, R11, UR73 ;  /* 0x000000490b247c36 */ /* 0x000fe20008000000 */
[C---:B------:R-:W-:Y:S01]  /*6ee20*/  IADD3 R28, P1, PT, R21.reuse, R4, RZ ;  /* 0x00000004151c7210 */ /* 0x040fe20007f3e0ff */
[----:B------:R-:W-:Y:S01]  /*6ee30*/  IMAD.MOV.U32 R16, RZ, RZ, R15 ;  /* 0x000000ffff107224 */ /* 0x000fe200078e000f */
[----:B------:R-:W-:Y:S01]  /*6ee40*/  IADD3 R26, P5, PT, R21, R6, RZ ;  /* 0x00000006151a7210 */ /* 0x000fe20007fbe0ff */
[----:B------:R-:W-:Y:S01]  /*6ee50*/  VIADD R47, R36, UR74 ;  /* 0x0000004a242f7c36 */ /* 0x000fe20008000000 */
[----:B------:R-:W0:Y:S01]  /*6ee60*/  LDCU UR73, c[0x0][0x3b8] ;  /* 0x00007700ff4977ac */ /* 0x000e220008000800 */
[----:B------:R-:W-:Y:S02]  /*6ee70*/  IMAD.MOV.U32 R15, RZ, RZ, R10 ;  /* 0x000000ffff0f7224 */ /* 0x000fe400078e000a */
[----:B------:R-:W-:Y:S01]  /*6ee80*/  VIADD R60, R47, UR75 ;  /* 0x0000004b2f3c7c36 */ /* 0x000fe20008000000 */
[----:B------:R-:W1:Y:S01]  /*6ee90*/  LDCU UR74, c[0x0][0x3b8] ;  /* 0x00007700ff4a77ac */ /* 0x000e620008000800 */
[----:B------:R-:W-:-:S02]  /*6eea0*/  IMAD.MOV.U32 R10, RZ, RZ, R0 ;  /* 0x000000ffff0a7224 */ /* 0x000fc400078e0000 */
[----:B------:R-:W-:Y:S01]  /*6eeb0*/  VIADD R0, R60, UR64 ;  /* 0x000000403c007c36 */ /* 0x000fe20008000000 */
[----:B------:R-:W4:Y:S03]  /*6eec0*/  LDCU UR64, c[0x0][0x3b8] ;  /* 0x00007700ff4077ac */ /* 0x000f260008000800 */
[----:B------:R-:W-:Y:S01]  /*6eed0*/  VIADD R20, R0, UR24 ;  /* 0x0000001800147c36 */ /* 0x000fe20008000000 */
[----:B------:R-:W0:Y:S03]  /*6eee0*/  LDCU UR24, c[0x0][0x3b8] ;  /* 0x00007700ff1877ac */ /* 0x000e260008000800 */
[----:B------:R-:W-:Y:S01]  /*6eef0*/  VIADD R19, R20, UR25 ;  /* 0x0000001914137c36 */ /* 0x000fe20008000000 */
[----:B------:R-:W0:Y:S01]  /*6ef00*/  LDCU UR25, c[0x0][0x3b8] ;  /* 0x00007700ff1977ac */ /* 0x000e220008000800 */
[----:B------:R-:W-:-:S02]  /*6ef10*/  IMAD.X R31, R9, 0x1, R7, P3 ;  /* 0x00000001091f7824 */ /* 0x000fc400018e0607 */
[----:B------:R-:W-:Y:S01]  /*6ef20*/  VIADD R18, R19, UR22 ;  /* 0x0000001613127c36 */ /* 0x000fe20008000000 */
[----:B------:R-:W0:Y:S01]  /*6ef30*/  LDCU UR22, c[0x0][0x3b8] ;  /* 0x00007700ff1677ac */ /* 0x000e220008000800 */
[C---:B------:R-:W-:Y:S02]  /*6ef40*/  IMAD.X R29, R8.reuse, 0x1, R5, P1 ;  /* 0x00000001081d7824 */ /* 0x040fe400008e0605 */
[----:B------:R-:W-:Y:S01]  /*6ef50*/  IMAD.X R27, R8, 0x1, R7, P5 ;  /* 0x00000001081b7824 */ /* 0x000fe200028e0607 */
[----:B------:R-:W-:Y:S01]  /*6ef60*/  STL.64 [R1+0x2740], R18 ;  /* 0x0027401201007387 */ /* 0x000fe20000100a00 */
[----:B------:R-:W0:Y:S03]  /*6ef70*/  LDCU UR53, c[0x0][0x39c] ;  /* 0x00007380ff3577ac */ /* 0x000e260008000800 */
[----:B------:R-:W4:Y:S01]  /*6ef80*/  LDL.LU R22, [R1+0x850] ;  /* 0x0008500001167983 */ /* 0x000f220000300800 */
[----:B------:R-:W-:-:S03]  /*6ef90*/  IMAD.MOV.U32 R21, RZ, RZ, R17 ;  /* 0x000000ffff157224 */ /* 0x000fc600078e0011 */
[----:B------:R-:W-:Y:S01]  /*6efa0*/  STL.64 [R1+0x1188], R30 ;  /* 0x0011881e01007387 */ /* 0x000fe20000100a00 */
[----:B------:R-:W-:Y:S01]  /*6efb0*/  VIADD R17, R18, UR23 ;  /* 0x0000001712117c36 */ /* 0x000fe20008000000 */
[----:B------:R-:W0:Y:S02]  /*6efc0*/  LDCU UR23, c[0x0][0x3b8] ;  /* 0x00007700ff1777ac */ /* 0x000e240008000800 */
[----:B------:R-:W-:Y:S04]  /*6efd0*/  STL.64 [R1+0x1180], R28 ;  /* 0x0011801c01007387 */ /* 0x000fe80000100a00 */
[----:B------:R0:W-:Y:S01]  /*6efe0*/  STL.64 [R1+0x1178], R26 ;  /* 0x0011781a01007387 */ /* 0x0001e20000100a00 */
[----:B--2---:R-:W-:Y:S02]  /*6eff0*/  SHF.R.S32.HI R8, RZ, 0x1f, R24 ;  /* 0x0000001fff087819 */ /* 0x004fe40000011418 */
[----:B0-----:R-:W-:-:S02]  /*6f000*/  IADD3 R26, P3, PT, R24, R4, RZ ;  /* 0x00000004181a7210 */ /* 0x001fc40007f7e0ff */
[----:B------:R-:W-:Y:S02]  /*6f010*/  IADD3 R24, P5, PT, R24, R6, RZ ;  /* 0x0000000618187210 */ /* 0x000fe40007fbe0ff */
[----:B---3--:R-:W-:Y:S02]  /*6f020*/  SHF.R.S32.HI R9, RZ, 0x1f, R23 ;  /* 0x0000001fff097819 */ /* 0x008fe40000011417 */
[----:B------:R-:W-:Y:S01]  /*6f030*/  IADD3 R18, P1, PT, R23, R4, RZ ;  /* 0x0000000417127210 */ /* 0x000fe20007f3e0ff */
[C---:B------:R-:W-:Y:S02]  /*6f040*/  IMAD.X R27, R8.reuse, 0x1, R5, P3 ;  /* 0x00000001081b7824 */ /* 0x040fe400018e0605 */
[----:B------:R-:W-:Y:S02]  /*6f050*/  IMAD.X R25, R8, 0x1, R7, P5 ;  /* 0x0000000108197824 */ /* 0x000fe400028e0607 */
[----:B------:R-:W-:Y:S01]  /*6f060*/  IMAD.X R19, R9, 0x1, R5, P1 ;  /* 0x0000000109137824 */ /* 0x000fe200008e0605 */
[----:B------:R-:W-:Y:S04]  /*6f070*/  STL.64 [R1+0x1170], R26 ;  /* 0x0011701a01007387 */ /* 0x000fe80000100a00 */
[----:B------:R0:W-:Y:S04]  /*6f080*/  STL.64 [R1+0x1168], R24 ;  /* 0x0011681801007387 */ /* 0x0001e80000100a00 */
[----:B------:R2:W-:Y:S04]  /*6f090*/  STL.64 [R1+0x1160], R18 ;  /* 0x0011601201007387 */ /* 0x0005e80000100a00 */
[----:B0-----:R-:W3:Y:S04]  /*6f0a0*/  LDL.LU R25, [R1+0x854] ;  /* 0x0008540001197983 */ /* 0x001ee80000300800 */
[----:B------:R-:W3:Y:S01]  /*6f0b0*/  LDL.LU R24, [R1+0x858] ;  /* 0x0008580001187983 */ /* 0x000ee20000300800 */
[----:B------:R-:W-:-:S03]  /*6f0c0*/  IADD3 R28, P3, PT, R23, R6, RZ ;  /* 0x00000006171c7210 */ /* 0x000fc60007f7e0ff */
[----:B------:R-:W3:Y:S02]  /*6f0d0*/  LDL.LU R23, [R1+0x85c] ;  /* 0x00085c0001177983 */ /* 0x000ee40000300800 */
[----:B------:R-:W-:Y:S01]  /*6f0e0*/  IMAD.X R29, R9, 0x1, R7, P3 ;  /* 0x00000001091d7824 */ /* 0x000fe200018e0607 */
[----:B----4-:R-:W-:Y:S02]  /*6f0f0*/  SHF.R.S32.HI R8, RZ, 0x1f, R22 ;  /* 0x0000001fff087819 */ /* 0x010fe40000011416 */
[C---:B------:R-:W-:Y:S02]  /*6f100*/  IADD3 R26, P1, PT, R22.reuse, R4, RZ ;  /* 0x00000004161a7210 */ /* 0x040fe40007f3e0ff */
[----:B--2---:R-:W-:-:S03]  /*6f110*/  IADD3 R18, P5, PT, R22, R6, RZ ;  /* 0x0000000616127210 */ /* 0x004fc60007fbe0ff */
[C---:B------:R-:W-:Y:S02]  /*6f120*/  IMAD.X R27, R8.reuse, 0x1, R5, P1 ;  /* 0x00000001081b7824 */ /* 0x040fe400008e0605 */
[----:B------:R-:W-:Y:S01]  /*6f130*/  IMAD.X R19, R8, 0x1, R7, P5 ;  /* 0x0000000108137824 */ /* 0x000fe200028e0607 */
[----:B------:R0:W-:Y:S04]  /*6f140*/  STL.64 [R1+0x1158], R28 ;  /* 0x0011581c01007387 */ /* 0x0001e80000100a00 */
[----:B------:R2:W-:Y:S04]  /*6f150*/  STL.64 [R1+0x1150], R26 ;  /* 0x0011501a01007387 */ /* 0x0005e80000100a00 */
[----:B------:R4:W-:Y:S01]  /*6f160*/  STL.64 [R1+0x1148], R18 ;  /* 0x0011481201007387 */ /* 0x0009e20000100a00 */
[----:B---3--:R-:W-:-:S02]  /*6f170*/  SHF.R.S32.HI R8, RZ, 0x1f, R25 ;  /* 0x0000001fff087819 */ /* 0x008fc40000011419 */
[C---:B0-----:R-:W-:Y:S02]  /*6f180*/  IADD3 R28, P3, PT, R25.reuse, R4, RZ ;  /* 0x00000004191c7210 */ /* 0x041fe40007f7e0ff */
[----:B--2---:R-:W-:Y:S02]  /*6f190*/  IADD3 R26, P5, PT, R25, R6, RZ ;  /* 0x00000006191a7210 */ /* 0x004fe40007fbe0ff */
[----:B------:R-:W-:Y:S02]  /*6f1a0*/  SHF.R.S32.HI R9, RZ, 0x1f, R24 ;  /* 0x0000001fff097819 */ /* 0x000fe40000011418 */
[----:B----4-:R-:W-:Y:S01]  /*6f1b0*/  IADD3 R18, P1, PT, R24, R4, RZ ;  /* 0x0000000418127210 */ /* 0x010fe20007f3e0ff */
[C---:B------:R-:W-:Y:S02]  /*6f1c0*/  IMAD.X R29, R8.reuse, 0x1, R5, P3 ;  /* 0x00000001081d7824 */ /* 0x040fe400018e0605 */
[----:B------:R-:W-:Y:S02]  /*6f1d0*/  IMAD.X R27, R8, 0x1, R7, P5 ;  /* 0x00000001081b7824 */ /* 0x000fe400028e0607 */
[----:B------:R-:W-:Y:S01]  /*6f1e0*/  IMAD.X R19, R9, 0x1, R5, P1 ;  /* 0x0000000109137824 */ /* 0x000fe200008e0605 */
[----:B------:R0:W-:Y:S04]  /*6f1f0*/  STL.64 [R1+0x1140], R28 ;  /* 0x0011401c01007387 */ /* 0x0001e80000100a00 */
[----:B------:R2:W-:Y:S04]  /*6f200*/  STL.64 [R1+0x1138], R26 ;  /* 0x0011381a01007387 */ /* 0x0005e80000100a00 */
[----:B------:R3:W-:Y:S01]  /*6f210*/  STL.64 [R1+0x1130], R18 ;  /* 0x0011301201007387 */ /* 0x0007e20000100a00 */
[----:B0-----:R-:W-:-:S03]  /*6f220*/  IADD3 R28, P3, PT, R24, R6, RZ ;  /* 0x00000006181c7210 */ /* 0x001fc60007f7e0ff */
[----:B------:R-:W4:Y:S04]  /*6f230*/  LDL.LU R24, [R1+0x860] ;  /* 0x0008600001187983 */ /* 0x000f280000300800 */
[----:B------:R-:W4:Y:S01]  /*6f240*/  LDL.LU R25, [R1+0x864] ;  /* 0x0008640001197983 */ /* 0x000f220000300800 */
[----:B------:R-:W-:Y:S02]  /*6f250*/  SHF.R.S32.HI R8, RZ, 0x1f, R23 ;  /* 0x0000001fff087819 */ /* 0x000fe40000011417 */
[C---:B--2---:R-:W-:Y:S01]  /*6f260*/  IADD3 R26, P1, PT, R23.reuse, R4, RZ ;  /* 0x00000004171a7210 */ /* 0x044fe20007f3e0ff */
[----:B------:R-:W-:Y:S01]  /*6f270*/  IMAD.MOV.U32 R22, RZ, RZ, R16 ;  /* 0x000000ffff167224 */ /* 0x000fe200078e0010 */
[----:B---3--:R-:W-:Y:S01]  /*6f280*/  IADD3 R18, P5, PT, R23, R6, RZ ;  /* 0x0000000617127210 */ /* 0x008fe20007fbe0ff */
[----:B------:R-:W-:Y:S01]  /*6f290*/  VIADD R16, R17, UR20 ;  /* 0x0000001411107c36 */ /* 0x000fe20008000000 */
[----:B------:R-:W0:Y:S01]  /*6f2a0*/  LDCU UR20, c[0x0][0x3b8] ;  /* 0x00007700ff1477ac */ /* 0x000e220008000800 */
[----:B------:R-:W-:-:S02]  /*6f2b0*/  IMAD.X R29, R9, 0x1, R7, P3 ;  /* 0x00000001091d7824 */ /* 0x000fc400018e0607 */
[C---:B------:R-:W-:Y:S02]  /*6f2c0*/  IMAD.X R27, R8.reuse, 0x1, R5, P1 ;  /* 0x00000001081b7824 */ /* 0x040fe400008e0605 */
[----:B------:R-:W-:Y:S01]  /*6f2d0*/  IMAD.X R19, R8, 0x1, R7, P5 ;  /* 0x0000000108137824 */ /* 0x000fe200028e0607 */
[----:B------:R-:W-:Y:S01]  /*6f2e0*/  STL.64 [R1+0x2738], R16 ;  /* 0x0027381001007387 */ /* 0x000fe20000100a00 */
[----:B------:R-:W-:-:S03]  /*6f2f0*/  IMAD.MOV.U32 R23, RZ, RZ, R22 ;  /* 0x000000ffff177224 */ /* 0x000fc600078e0016 */
[----:B------:R-:W-:Y:S01]  /*6f300*/  STL.64 [R1+0x1128], R28 ;  /* 0x0011281c01007387 */ /* 0x000fe20000100a00 */
[----:B------:R-:W-:-:S03]  /*6f310*/  IMAD.MOV.U32 R22, RZ, RZ, R15 ;  /* 0x000000ffff167224 */ /* 0x000fc600078e000f */
[----:B------:R2:W-:Y:S01]  /*6f320*/  STL.64 [R1+0x1120], R26 ;  /* 0x0011201a01007387 */ /* 0x0005e20000100a00 */
[----:B------:R-:W-:Y:S01]  /*6f330*/  VIADD R15, R16, UR21 ;  /* 0x00000015100f7c36 */ /* 0x000fe20008000000 */
[----:B------:R-:W3:Y:S02]  /*6f340*/  LDCU UR21, c[0x0][0x3b8] ;  /* 0x00007700ff1577ac */ /* 0x000ee40008000800 */
[----:B------:R0:W-:Y:S01]  /*6f350*/  STL.64 [R1+0x1118], R18 ;  /* 0x0011181201007387 */ /* 0x0001e20000100a00 */
[----:B----4-:R-:W-:Y:S02]  /*6f360*/  SHF.R.S32.HI R8, RZ, 0x1f, R24 ;  /* 0x0000001fff087819 */ /* 0x010fe40000011418 */
[C---:B--2---:R-:W-:Y:S02]  /*6f370*/  IADD3 R26, P3, PT, R24.reuse, R4, RZ ;  /* 0x00000004181a7210 */ /* 0x044fe40007f7e0ff */
[----:B0-----:R-:W-:Y:S02]  /*6f380*/  IADD3 R18, P5, PT, R24, R6, RZ ;  /* 0x0000000618127210 */ /* 0x001fe40007fbe0ff */
[----:B------:R-:W2:Y:S01]  /*6f390*/  LDL.LU R24, [R1+0x868] ;  /* 0x0008680001187983 */ /* 0x000ea20000300800 */
[----:B------:R-:W-:Y:S01]  /*6f3a0*/  SHF.R.S32.HI R9, RZ, 0x1f, R25 ;  /* 0x0000001fff097819 */ /* 0x000fe20000011419 */
[C---:B------:R-:W-:Y:S01]  /*6f3b0*/  IMAD.X R27, R8.reuse, 0x1, R5, P3 ;  /* 0x00000001081b7824 */ /* 0x040fe200018e0605 */
[C---:B------:R-:W-:Y:S01]  /*6f3c0*/  IADD3 R16, P1, PT, R25.reuse, R4, RZ ;  /* 0x0000000419107210 */ /* 0x040fe20007f3e0ff */
[----:B------:R-:W-:Y:S01]  /*6f3d0*/  IMAD.X R19, R8, 0x1, R7, P5 ;  /* 0x0000000108137824 */ /* 0x000fe200028e0607 */
[----:B------:R-:W-:-:S02]  /*6f3e0*/  IADD3 R28, P3, PT, R25, R6, RZ ;  /* 0x00000006191c7210 */ /* 0x000fc40007f7e0ff */
[----:B------:R0:W-:Y:S01]  /*6f3f0*/  STL.64 [R1+0x1110], R26 ;  /* 0x0011101a01007387 */ /* 0x0001e20000100a00 */
[----:B------:R-:W-:-:S03]  /*6f400*/  IMAD.X R17, R9, 0x1, R5, P1 ;  /* 0x0000000109117824 */ /* 0x000fc600008e0605 */
[----:B------:R4:W-:Y:S04]  /*6f410*/  STL.64 [R1+0x1108], R18 ;  /* 0x0011081201007387 */ /* 0x0009e80000100a00 */
[----:B------:R-:W3:Y:S04]  /*6f420*/  LDL.LU R25, [R1+0x86c] ;  /* 0x00086c0001197983 */ /* 0x000ee80000300800 */
[----:B------:R1:W-:Y:S04]  /*6f430*/  STL.64 [R1+0x1100], R16 ;  /* 0x0011001001007387 */ /* 0x0003e80000100a00 */
[----:B0-----:R-:W3:Y:S01]  /*6f440*/  LDL.LU R26, [R1+0x870] ;  /* 0x00087000011a7983 */ /* 0x001ee20000300800 */
[----:B------:R-:W-:-:S05]  /*6f450*/  IMAD.X R29, R9, 0x1, R7, P3 ;  /* 0x00000001091d7824 */ /* 0x000fca00018e0607 */
[----:B------:R0:W-:Y:S01]  /*6f460*/  STL.64 [R1+0x10f8], R28 ;  /* 0x0010f81c01007387 */ /* 0x0001e20000100a00 */
[----:B--2---:R-:W-:Y:S02]  /*6f470*/  SHF.R.S32.HI R8, RZ, 0x1f, R24 ;  /* 0x0000001fff087819 */ /* 0x004fe40000011418 */
[C---:B----4-:R-:W-:Y:S02]  /*6f480*/  IADD3 R18, P1, PT, R24.reuse, R4, RZ ;  /* 0x0000000418127210 */ /* 0x050fe40007f3e0ff */
[----:B-1----:R-:W-:-:S03]  /*6f490*/  IADD3 R16, P5, PT, R24, R6, RZ ;  /* 0x0000000618107210 */ /* 0x002fc60007fbe0ff */
[C---:B------:R-:W-:Y:S02]  /*6f4a0*/  IMAD.X R19, R8.reuse, 0x1, R5, P1 ;  /* 0x0000000108137824 */ /* 0x040fe400008e0605 */
[----:B------:R-:W-:-:S03]  /*6f4b0*/  IMAD.X R17, R8, 0x1, R7, P5 ;  /* 0x0000000108117824 */ /* 0x000fc600028e0607 */
[----:B------:R1:W-:Y:S01]  /*6f4c0*/  STL.64 [R1+0x10f0], R18 ;  /* 0x0010f01201007387 */ /* 0x0003e20000100a00 */
[----:B---3--:R-:W-:Y:S02]  /*6f4d0*/  SHF.R.S32.HI R8, RZ, 0x1f, R25 ;  /* 0x0000001fff087819 */ /* 0x008fe40000011419 */
[C---:B0-----:R-:W-:Y:S01]  /*6f4e0*/  IADD3 R28, P3, PT, R25.reuse, R4, RZ ;  /* 0x00000004191c7210 */ /* 0x041fe20007f7e0ff */
[----:B------:R0:W-:Y:S01]  /*6f4f0*/  STL.64 [R1+0x10e8], R16 ;  /* 0x0010e81001007387 */ /* 0x0001e20000100a00 */
[----:B------:R-:W-:Y:S01]  /*6f500*/  IMAD.MOV.U32 R24, RZ, RZ, R23 ;  /* 0x000000ffff187224 */ /* 0x000fe200078e0017 */
[----:B------:R-:W-:Y:S02]  /*6f510*/  SHF.R.S32.HI R9, RZ, 0x1f, R26 ;  /* 0x0000001fff097819 */ /* 0x000fe4000001141a */
[----:B-1----:R-:W-:Y:S02]  /*6f520*/  IADD3 R18, P5, PT, R25, R6, RZ ;  /* 0x0000000619127210 */ /* 0x002fe40007fbe0ff */
[----:B------:R-:W2:Y:S01]  /*6f530*/  LDL.LU R25, [R1+0x874] ;  /* 0x0008740001197983 */ /* 0x000ea20000300800 */
[----:B------:R-:W-:Y:S01]  /*6f540*/  IMAD.X R29, R8, 0x1, R5, P3 ;  /* 0x00000001081d7824 */ /* 0x000fe200018e0605 */
[----:B0-----:R-:W-:Y:S01]  /*6f550*/  IADD3 R16, P1, PT, R26, R4, RZ ;  /* 0x000000041a107210 */ /* 0x001fe20007f3e0ff */
[----:B------:R-:W-:-:S02]  /*6f560*/  IMAD.MOV.U32 R23, RZ, RZ, R22 ;  /* 0x000000ffff177224 */ /* 0x000fc400078e0016 */
[----:B------:R-:W-:Y:S02]  /*6f570*/  IMAD.X R19, R8, 0x1, R7, P5 ;  /* 0x0000000108137824 */ /* 0x000fe400028e0607 */
[----:B------:R-:W-:Y:S02]  /*6f580*/  IMAD.MOV.U32 R22, RZ, RZ, R14 ;  /* 0x000000ffff167224 */ /* 0x000fe400078e000e */
[----:B------:R-:W-:Y:S01]  /*6f590*/  IMAD.X R17, R9, 0x1, R5, P1 ;  /* 0x0000000109117824 */ /* 0x000fe200008e0605 */
[----:B------:R0:W-:Y:S01]  /*6f5a0*/  STL.64 [R1+0x10e0], R28 ;  /* 0x0010e01c01007387 */ /* 0x0001e20000100a00 */
[----:B------:R-:W-:Y:S01]  /*6f5b0*/  IADD3 R30, P3, PT, R26, R6, RZ ;  /* 0x000000061a1e7210 */ /* 0x000fe20007f7e0ff */
[----:B------:R-:W-:Y:S02]  /*6f5c0*/  IMAD.MOV.U32 R26, RZ, RZ, R22 ;  /* 0x000000ffff1a7224 */ /* 0x000fe400078e0016 */
[----:B------:R-:W-:Y:S01]  /*6f5d0*/  IMAD.MOV.U32 R22, RZ, RZ, R12 ;  /* 0x000000ffff167224 */ /* 0x000fe200078e000c */
[----:B0-----:R-:W3:Y:S04]  /*6f5e0*/  LDL.LU R28, [R1+0x888] ;  /* 0x00088800011c7983 */ /* 0x001ee80000300800 */
[----:B------:R0:W-:Y:S04]  /*6f5f0*/  STL.64 [R1+0x10d8], R18 ;  /* 0x0010d81201007387 */ /* 0x0001e80000100a00 */
[----:B------:R1:W-:Y:S04]  /*6f600*/  STL.64 [R1+0x10d0], R16 ;  /* 0x0010d01001007387 */ /* 0x0003e80000100a00 */
[----:B------:R-:W4:Y:S04]  /*6f610*/  LDL.LU R12, [R1+0x878] ;  /* 0x00087800010c7983 */ /* 0x000f280000300800 */
[----:B------:R-:W3:Y:S01]  /*6f620*/  LDL.LU R27, [R1+0x87c] ;  /* 0x00087c00011b7983 */ /* 0x000ee20000300800 */
[----:B------:R-:W-:Y:S01]  /*6f630*/  VIADD R14, R15, UR18 ;  /* 0x000000120f0e7c36 */ /* 0x000fe20008000000 */
[----:B------:R-:W0:Y:S01]  /*6f640*/  LDCU UR18, c[0x0][0x3b8] ;  /* 0x00007700ff1277ac */ /* 0x000e220008000800 */
[----:B------:R-:W-:-:S03]  /*6f650*/  IMAD.X R31, R9, 0x1, R7, P3 ;  /* 0x00000001091f7824 */ /* 0x000fc600018e0607 */
[----:B------:R-:W-:Y:S04]  /*6f660*/  STL.64 [R1+0x2730], R14 ;  /* 0x0027300e01007387 */ /* 0x000fe80000100a00 */
[----:B------:R-:W-:Y:S01]  /*6f670*/  STL.64 [R1+0x10c8], R30 ;  /* 0x0010c81e01007387 */ /* 0x000fe20000100a00 */
[----:B--2---:R-:W-:Y:S02]  /*6f680*/  SHF.R.S32.HI R8, RZ, 0x1f, R25 ;  /* 0x0000001fff087819 */ /* 0x004fe40000011419 */
[C---:B0-----:R-:W-:Y:S02]  /*6f690*/  IADD3 R18, P1, PT, R25.reuse, R4, RZ ;  /* 0x0000000419127210 */ /* 0x041fe40007f3e0ff */
[----:B-1----:R-:W-:-:S03]  /*6f6a0*/  IADD3 R16, P5, PT, R25, R6, RZ ;  /* 0x0000000619107210 */ /* 0x002fc60007fbe0ff */
[C---:B------:R-:W-:Y:S02]  /*6f6b0*/  IMAD.X R19, R8.reuse, 0x1, R5, P1 ;  /* 0x0000000108137824 */ /* 0x040fe400008e0605 */
[----:B------:R-:W-:Y:S02]  /*6f6c0*/  IMAD.X R17, R8, 0x1, R7, P5 ;  /* 0x0000000108117824 */ /* 0x000fe400028e0607 */
[----:B------:R-:W-:Y:S01]  /*6f6d0*/  IMAD.MOV.U32 R25, RZ, RZ, R13 ;  /* 0x000000ffff197224 */ /* 0x000fe200078e000d */
[----:B------:R0:W-:Y:S01]  /*6f6e0*/  STL.64 [R1+0x10c0], R18 ;  /* 0x0010c01201007387 */ /* 0x0001e20000100a00 */
[----:B------:R-:W-:Y:S01]  /*6f6f0*/  VIADD R13, R14, UR19 ;  /* 0x000000130e0d7c36 */ /* 0x000fe20008000000 */
[----:B------:R-:W1:Y:S02]  /*6f700*/  LDCU UR19, c[0x0][0x3b8] ;  /* 0x00007700ff1377ac */ /* 0x000e640008000800 */
[----:B------:R2:W-:Y:S01]  /*6f710*/  STL.64 [R1+0x10b8], R16 ;  /* 0x0010b81001007387 */ /* 0x0005e20000100a00 */
[----:B----4-:R-:W-:-:S02]  /*6f720*/  SHF.R.S32.HI R8, RZ, 0x1f, R12 ;  /* 0x0000001fff087819 */ /* 0x010fc4000001140c */
[C---:B0-----:R-:W-:Y:S02]  /*6f730*/  IADD3 R18, P3, PT, R12.reuse, R4, RZ ;  /* 0x000000040c127210 */ /* 0x041fe40007f7e0ff */
[----:B--2---:R-:W-:Y:S02]  /*6f740*/  IADD3 R16, P5, PT, R12, R6, RZ ;  /* 0x000000060c107210 */ /* 0x004fe40007fbe0ff */
[----:B---3--:R-:W-:Y:S01]  /*6f750*/  SHF.R.S32.HI R9, RZ, 0x1f, R27 ;  /* 0x0000001fff097819 */ /* 0x008fe2000001141b */
[----:B------:R-:W2:Y:S01]  /*6f760*/  LDL.LU R12, [R1+0x880] ;  /* 0x00088000010c7983 */ /* 0x000ea20000300800 */
[----:B------:R-:W-:Y:S01]  /*6f770*/  IADD3 R14, P1, PT, R27, R4, RZ ;  /* 0x000000041b0e7210 */ /* 0x000fe20007f3e0ff */
[C---:B------:R-:W-:Y:S02]  /*6f780*/  IMAD.X R19, R8.reuse, 0x1, R5, P3 ;  /* 0x0000000108137824 */ /* 0x040fe400018e0605 */
[----:B------:R-:W-:Y:S02]  /*6f790*/  IMAD.X R17, R8, 0x1, R7, P5 ;  /* 0x0000000108117824 */ /* 0x000fe400028e0607 */
[----:B------:R-:W-:Y:S01]  /*6f7a0*/  IMAD.X R15, R9, 0x1, R5, P1 ;  /* 0x00000001090f7824 */ /* 0x000fe200008e0605 */
[----:B------:R0:W-:Y:S04]  /*6f7b0*/  STL.64 [R1+0x10b0], R18 ;  /* 0x0010b01201007387 */ /* 0x0001e80000100a00 */
[----:B------:R3:W-:Y:S04]  /*6f7c0*/  STL.64 [R1+0x10a8], R16 ;  /* 0x0010a81001007387 */ /* 0x0007e80000100a00 */
[----:B------:R4:W-:Y:S01]  /*6f7d0*/  STL.64 [R1+0x10a0], R14 ;  /* 0x0010a00e01007387 */ /* 0x0009e20000100a00 */
[----:B0-----:R-:W-:-:S03]  /*6f7e0*/  IADD3 R18, P3, PT, R27, R6, RZ ;  /* 0x000000061b127210 */ /* 0x001fc60007f7e0ff */
[----:B------:R-:W4:Y:S02]  /*6f7f0*/  LDL.LU R27, [R1+0x884] ;  /* 0x00088400011b7983 */ /* 0x000f240000300800 */
[----:B------:R-:W-:Y:S01]  /*6f800*/  IMAD.X R19, R9, 0x1, R7, P3 ;  /* 0x0000000109137824 */ /* 0x000fe200018e0607 */
[----:B------:R-:W-:-:S04]  /*6f810*/  SHF.R.S32.HI R9, RZ, 0x1f, R28 ;  /* 0x0000001fff097819 */ /* 0x000fc8000001141c */
[----:B------:R0:W-:Y:S01]  /*6f820*/  STL.64 [R1+0x1098], R18 ;  /* 0x0010981201007387 */ /* 0x0001e20000100a00 */
[----:B--2---:R-:W-:Y:S02]  /*6f830*/  SHF.R.S32.HI R8, RZ, 0x1f, R12 ;  /* 0x0000001fff087819 */ /* 0x004fe4000001140c */
[C---:B---3--:R-:W-:Y:S02]  /*6f840*/  IADD3 R16, P1, PT, R12.reuse, R4, RZ ;  /* 0x000000040c107210 */ /* 0x048fe40007f3e0ff */
[----:B----4-:R-:W-:-:S03]  /*6f850*/  IADD3 R14, P5, PT, R12, R6, RZ ;  /* 0x000000060c0e7210 */ /* 0x010fc60007fbe0ff */
[C---:B------:R-:W-:Y:S02]  /*6f860*/  IMAD.X R17, R8.reuse, 0x1, R5, P1 ;  /* 0x0000000108117824 */ /* 0x040fe400008e0605 */
[----:B------:R-:W-:-:S03]  /*6f870*/  IMAD.X R15, R8, 0x1, R7, P5 ;  /* 0x00000001080f7824 */ /* 0x000fc600028e0607 */
[----:B------:R2:W-:Y:S04]  /*6f880*/  STL.64 [R1+0x1090], R16 ;  /* 0x0010901001007387 */ /* 0x0005e80000100a00 */
[----:B------:R3:W-:Y:S01]  /*6f890*/  STL.64 [R1+0x1088], R14 ;  /* 0x0010880e01007387 */ /* 0x0007e20000100a00 */
[----:B------:R-:W-:Y:S02]  /*6f8a0*/  SHF.R.S32.HI R8, RZ, 0x1f, R27 ;  /* 0x0000001fff087819 */ /* 0x000fe4000001141b */
[C---:B0-----:R-:W-:Y:S02]  /*6f8b0*/  IADD3 R18, P3, PT, R27.reuse, R4, RZ ;  /* 0x000000041b127210 */ /* 0x041fe40007f7e0ff */
[----:B--2---:R-:W-:Y:S02]  /*6f8c0*/  IADD3 R16, P5, PT, R27, R6, RZ ;  /* 0x000000061b107210 */ /* 0x004fe40007fbe0ff */
[----:B------:R-:W2:Y:S01]  /*6f8d0*/  LDL.LU R27, [R1+0x88c] ;  /* 0x00088c00011b7983 */ /* 0x000ea20000300800 */
[----:B---3--:R-:W-:Y:S01]  /*6f8e0*/  IADD3 R14, P1, PT, R28, R4, RZ ;  /* 0x000000041c0e7210 */ /* 0x008fe20007f3e0ff */
[----:B------:R-:W-:-:S02]  /*6f8f0*/  IMAD.X R19, R8, 0x1, R5, P3 ;  /* 0x0000000108137824 */ /* 0x000fc400018e0605 */
[----:B------:R-:W-:Y:S02]  /*6f900*/  IMAD.X R17, R8, 0x1, R7, P5 ;  /* 0x0000000108117824 */ /* 0x000fe400028e0607 */
[----:B------:R-:W-:Y:S01]  /*6f910*/  IMAD.X R15, R9, 0x1, R5, P1 ;  /* 0x00000001090f7824 */ /* 0x000fe200008e0605 */
[----:B------:R0:W-:Y:S04]  /*6f920*/  STL.64 [R1+0x1080], R18 ;  /* 0x0010801201007387 */ /* 0x0001e80000100a00 */
[----:B------:R3:W-:Y:S04]  /*6f930*/  STL.64 [R1+0x1078], R16 ;  /* 0x0010781001007387 */ /* 0x0007e80000100a00 */
[----:B------:R-:W4:Y:S01]  /*6f940*/  LDL.LU R31, [R1+0x8a8] ;  /* 0x0008a800011f7983 */ /* 0x000f220000300800 */
[----:B0-----:R-:W-:-:S03]  /*6f950*/  IADD3 R18, P3, PT, R28, R6, RZ ;  /* 0x000000061c127210 */ /* 0x001fc60007f7e0ff */
[----:B------:R0:W-:Y:S04]  /*6f960*/  STL.64 [R1+0x1070], R14 ;  /* 0x0010700e01007387 */ /* 0x0001e80000100a00 */
[----:B------:R-:W4:Y:S01]  /*6f970*/  LDL.LU R28, [R1+0x890] ;  /* 0x00089000011c7983 */ /* 0x000f220000300800 */
[----:B------:R-:W-:Y:S01]  /*6f980*/  VIADD R12, R13, UR16 ;  /* 0x000000100d0c7c36 */ /* 0x000fe20008000000 */
[----:B------:R-:W0:Y:S01]  /*6f990*/  LDCU UR16, c[0x0][0x3b8] ;  /* 0x00007700ff1077ac */ /* 0x000e220008000800 */
[----:B------:R-:W-:Y:S01]  /*6f9a0*/  IMAD.X R19, R9, 0x1, R7, P3 ;  /* 0x0000000109137824 */ /* 0x000fe200018e0607 */
[----:B------:R-:W4:Y:S04]  /*6f9b0*/  LDL.LU R29, [R1+0x894] ;  /* 0x00089400011d7983 */ /* 0x000f280000300800 */
[----:B------:R-:W-:Y:S04]  /*6f9c0*/  STL.64 [R1+0x2720], R12 ;  /* 0x0027200c01007387 */ /* 0x000fe80000100a00 */
[----:B------:R-:W-:Y:S01]  /*6f9d0*/  STL.64 [R1+0x1068], R18 ;  /* 0x0010681201007387 */ /* 0x000fe20000100a00 */
[----:B--2---:R-:W-:-:S02]  /*6f9e0*/  SHF.R.S32.HI R8, RZ, 0x1f, R27 ;  /* 0x0000001fff087819 */ /* 0x004fc4000001141b */
[C---:B---3--:R-:W-:Y:S02]  /*6f9f0*/  IADD3 R16, P1, PT, R27.reuse, R4, RZ ;  /* 0x000000041b107210 */ /* 0x048fe40007f3e0ff */
[----:B0-----:R-:W-:-:S03]  /*6fa00*/  IADD3 R14, P5, PT, R27, R6, RZ ;  /* 0x000000061b0e7210 */ /* 0x001fc60007fbe0ff */
[C---:B------:R-:W-:Y:S02]  /*6fa10*/  IMAD.X R17, R8.reuse, 0x1, R5, P1 ;  /* 0x0000000108117824 */ /* 0x040fe400008e0605 */
[----:B------:R-:W-:Y:S02]  /*6fa20*/  IMAD.X R15, R8, 0x1, R7, P5 ;  /* 0x00000001080f7824 */ /* 0x000fe400028e0607 */
[----:B------:R-:W-:Y:S01]  /*6fa30*/  IMAD.MOV.U32 R27, RZ, RZ, R26 ;  /* 0x000000ffff1b7224 */ /* 0x000fe200078e001a */
[----:B------:R0:W-:Y:S01]  /*6fa40*/  STL.64 [R1+0x1060], R16 ;  /* 0x0010601001007387 */ /* 0x0001e20000100a00 */
[----:B------:R-:W-:Y:S02]  /*6fa50*/  IMAD.MOV.U32 R26, RZ, RZ, R22 ;  /* 0x000000ffff1a7224 */ /* 0x000fe400078e0016 */
[----:B------:R-:W-:Y:S01]  /*6fa60*/  IMAD.MOV.U32 R22, RZ, RZ, R11 ;  /* 0x000000ffff167224 */ /* 0x000fe200078e000b */
[----:B------:R2:W-:Y:S01]  /*6fa70*/  STL.64 [R1+0x1058], R14 ;  /* 0x0010580e01007387 */ /* 0x0005e20000100a00 */
[----:B----4-:R-:W-:-:S02]  /*6fa80*/  SHF.R.S32.HI R8, RZ, 0x1f, R28 ;  /* 0x0000001fff087819 */ /* 0x010fc4000001141c */
[C---:B0-----:R-:W-:Y:S02]  /*6fa90*/  IADD3 R16, P3, PT, R28.reuse, R4, RZ ;  /* 0x000000041c107210 */ /* 0x041fe40007f7e0ff */
[----:B--2---:R-:W-:Y:S01]  /*6faa0*/  IADD3 R14, P5, PT, R28, R6, RZ ;  /* 0x000000061c0e7210 */ /* 0x004fe20007fbe0ff */
[----:B------:R-:W-:Y:S02]  /*6fab0*/  IMAD.MOV.U32 R28, RZ, RZ, R27 ;  /* 0x000000ffff1c7224 */ /* 0x000fe400078e001b */
[----:B------:R-:W-:Y:S02]  /*6fac0*/  IMAD.MOV.U32 R27, RZ, RZ, R22 ;  /* 0x000000ffff1b7224 */ /* 0x000fe400078e0016 */
[----:B------:R-:W-:Y:S02]  /*6fad0*/  IMAD.MOV.U32 R22, RZ, RZ, R21 ;  /* 0x000000ffff167224 */ /* 0x000fe400078e0015 */
[----:B------:R-:W2:Y:S01]  /*6fae0*/  LDL.LU R21, [R1+0x89c] ;  /* 0x00089c0001157983 */ /* 0x000ea20000300800 */
[----:B------:R-:W-:Y:S01]  /*6faf0*/  VIADD R11, R12, UR17 ;  /* 0x000000110c0b7c36 */ /* 0x000fe20008000000 */
[----:B------:R-:W-:Y:S01]  /*6fb00*/  SHF.R.S32.HI R9, RZ, 0x1f, R29 ;  /* 0x0000001fff097819 */ /* 0x000fe2000001141d */
[C---:B------:R-:W-:Y:S01]  /*6fb10*/  IMAD.X R17, R8.reuse, 0x1, R5, P3 ;  /* 0x0000000108117824 */ /* 0x040fe200018e0605 */
[----:B------:R-:W-:Y:S01]  /*6fb20*/  IADD3 R12, P1, PT, R29, R4, RZ ;  /* 0x000000041d0c7210 */ /* 0x000fe20007f3e0ff */
[----:B------:R-:W-:Y:S01]  /*6fb30*/  IMAD.X R15, R8, 0x1, R7, P5 ;  /* 0x00000001080f7824 */ /* 0x000fe200028e0607 */
[----:B------:R-:W0:Y:S03]  /*6fb40*/  LDCU UR17, c[0x0][0x3b8] ;  /* 0x00007700ff1177ac */ /* 0x000e260008000800 */
[----:B------:R-:W-:Y:S01]  /*6fb50*/  IMAD.X R13, R9, 0x1, R5, P1 ;  /* 0x00000001090d7824 */ /* 0x000fe200008e0605 */
[----:B------:R3:W-:Y:S04]  /*6fb60*/  STL.64 [R1+0x1050], R16 ;  /* 0x0010501001007387 */ /* 0x0007e80000100a00 */
[----:B------:R4:W-:Y:S04]  /*6fb70*/  STL.64 [R1+0x1048], R14 ;  /* 0x0010480e01007387 */ /* 0x0009e80000100a00 */
[----:B------:R0:W-:Y:S01]  /*6fb80*/  STL.64 [R1+0x1040], R12 ;  /* 0x0010400c01007387 */ /* 0x0001e20000100a00 */
[----:B---3--:R-:W-:Y:S01]  /*6fb90*/  IADD3 R16, P3, PT, R29, R6, RZ ;  /* 0x000000061d107210 */ /* 0x008fe20007f7e0ff */
[----:B------:R-:W-:-:S02]  /*6fba0*/  IMAD.MOV.U32 R29, RZ, RZ, R22 ;  /* 0x000000ffff1d7224 */ /* 0x000fc400078e0016 */
[----:B------:R-:W3:Y:S02]  /*6fbb0*/  LDL.LU R22, [R1+0x8a0] ;  /* 0x0008a00001167983 */ /* 0x000ee40000300800 */
[----:B------:R-:W-:-:S05]  /*6fbc0*/  IMAD.X R17, R9, 0x1, R7, P3 ;  /* 0x0000000109117824 */ /* 0x000fca00018e0607 */
[----:B------:R0:W-:Y:S01]  /*6fbd0*/  STL.64 [R1+0x1038], R16 ;  /* 0x0010381001007387 */ /* 0x0001e20000100a00 */
[----:B--2---:R-:W-:Y:S02]  /*6fbe0*/  SHF.R.S32.HI R8, RZ, 0x1f, R21 ;  /* 0x0000001fff087819 */ /* 0x004fe40000011415 */
[C---:B----4-:R-:W-:Y:S02]  /*6fbf0*/  IADD3 R14, P1, PT, R21.reuse, R4, RZ ;  /* 0x00000004150e7210 */ /* 0x050fe40007f3e0ff */
[----:B0-----:R-:W-:-:S03]  /*6fc00*/  IADD3 R12, P5, PT, R21, R6, RZ ;  /* 0x00000006150c7210 */ /* 0x001fc60007fbe0ff */
[C---:B------:R-:W-:Y:S02]  /*6fc10*/  IMAD.X R15, R8.reuse, 0x1, R5, P1 ;  /* 0x00000001080f7824 */ /* 0x040fe400008e0605 */
[----:B------:R-:W-:-:S03]  /*6fc20*/  IMAD.X R13, R8, 0x1, R7, P5 ;  /* 0x00000001080d7824 */ /* 0x000fc600028e0607 */
[----:B------:R0:W-:Y:S04]  /*6fc30*/  STL.64 [R1+0x1030], R14 ;  /* 0x0010300e01007387 */ /* 0x0001e80000100a00 */
[----:B------:R2:W-:Y:S04]  /*6fc40*/  STL.64 [R1+0x1028], R12 ;  /* 0x0010280c01007387 */ /* 0x0005e80000100a00 */
[----:B------:R-:W4:Y:S01]  /*6fc50*/  LDL.LU R30, [R1+0x8ac] ;  /* 0x0008ac00011e7983 */ /* 0x000f220000300800 */
[----:B------:R-:W-:Y:S01]  /*6fc60*/  IMAD.MOV.U32 R21, RZ, RZ, R10 ;  /* 0x000000ffff157224 */ /* 0x000fe200078e000a */
[----:B---3--:R-:W-:-:S02]  /*6fc70*/  SHF.R.S32.HI R8, RZ, 0x1f, R22 ;  /* 0x0000001fff087819 */ /* 0x008fc40000011416 */
[C---:B------:R-:W-:Y:S02]  /*6fc80*/  IADD3 R16, P3, PT, R22.reuse, R4, RZ ;  /* 0x0000000416107210 */ /* 0x040fe40007f7e0ff */
[----:B0-----:R-:W-:Y:S01]  /*6fc90*/  IADD3 R14, P5, PT, R22, R6, RZ ;  /* 0x00000006160e7210 */ /* 0x001fe20007fbe0ff */
[----:B------:R-:W-:Y:S01]  /*6fca0*/  IMAD.MOV.U32 R22, RZ, RZ, R21 ;  /* 0x000000ffff167224 */ /* 0x000fe200078e0015 */
[----:B------:R-:W-:Y:S02]  /*6fcb0*/  SHF.R.S32.HI R21, RZ, 0x1f, R31 ;  /* 0x0000001fff157819 */ /* 0x000fe4000001141f */
[----:B--2---:R-:W-:Y:S01]  /*6fcc0*/  IADD3 R12, P1, PT, R31, R4, RZ ;  /* 0x000000041f0c7210 */ /* 0x004fe20007f3e0ff */
[C---:B------:R-:W-:Y:S02]  /*6fcd0*/  IMAD.X R17, R8.reuse, 0x1, R5, P3 ;  /* 0x0000000108117824 */ /* 0x040fe400018e0605 */
[----:B------:R-:W-:Y:S02]  /*6fce0*/  IMAD.X R15, R8, 0x1, R7, P5 ;  /* 0x00000001080f7824 */ /* 0x000fe400028e0607 */
[----:B------:R-:W-:Y:S01]  /*6fcf0*/  IMAD.X R13, R21, 0x1, R5, P1 ;  /* 0x00000001150d7824 */ /* 0x000fe200008e0605 */
[----:B------:R0:W-:Y:S01]  /*6fd00*/  STL.64 [R1+0x1020], R16 ;  /* 0x0010201001007387 */ /* 0x0001e20000100a00 */
[----:B------:R-:W-:Y:S01]  /*6fd10*/  VIADD R10, R11, UR14 ;  /* 0x0000000e0b0a7c36 */ /* 0x000fe20008000000 */
[----:B------:R-:W2:Y:S02]  /*6fd20*/  LDCU UR14, c[0x0][0x3b8] ;  /* 0x00007700ff0e77ac */ /* 0x000ea40008000800 */
[----:B------:R3:W-:Y:S04]  /*6fd30*/  STL.64 [R1+0x1018], R14 ;  /* 0x0010180e01007387 */ /* 0x0007e80000100a00 */
[----:B------:R1:W-:Y:S01]  /*6fd40*/  STL.64 [R1+0x1010], R12 ;  /* 0x0010100c01007387 */ /* 0x0003e20000100a00 */
[----:B0-----:R-:W-:-:S05]  /*6fd50*/  IADD3 R16, P3, PT, R31, R6, RZ ;  /* 0x000000061f107210 */ /* 0x001fca0007f7e0ff */
[----:B------:R-:W-:Y:S01]  /*6fd60*/  IMAD.X R17, R21, 0x1, R7, P3 ;  /* 0x0000000115117824 */ /* 0x000fe200018e0607 */
[----:B----4-:R-:W-:Y:S02]  /*6fd70*/  SHF.R.S32.HI R8, RZ, 0x1f, R30 ;  /* 0x0000001fff087819 */ /* 0x010fe4000001141e */
[C---:B---3--:R-:W-:Y:S02]  /*6fd80*/  IADD3 R14, P1, PT, R30.reuse, R4, RZ ;  /* 0x000000041e0e7210 */ /* 0x048fe40007f3e0ff */
[----:B-1----:R-:W-:Y:S02]  /*6fd90*/  IADD3 R12, P5, PT, R30, R6, RZ ;  /* 0x000000061e0c7210 */ /* 0x002fe40007fbe0ff */
[----:B------:R-:W3:Y:S04]  /*6fda0*/  LDL.LU R30, [R1+0x8b0] ;  /* 0x0008b000011e7983 */ /* 0x000ee80000300800 */
[----:B------:R-:W-:Y:S04]  /*6fdb0*/  STL.64 [R1+0x2728], R10 ;  /* 0x0027280a01007387 */ /* 0x000fe80000100a00 */
[----:B------:R-:W4:Y:S01]  /*6fdc0*/  LDL.LU R32, [R1+0x8b4] ;  /* 0x0008b40001207983 */ /* 0x000f220000300800 */
[----:B------:R-:W-:-:S02]  /*6fdd0*/  IMAD.X R15, R8, 0x1, R5, P1 ;  /* 0x00000001080f7824 */ /* 0x000fc400008e0605 */
[----:B------:R-:W-:Y:S01]  /*6fde0*/  IMAD.X R13, R8, 0x1, R7, P5 ;  /* 0x00000001080d7824 */ /* 0x000fe200028e0607 */
[----:B------:R-:W-:Y:S04]  /*6fdf0*/  STL.64 [R1+0x1008], R16 ;  /* 0x0010081001007387 */ /* 0x000fe80000100a00 */
[----:B------:R0:W-:Y:S04]  /*6fe00*/  STL.64 [R1+0x1000], R14 ;  /* 0x0010000e01007387 */ /* 0x0001e80000100a00 */
[----:B------:R1:W-:Y:S04]  /*6fe10*/  STL.64 [R1+0xff8], R12 ;  /* 0x000ff80c01007387 */ /* 0x0003e80000100a00 */
[----:B------:R-:W2:Y:S01]  /*6fe20*/  LDL.LU R31, [R1+0x8b8] ;  /* 0x0008b800011f7983 */ /* 0x000ea20000300800 */
[----:B------:R-:W-:Y:S01]  /*6fe30*/  VIADD R9, R10, UR15 ;  /* 0x0000000f0a097c36 */ /* 0x000fe20008000000 */
[----:B------:R-:W0:Y:S01]  /*6fe40*/  LDCU UR15, c[0x0][0x3b8] ;  /* 0x00007700ff0f77ac */ /* 0x000e220008000800 */
[----:B---3--:R-:W-:-:S02]  /*6fe50*/  SHF.R.S32.HI R8, RZ, 0x1f, R30 ;  /* 0x0000001fff087819 */ /* 0x008fc4000001141e */
[C---:B0-----:R-:W-:Y:S02]  /*6fe60*/  IADD3 R14, P3, PT, R30.reuse, R4, RZ ;  /* 0x000000041e0e7210 */ /* 0x041fe40007f7e0ff */
[----:B-1----:R-:W-:Y:S01]  /*6fe70*/  IADD3 R12, P5, PT, R30, R6, RZ ;  /* 0x000000061e0c7210 */ /* 0x002fe20007fbe0ff */
[----:B------:R-:W-:Y:S02]  /*6fe80*/  IMAD.MOV.U32 R30, RZ, RZ, R24 ;  /* 0x000000ffff1e7224 */ /* 0x000fe400078e0018 */
[----:B------:R-:W-:Y:S01]  /*6fe90*/  IMAD.MOV.U32 R24, RZ, RZ, R22 ;  /* 0x000000ffff187224 */ /* 0x000fe200078e0016 */
[----:B----4-:R-:W-:Y:S02]  /*6fea0*/  SHF.R.S32.HI R22, RZ, 0x1f, R32 ;  /* 0x0000001fff167819 */ /* 0x010fe40000011420 */
[----:B------:R-:W-:Y:S01]  /*6feb0*/  IADD3 R10, P1, PT, R32, R4, RZ ;  /* 0x00000004200a7210 */ /* 0x000fe20007f3e0ff */
[C---:B------:R-:W-:Y:S02]  /*6fec0*/  IMAD.X R15, R8.reuse, 0x1, R5, P3 ;  /* 0x00000001080f7824 */ /* 0x040fe400018e0605 */
[----:B------:R-:W-:-:S02]  /*6fed0*/  IMAD.X R13, R8, 0x1, R7, P5 ;  /* 0x00000001080d7824 */ /* 0x000fc400028e0607 */
[----:B------:R-:W-:Y:S01]  /*6fee0*/  IMAD.X R11, R22, 0x1, R5, P1 ;  /* 0x00000001160b7824 */ /* 0x000fe200008e0605 */
[----:B------:R-:W-:Y:S04]  /*6fef0*/  STL.64 [R1+0xff0], R14 ;  /* 0x000ff00e01007387 */ /* 0x000fe80000100a00 */
[----:B------:R0:W-:Y:S04]  /*6ff00*/  STL.64 [R1+0xfe8], R12 ;  /* 0x000fe80c01007387 */ /* 0x0001e80000100a00 */
[----:B------:R1:W-:Y:S01]  /*6ff10*/  STL.64 [R1+0xfe0], R10 ;  /* 0x000fe00a01007387 */ /* 0x0003e20000100a00 */
[----:B--2---:R-:W-:-:S03]  /*6ff20*/  SHF.R.S32.HI R21, RZ, 0x1f, R31 ;  /* 0x0000001fff157819 */ /* 0x004fc6000001141f */
[----:B------:R-:W2:Y:S01]  /*6ff30*/  LDL.LU R18, [R1+0x8cc] ;  /* 0x0008cc0001127983 */ /* 0x000ea20000300800 */
[C---:B0-----:R-:W-:Y:S02]  /*6ff40*/  IADD3 R12, P1, PT, R31.reuse, R4, RZ ;  /* 0x000000041f0c7210 */ /* 0x041fe40007f3e0ff */
[-C--:B-1----:R-:W-:Y:S02]  /*6ff50*/  IADD3 R10, P5, PT, R31, R6.reuse, RZ ;  /* 0x000000061f0a7210 */ /* 0x082fe40007fbe0ff */
[----:B------:R-:W3:Y:S01]  /*6ff60*/  LDL.LU R31, [R1+0x8bc] ;  /* 0x0008bc00011f7983 */ /* 0x000ee20000300800 */
[----:B------:R-:W-:-:S05]  /*6ff70*/  IADD3 R14, P3, PT, R32, R6, RZ ;  /* 0x00000006200e7210 */ /* 0x000fca0007f7e0ff */
[----:B------:R-:W-:-:S05]  /*6ff80*/  IMAD.X R15, R22, 0x1, R7, P3 ;  /* 0x00000001160f7824 */ /* 0x000fca00018e0607 */
[----:B------:R0:W-:Y:S04]  /*6ff90*/  STL.64 [R1+0xfd8], R14 ;  /* 0x000fd80e01007387 */ /* 0x0001e80000100a00 */
[----:B------:R-:W4:Y:S01]  /*6ffa0*/  LDL.LU R32, [R1+0x8c0] ;  /* 0x0008c00001207983 */ /* 0x000f220000300800 */
[C---:B------:R-:W-:Y:S02]  /*6ffb0*/  IMAD.X R13, R21.reuse, 0x1, R5, P1 ;  /* 0x00000001150d7824 */ /* 0x040fe400008e0605 */
[----:B------:R-:W-:-:S03]  /*6ffc0*/  IMAD.X R11, R21, 0x1, R7, P5 ;  /* 0x00000001150b7824 */ /* 0x000fc600028e0607 */
[----:B------:R1:W-:Y:S04]  /*6ffd0*/  STL.64 [R1+0xfd0], R12 ;  /* 0x000fd00c01007387 */ /* 0x0003e80000100a00 */
[----:B------:R0:W-:Y:S01]  /*6ffe0*/  STL.64 [R1+0xfc8], R10 ;  /* 0x000fc80a01007387 */ /* 0x0001e20000100a00 */
[----:B---3--:R-:W-:Y:S02]  /*6fff0*/  SHF.R.S32.HI R21, RZ, 0x1f, R31 ;  /* 0x0000001fff157819 */ /* 0x008fe4000001141f */
[C---:B0-----:R-:W-:Y:S02]  /*70000*/  IADD3 R14, P3, PT, R31.reuse, R4, RZ ;  /* 0x000000041f0e7210 */ /* 0x041fe40007f7e0ff */
[----:B-1----:R-:W-:Y:S02]  /*70010*/  IADD3 R12, P5, PT, R31, R6, RZ ;  /* 0x000000061f0c7210 */ /* 0x002fe40007fbe0ff */
[----:B------:R-:W3:Y:S01]  /*70020*/  LDL.LU R31, [R1+0x8c4] ;  /* 0x0008c400011f7983 */ /* 0x000ee20000300800 */
[----:B------:R-:W-:-:S02]  /*70030*/  IMAD.X R15, R21, 0x1, R5, P3 ;  /* 0x00000001150f7824 */ /* 0x000fc400018e0605 */
[----:B------:R-:W-:Y:S01]  /*70040*/  IMAD.X R13, R21, 0x1, R7, P5 ;  /* 0x00000001150d7824 */ /* 0x000fe200028e0607 */
[----:B----4-:R-:W-:Y:S02]  /*70050*/  SHF.R.S32.HI R22, RZ, 0x1f, R32 ;  /* 0x0000001fff167819 */ /* 0x010fe40000011420 */
[----:B------:R-:W-:Y:S01]  /*70060*/  IADD3 R10, P1, PT, R32, R4, RZ ;  /* 0x00000004200a7210 */ /* 0x000fe20007f3e0ff */
[----:B------:R0:W-:Y:S04]  /*70070*/  STL.64 [R1+0xfc0], R14 ;  /* 0x000fc00e01007387 */ /* 0x0001e80000100a00 */
[----:B------:R-:W-:Y:S01]  /*70080*/  IMAD.X R11, R22, 0x1, R5, P1 ;  /* 0x00000001160b7824 */ /* 0x000fe200008e0605 */
[----:B------:R1:W-:Y:S04]  /*70090*/  STL.64 [R1+0xfb8], R12 ;  /* 0x000fb80c01007387 */ /* 0x0003e80000100a00 */
[----:B------:R4:W-:Y:S01]  /*700a0*/  STL.64 [R1+0xfb0], R10 ;  /* 0x000fb00a01007387 */ /* 0x0009e20000100a00 */
[----:B0-----:R-:W-:Y:S01]  /*700b0*/  IADD3 R14, P3, PT, R32, R6, RZ ;  /* 0x00000006200e7210 */ /* 0x001fe20007f7e0ff */
[----:B------:R-:W-:Y:S01]  /*700c0*/  VIADD R8, R9, UR12 ;  /* 0x0000000c09087c36 */ /* 0x000fe20008000000 */
[----:B------:R-:W0:Y:S03]  /*700d0*/  LDCU UR12, c[0x0][0x3b8] ;  /* 0x00007700ff0c77ac */ /* 0x000e260008000800 */
[----:B------:R-:W-:Y:S01]  /*700e0*/  IMAD.X R15, R22, 0x1, R7, P3 ;  /* 0x00000001160f7824 */ /* 0x000fe200018e0607 */
[----:B---3--:R-:W-:-:S02]  /*700f0*/  SHF.R.S32.HI R21, RZ, 0x1f, R31 ;  /* 0x0000001fff157819 */ /* 0x008fc4000001141f */
[C---:B-1----:R-:W-:Y:S02]  /*70100*/  IADD3 R12, P1, PT, R31.reuse, R4, RZ ;  /* 0x000000041f0c7210 */ /* 0x042fe40007f3e0ff */
[----:B----4-:R-:W-:Y:S01]  /*70110*/  IADD3 R10, P5, PT, R31, R6, RZ ;  /* 0x000000061f0a7210 */ /* 0x010fe20007fbe0ff */
[----:B------:R-:W-:Y:S02]  /*70120*/  IMAD.MOV.U32 R31, RZ, RZ, R24 ;  /* 0x000000ffff1f7224 */ /* 0x000fe400078e0018 */
[----:B------:R-:W3:Y:S01]  /*70130*/  LDL.LU R24, [R1+0x8c8] ;  /* 0x0008c80001187983 */ /* 0x000ee20000300800 */
[C---:B------:R-:W-:Y:S02]  /*70140*/  IMAD.X R13, R21.reuse, 0x1, R5, P1 ;  /* 0x00000001150d7824 */ /* 0x040fe400008e0605 */
[----:B------:R-:W-:Y:S01]  /*70150*/  IMAD.X R11, R21, 0x1, R7, P5 ;  /* 0x00000001150b7824 */ /* 0x000fe200028e0607 */
[----:B------:R2:W-:Y:S04]  /*70160*/  STL.64 [R1+0x2718], R8 ;  /* 0x0027180801007387 */ /* 0x0005e80000100a00 */
[----:B------:R-:W-:Y:S04]  /*70170*/  STL.64 [R1+0xfa8], R14 ;  /* 0x000fa80e01007387 */ /* 0x000fe80000100a00 */
[----:B------:R1:W-:Y:S04]  /*70180*/  STL.64 [R1+0xfa0], R12 ;  /* 0x000fa00c01007387 */ /* 0x0003e80000100a00 */
[----:B------:R4:W-:Y:S04]  /*70190*/  STL.64 [R1+0xf98], R10 ;  /* 0x000f980a01007387 */ /* 0x0009e80000100a00 */
[----:B------:R-:W4:Y:S01]  /*701a0*/  LDL.LU R19, [R1+0x8d4] ;  /* 0x0008d40001137983 */ /* 0x000f220000300800 */
[----:B------:R-:W-:-:S02]  /*701b0*/  IMAD.MOV.U32 R32, RZ, RZ, R30 ;  /* 0x000000ffff207224 */ /* 0x000fc400078e001e */
[----:B------:R-:W-:Y:S02]  /*701c0*/  IMAD.MOV.U32 R30, RZ, RZ, R23 ;  /* 0x000000ffff1e7224 */ /* 0x000fe400078e0017 */
[----:B------:R-:W-:Y:S01]  /*701d0*/  VIADD R23, R8, UR13 ;  /* 0x0000000d08177c36 */ /* 0x000fe20008000000 */
[-C--:B--2---:R-:W-:Y:S01]  /*701e0*/  IADD3 R8, P1, PT, R18, R4.reuse, RZ ;  /* 0x0000000412087210 */ /* 0x084fe20007f3e0ff */
[----:B------:R-:W2:Y:S01]  /*701f0*/  LDCU UR13, c[0x0][0x3b8] ;  /* 0x00007700ff0d77ac */ /* 0x000ea20008000800 */
[----:B---3--:R-:W-:Y:S02]  /*70200*/  SHF.R.S32.HI R21, RZ, 0x1f, R24 ;  /* 0x0000001fff157819 */ /* 0x008fe40000011418 */
[C---:B-1----:R-:W-:Y:S02]  /*70210*/  IADD3 R12, P3, PT, R24.reuse, R4, RZ ;  /* 0x00000004180c7210 */ /* 0x042fe40007f7e0ff */
[----:B----4-:R-:W-:Y:S02]  /*70220*/  IADD3 R10, P5, PT, R24, R6, RZ ;  /* 0x00000006180a7210 */ /* 0x010fe40007fbe0ff */
[----:B------:R-:W-:Y:S01]  /*70230*/  SHF.R.S32.HI R24, RZ, 0x1f, R18 ;  /* 0x0000001fff187819 */ /* 0x000fe20000011412 */
[----:B------:R-:W-:-:S02]  /*70240*/  IMAD.X R13, R21, 0x1, R5, P3 ;  /* 0x00000001150d7824 */ /* 0x000fc400018e0605 */
[----:B------:R-:W-:Y:S02]  /*70250*/  IMAD.X R11, R21, 0x1, R7, P5 ;  /* 0x00000001150b7824 */ /* 0x000fe400028e0607 */
[----:B------:R-:W-:Y:S01]  /*70260*/  IMAD.X R9, R24, 0x1, R5, P1 ;  /* 0x0000000118097824 */ /* 0x000fe200008e0605 */
[----:B------:R-:W-:Y:S04]  /*70270*/  STL.64 [R1+0xf90], R12 ;  /* 0x000f900c01007387 */ /* 0x000fe80000100a00 */
[----:B------:R1:W-:Y:S04]  /*70280*/  STL.64 [R1+0xf88], R10 ;  /* 0x000f880a01007387 */ /* 0x0003e80000100a00 */
[----:B------:R-:W3:Y:S01]  /*70290*/  LDL.LU R17, [R1+0x8dc] ;  /* 0x0008dc0001117983 */ /* 0x000ee20000300800 */
[----:B------:R-:W-:-:S03]  /*702a0*/  SHF.R.S32.HI R21, RZ, 0x1f, R19 ;  /* 0x0000001fff157819 */ /* 0x000fc60000011413 */
[----:B------:R4:W-:Y:S01]  /*702b0*/  STL.64 [R1+0xf80], R8 ;  /* 0x000f800801007387 */ /* 0x0009e20000100a00 */
[C---:B-1----:R-:W-:Y:S02]  /*702c0*/  IADD3 R10, P1, PT, R19.reuse, R4, RZ ;  /* 0x00000004130a7210 */ /* 0x042fe40007f3e0ff */
[-C--:B----4-:R-:W-:Y:S02]  /*702d0*/  IADD3 R8, P5, PT, R19, R6.reuse, RZ ;  /* 0x0000000613087210 */ /* 0x090fe40007fbe0ff */
[----:B------:R-:W4:Y:S01]  /*702e0*/  LDL.LU R19, [R1+0x8d8] ;  /* 0x0008d80001137983 */ /* 0x000f220000300800 */
[----:B------:R-:W-:-:S03]  /*702f0*/  IADD3 R12, P3, PT, R18, R6, RZ ;  /* 0x00000006120c7210 */ /* 0x000fc60007f7e0ff */
[----:B------:R-:W2:Y:S01]  /*70300*/  LDL.LU R16, [R1+0x8e0] ;  /* 0x0008e00001107983 */ /* 0x000ea20000300800 */
[C---:B------:R-:W-:Y:S02]  /*70310*/  IMAD.X R11, R21.reuse, 0x1, R5, P1 ;  /* 0x00000001150b7824 */ /* 0x040fe400008e0605 */
[--C-:B------:R-:W-:Y:S02]  /*70320*/  IMAD.X R13, R24, 0x1, R7.reuse, P3 ;  /* 0x00000001180d7824 */ /* 0x100fe400018e0607 */
[----:B------:R-:W-:-:S03]  /*70330*/  IMAD.X R9, R21, 0x1, R7, P5 ;  /* 0x0000000115097824 */ /* 0x000fc600028e0607 */
[----:B------:R1:W-:Y:S04]  /*70340*/  STL.64 [R1+0xf78], R12 ;  /* 0x000f780c01007387 */ /* 0x0003e80000100a00 */
[----:B------:R0:W-:Y:S04]  /*70350*/  STL.64 [R1+0xf70], R10 ;  /* 0x000f700a01007387 */ /* 0x0001e80000100a00 */
[----:B------:R2:W-:Y:S04]  /*70360*/  STL.64 [R1+0xf68], R8 ;  /* 0x000f680801007387 */ /* 0x0005e80000100a00 */
[----:B------:R-:W3:Y:S01]  /*70370*/  LDL.LU R18, [R1+0x8e4] ;  /* 0x0008e40001127983 */ /* 0x000ee20000300800 */
[----:B----4-:R-:W-:-:S02]  /*70380*/  SHF.R.S32.HI R21, RZ, 0x1f, R19 ;  /* 0x0000001fff157819 */ /* 0x010fc40000011413 */
[C---:B-1----:R-:W-:Y:S02]  /*70390*/  IADD3 R12, P3, PT, R19.reuse, R4, RZ ;  /* 0x00000004130c7210 */ /* 0x042fe40007f7e0ff */
[----:B0-----:R-:W-:Y:S01]  /*703a0*/  IADD3 R10, P5, PT, R19, R6, RZ ;  /* 0x00000006130a7210 */ /* 0x001fe20007fbe0ff */
[----:B------:R-:W-:Y:S02]  /*703b0*/  IMAD.MOV.U32 R19, RZ, RZ, R32 ;  /* 0x000000ffff137224 */ /* 0x000fe400078e0020 */
[----:B------:R-:W-:Y:S02]  /*703c0*/  IMAD.MOV.U32 R32, RZ, RZ, R31 ;  /* 0x000000ffff207224 */ /* 0x000fe400078e001f */
[----:B------:R-:W-:Y:S02]  /*703d0*/  IMAD.MOV.U32 R31, RZ, RZ, R30 ;  /* 0x000000ffff1f7224 */ /* 0x000fe400078e001e */
[----:B------:R-:W-:Y:S02]  /*703e0*/  IMAD.MOV.U32 R30, RZ, RZ, R28 ;  /* 0x000000ffff1e7224 */ /* 0x000fe400078e001c */
[----:B------:R-:W-:-:S02]  /*703f0*/  IMAD.MOV.U32 R28, RZ, RZ, R27 ;  /* 0x000000ffff1c7224 */ /* 0x000fc400078e001b */
[----:B------:R-:W-:Y:S01]  /*70400*/  IMAD.MOV.U32 R27, RZ, RZ, R26 ;  /* 0x000000ffff1b7224 */ /* 0x000fe200078e001a */
[----:B--2---:R-:W-:Y:S01]  /*70410*/  IADD3 R8, P1, PT, R16, R4, RZ ;  /* 0x0000000410087210 */ /* 0x004fe20007f3e0ff */
[----:B------:R-:W-:Y:S01]  /*70420*/  IMAD.MOV.U32 R26, RZ, RZ, R25 ;  /* 0x000000ffff1a7224 */ /* 0x000fe200078e0019 */
[----:B------:R-:W-:Y:S01]  /*70430*/  SHF.R.S32.HI R25, RZ, 0x1f, R16 ;  /* 0x0000001fff197819 */ /* 0x000fe20000011410 */
[C---:B------:R-:W-:Y:S02]  /*70440*/  IMAD.X R13, R21.reuse, 0x1, R5, P3 ;  /* 0x00000001150d7824 */ /* 0x040fe400018e0605 */
[----:B------:R-:W-:Y:S02]  /*70450*/  IMAD.X R11, R21, 0x1, R7, P5 ;  /* 0x00000001150b7824 */ /* 0x000fe400028e0607 */
[----:B------:R-:W-:Y:S01]  /*70460*/  IMAD.X R9, R25, 0x1, R5, P1 ;  /* 0x0000000119097824 */ /* 0x000fe200008e0605 */
[----:B------:R-:W-:Y:S01]  /*70470*/  STL.64 [R1+0xf60], R12 ;  /* 0x000f600c01007387 */ /* 0x000fe20000100a00 */
[----:B---3--:R-:W-:-:S03]  /*70480*/  SHF.R.S32.HI R24, RZ, 0x1f, R18 ;  /* 0x0000001fff187819 */ /* 0x008fc60000011412 */
[----:B------:R0:W-:Y:S04]  /*70490*/  STL.64 [R1+0xf58], R10 ;  /* 0x000f580a01007387 */ /* 0x0001e80000100a00 */
[----:B------:R1:W-:Y:S01]  /*704a0*/  STL.64 [R1+0xf50], R8 ;  /* 0x000f500801007387 */ /* 0x0003e20000100a00 */
[C---:B0-----:R-:W-:Y:S02]  /*704b0*/  IADD3 R10, P1, PT, R18.reuse, R4, RZ ;  /* 0x00000004120a7210 */ /* 0x041fe40007f3e0ff */
[-C--:B-1----:R-:W-:Y:S02]  /*704c0*/  IADD3 R8, P5, PT, R18, R6.reuse, RZ ;  /* 0x0000000612087210 */ /* 0x082fe40007fbe0ff */
[----:B------:R-:W2:Y:S01]  /*704d0*/  LDL.LU R18, [R1+0x8e8] ;  /* 0x0008e80001127983 */ /* 0x000ea20000300800 */
[----:B------:R-:W-:Y:S01]  /*704e0*/  IADD3 R12, P3, PT, R16, R6, RZ ;  /* 0x00000006100c7210 */ /* 0x000fe20007f7e0ff */
[----:B------:R-:W-:Y:S01]  /*704f0*/  VIADD R22, R23, UR10 ;  /* 0x0000000a17167c36 */ /* 0x000fe20008000000 */
[----:B------:R-:W0:Y:S01]  /*70500*/  LDCU UR10, c[0x0][0x3b8] ;  /* 0x00007700ff0a77ac */ /* 0x000e220008000800 */
[----:B------:R-:W-:-:S02]  /*70510*/  IMAD.X R11, R24, 0x1, R5, P1 ;  /* 0x00000001180b7824 */ /* 0x000fc400008e0605 */
[--C-:B------:R-:W-:Y:S02]  /*70520*/  IMAD.X R13, R25, 0x1, R7.reuse, P3 ;  /* 0x00000001190d7824 */ /* 0x100fe400018e0607 */
[----:B------:R-:W-:Y:S01]  /*70530*/  IMAD.X R9, R24, 0x1, R7, P5 ;  /* 0x0000000118097824 */ /* 0x000fe200028e0607 */
[----:B------:R-:W-:Y:S04]  /*70540*/  STL.64 [R1+0x2710], R22 ;  /* 0x0027101601007387 */ /* 0x000fe80000100a00 */
[----:B------:R1:W-:Y:S04]  /*70550*/  STL.64 [R1+0xf48], R12 ;  /* 0x000f480c01007387 */ /* 0x0003e80000100a00 */
[----:B------:R3:W-:Y:S04]  /*70560*/  STL.64 [R1+0xf40], R10 ;  /* 0x000f400a01007387 */ /* 0x0007e80000100a00 */
[----:B------:R4:W-:Y:S01]  /*70570*/  STL.64 [R1+0xf38], R8 ;  /* 0x000f380801007387 */ /* 0x0009e20000100a00 */
[----:B--2---:R-:W-:-:S02]  /*70580*/  SHF.R.S32.HI R24, RZ, 0x1f, R18 ;  /* 0x0000001fff187819 */ /* 0x004fc40000011412 */
[C---:B-1----:R-:W-:Y:S02]  /*70590*/  IADD3 R12, P3, PT, R18.reuse, R4, RZ ;  /* 0x00000004120c7210 */ /* 0x042fe40007f7e0ff */
[----:B---3--:R-:W-:Y:S02]  /*705a0*/  IADD3 R10, P5, PT, R18, R6, RZ ;  /* 0x00000006120a7210 */ /* 0x008fe40007fbe0ff */
[----:B------:R-:W2:Y:S01]  /*705b0*/  LDL.LU R18, [R1+0x8d0] ;  /* 0x0008d00001127983 */ /* 0x000ea20000300800 */
[----:B------:R-:W-:Y:S02]  /*705c0*/  SHF.R.S32.HI R25, RZ, 0x1f, R17 ;  /* 0x0000001fff197819 */ /* 0x000fe40000011411 */
[----:B----4-:R-:W-:Y:S01]  /*705d0*/  IADD3 R8, P1, PT, R17, R4, RZ ;  /* 0x0000000411087210 */ /* 0x010fe20007f3e0ff */
[C---:B------:R-:W-:Y:S02]  /*705e0*/  IMAD.X R13, R24.reuse, 0x1, R5, P3 ;  /* 0x00000001180d7824 */ /* 0x040fe400018e0605 */
[----:B------:R-:W-:-:S02]  /*705f0*/  IMAD.X R11, R24, 0x1, R7, P5 ;  /* 0x00000001180b7824 */ /* 0x000fc400028e0607 */
[----:B------:R-:W-:Y:S01]  /*70600*/  IMAD.X R9, R25, 0x1, R5, P1 ;  /* 0x0000000119097824 */ /* 0x000fe200008e0605 */
[----:B------:R1:W-:Y:S01]  /*70610*/  STL.64 [R1+0xf30], R12 ;  /* 0x000f300c01007387 */ /* 0x0003e20000100a00 */
[----:B------:R-:W-:Y:S01]  /*70620*/  VIADD R21, R22, UR11 ;  /* 0x0000000b16157c36 */ /* 0x000fe20008000000 */
[----:B------:R-:W3:Y:S02]  /*70630*/  LDCU UR11, c[0x0][0x3b8] ;  /* 0x00007700ff0b77ac */ /* 0x000ee40008000800 */
[----:B------:R4:W-:Y:S04]  /*70640*/  STL.64 [R1+0xf28], R10 ;  /* 0x000f280a01007387 */ /* 0x0009e80000100a00 */
[----:B------:R0:W-:Y:S01]  /*70650*/  STL.64 [R1+0xf20], R8 ;  /* 0x000f200801007387 */ /* 0x0001e20000100a00 */
[----:B-1----:R-:W-:-:S03]  /*70660*/  IADD3 R12, P3, PT, R17, R6, RZ ;  /* 0x00000006110c7210 */ /* 0x002fc60007f7e0ff */
[----:B------:R-:W3:Y:S04]  /*70670*/  LDL.LU R17, [R1+0x8f8] ;  /* 0x0008f80001117983 */ /* 0x000ee80000300800 */
[----:B------:R-:W-:Y:S01]  /*70680*/  STL.64 [R1+0x2748], R20 ;  /* 0x0027481401007387 */ /* 0x000fe20000100a00 */
[----:B------:R-:W-:-:S03]  /*70690*/  IMAD.X R13, R25, 0x1, R7, P3 ;  /* 0x00000001190d7824 */ /* 0x000fc600018e0607 */
[----:B------:R-:W3:Y:S04]  /*706a0*/  LDL.LU R15, [R1+0x8f4] ;  /* 0x0008f400010f7983 */ /* 0x000ee80000300800 */
        /* <DEDUP_REMOVED lines=9> */
[----:B------:R-:W-:Y:S02]  /*70740*/  IMAD.MOV.U32 R18, RZ, RZ, R19 ;  /* 0x000000ffff127224 */ /* 0x000fe400078e0013 */
[----:B------:R-:W-:-:S02]  /*70750*/  IMAD.MOV.U32 R19, RZ, RZ, R32 ;  /* 0x000000ffff137224 */ /* 0x000fc400078e0020 */
[----:B------:R-:W-:Y:S01]  /*70760*/  IMAD.MOV.U32 R32, RZ, RZ, R31 ;  /* 0x000000ffff207224 */ /* 0x000fe200078e001f */
[----:B---3--:R-:W-:Y:S01]  /*70770*/  SHF.R.S32.HI R24, RZ, 0x1f, R17 ;  /* 0x0000001fff187819 */ /* 0x008fe20000011411 */
[----:B------:R-:W-:Y:S01]  /*70780*/  IMAD.MOV.U32 R31, RZ, RZ, R30 ;  /* 0x000000ffff1f7224 */ /* 0x000fe200078e001e */
[C---:B-1----:R-:W-:Y:S01]  /*70790*/  IADD3 R12, P3, PT, R17.reuse, R4, RZ ;  /* 0x00000004110c7210 */ /* 0x042fe20007f7e0ff */
[----:B------:R-:W-:Y:S01]  /*707a0*/  IMAD.MOV.U32 R30, RZ, RZ, R28 ;  /* 0x000000ffff1e7224 */ /* 0x000fe200078e001c */
[----:B0-----:R-:W-:Y:S01]  /*707b0*/  IADD3 R10, P5, PT, R17, R6, RZ ;  /* 0x00000006110a7210 */ /* 0x001fe20007fbe0ff */
[----:B------:R-:W-:Y:S02]  /*707c0*/  IMAD.MOV.U32 R28, RZ, RZ, R27 ;  /* 0x000000ffff1c7224 */ /* 0x000fe400078e001b */
[----:B------:R-:W-:Y:S02]  /*707d0*/  IMAD.MOV.U32 R17, RZ, RZ, R18 ;  /* 0x000000ffff117224 */ /* 0x000fe400078e0012 */
[----:B------:R-:W-:-:S02]  /*707e0*/  IMAD.MOV.U32 R27, RZ, RZ, R26 ;  /* 0x000000ffff1b7224 */ /* 0x000fc400078e001a */
[----:B------:R-:W-:Y:S02]  /*707f0*/  IMAD.MOV.U32 R18, RZ, RZ, R19 ;  /* 0x000000ffff127224 */ /* 0x000fe400078e0013 */
[----:B------:R-:W-:Y:S02]  /*70800*/  IMAD.MOV.U32 R19, RZ, RZ, R31 ;  /* 0x000000ffff137224 */ /* 0x000fe400078e001f */
[----:B------:R-:W-:Y:S02]  /*70810*/  IMAD.MOV.U32 R31, RZ, RZ, R30 ;  /* 0x000000ffff1f7224 */ /* 0x000fe400078e001e */
[----:B------:R-:W-:Y:S01]  /*70820*/  IMAD.MOV.U32 R30, RZ, RZ, R28 ;  /* 0x000000ffff1e7224 */ /* 0x000fe200078e001c */
[----:B--2---:R-:W-:Y:S01]  /*70830*/  IADD3 R8, P1, PT, R15, R4, RZ ;  /* 0x000000040f087210 */ /* 0x004fe20007f3e0ff */
[----:B------:R-:W-:Y:S01]  /*70840*/  IMAD.MOV.U32 R28, RZ, RZ, R27 ;  /* 0x000000ffff1c7224 */ /* 0x000fe200078e001b */
[----:B------:R-:W-:Y:S01]  /*70850*/  SHF.R.S32.HI R27, RZ, 0x1f, R15 ;  /* 0x0000001fff1b7819 */ /* 0x000fe2000001140f */
[----:B------:R-:W-:-:S02]  /*70860*/  IMAD.X R13, R24, 0x1, R5, P3 ;  /* 0x00000001180d7824 */ /* 0x000fc400018e0605 */
[----:B------:R-:W-:Y:S02]  /*70870*/  IMAD.X R11, R24, 0x1, R7, P5 ;  /* 0x00000001180b7824 */ /* 0x000fe400028e0607 */
[----:B------:R-:W-:Y:S01]  /*70880*/  IMAD.X R9, R27, 0x1, R5, P1 ;  /* 0x000000011b097824 */ /* 0x000fe200008e0605 */
[----:B------:R0:W-:Y:S04]  /*70890*/  STL.64 [R1+0xf00], R12 ;  /* 0x000f000c01007387 */ /* 0x0001e80000100a00 */
[----:B------:R1:W-:Y:S04]  /*708a0*/  STL.64 [R1+0xef8], R10 ;  /* 0x000ef80a01007387 */ /* 0x0003e80000100a00 */
[----:B------:R2:W-:Y:S01]  /*708b0*/  STL.64 [R1+0xef0], R8 ;  /* 0x000ef00801007387 */ /* 0x0005e20000100a00 */
[----:B0-----:R-:W-:-:S05]  /*708c0*/  IADD3 R12, P3, PT, R15, R6, RZ ;  /* 0x000000060f0c7210 */ /* 0x001fca0007f7e0ff */
[----:B------:R-:W-:Y:S01]  /*708d0*/  IMAD.X R13, R27, 0x1, R7, P3 ;  /* 0x000000011b0d7824 */ /* 0x000fe200018e0607 */
[----:B----4-:R-:W-:Y:S02]  /*708e0*/  SHF.R.S32.HI R24, RZ, 0x1f, R16 ;  /* 0x0000001fff187819 */ /* 0x010fe40000011410 */
[C---:B-1----:R-:W-:Y:S02]  /*708f0*/  IADD3 R10, P1, PT, R16.reuse, R4, RZ ;  /* 0x00000004100a7210 */ /* 0x042fe40007f3e0ff */
[----:B--2---:R-:W-:Y:S02]  /*70900*/  IADD3 R8, P5, PT, R16, R6, RZ ;  /* 0x0000000610087210 */ /* 0x004fe40007fbe0ff */
[----:B------:R-:W2:Y:S04]  /*70910*/  LDL.LU R16, [R1+0x8ec] ;  /* 0x0008ec0001107983 */ /* 0x000ea80000300800 */
[----:B------:R0:W-:Y:S04]  /*70920*/  STL.64 [R1+0xee8], R12 ;  /* 0x000ee80c01007387 */ /* 0x0001e80000100a00 */
[----:B------:R-:W3:Y:S01]  /*70930*/  LDL.LU R14, [R1+0x8a4] ;  /* 0x0008a400010e7983 */ /* 0x000ee20000300800 */
[----:B------:R-:W-:-:S02]  /*70940*/  IMAD.X R11, R24, 0x1, R5, P1 ;  /* 0x00000001180b7824 */ /* 0x000fc400008e0605 */
[----:B------:R-:W-:-:S03]  /*70950*/  IMAD.X R9, R24, 0x1, R7, P5 ;  /* 0x0000000118097824 */ /* 0x000fc600028e0607 */
[----:B------:R1:W-:Y:S04]  /*70960*/  STL.64 [R1+0xee0], R10 ;  /* 0x000ee00a01007387 */ /* 0x0003e80000100a00 */
[----:B------:R3:W-:Y:S04]  /*70970*/  STL.64 [R1+0xed8], R8 ;  /* 0x000ed80801007387 */ /* 0x0007e80000100a00 */
[----:B------:R-:W4:Y:S01]  /*70980*/  LDL.LU R15, [R1+0x898] ;  /* 0x00089800010f7983 */ /* 0x000f220000300800 */
[----:B--2---:R-:W-:Y:S02]  /*70990*/  SHF.R.S32.HI R24, RZ, 0x1f, R16 ;  /* 0x0000001fff187819 */ /* 0x004fe40000011410 */
[----:B0-----:R-:W-:-:S02]  /*709a0*/  IADD3 R12, P3, PT, R16, R4, RZ ;  /* 0x00000004100c7210 */ /* 0x001fc40007f7e0ff */
[----:B-1----:R-:W-:Y:S01]  /*709b0*/  IADD3 R10, P5, PT, R16, R6, RZ ;  /* 0x00000006100a7210 */ /* 0x002fe20007fbe0ff */
[----:B------:R-:W-:Y:S02]  /*709c0*/  IMAD.MOV.U32 R16, RZ, RZ, R18 ;  /* 0x000000ffff107224 */ /* 0x000fe400078e0012 */
[----:B------:R-:W-:Y:S02]  /*709d0*/  IMAD.MOV.U32 R18, RZ, RZ, R19 ;  /* 0x000000ffff127224 */ /* 0x000fe400078e0013 */
[----:B------:R-:W-:Y:S02]  /*709e0*/  IMAD.MOV.U32 R19, RZ, RZ, R31 ;  /* 0x000000ffff137224 */ /* 0x000fe400078e001f */
[----:B------:R-:W-:Y:S01]  /*709f0*/  IMAD.MOV.U32 R31, RZ, RZ, R30 ;  /* 0x000000ffff1f7224 */ /* 0x000fe200078e001e */
[----:B---3--:R-:W-:Y:S01]  /*70a00*/  IADD3 R8, P1, PT, R14, R4, RZ ;  /* 0x000000040e087210 */ /* 0x008fe20007f3e0ff */
[----:B------:R-:W-:Y:S01]  /*70a10*/  IMAD.MOV.U32 R30, RZ, RZ, R28 ;  /* 0x000000ffff1e7224 */ /* 0x000fe200078e001c */
[----:B------:R-:W-:Y:S01]  /*70a20*/  SHF.R.S32.HI R28, RZ, 0x1f, R14 ;  /* 0x0000001fff1c7819 */ /* 0x000fe2000001140e */
[----:B------:R-:W-:-:S02]  /*70a30*/  IMAD.X R13, R24, 0x1, R5, P3 ;  /* 0x00000001180d7824 */ /* 0x000fc400018e0605 */
[----:B------:R-:W-:Y:S02]  /*70a40*/  IMAD.X R11, R24, 0x1, R7, P5 ;  /* 0x00000001180b7824 */ /* 0x000fe400028e0607 */
[----:B------:R-:W-:Y:S01]  /*70a50*/  IMAD.X R9, R28, 0x1, R5, P1 ;  /* 0x000000011c097824 */ /* 0x000fe200008e0605 */
[----:B------:R0:W-:Y:S01]  /*70a60*/  STL.64 [R1+0xed0], R12 ;  /* 0x000ed00c01007387 */ /* 0x0001e20000100a00 */
[----:B----4-:R-:W-:-:S03]  /*70a70*/  SHF.R.S32.HI R27, RZ, 0x1f, R15 ;  /* 0x0000001fff1b7819 */ /* 0x010fc6000001140f */
[----:B------:R1:W-:Y:S04]  /*70a80*/  STL.64 [R1+0xec8], R10 ;  /* 0x000ec80a01007387 */ /* 0x0003e80000100a00 */
[----:B------:R2:W-:Y:S01]  /*70a90*/  STL.64 [R1+0xec0], R8 ;  /* 0x000ec00801007387 */ /* 0x0005e20000100a00 */
[----:B0-----:R-:W-:-:S03]  /*70aa0*/  IADD3 R12, P3, PT, R14, R6, RZ ;  /* 0x000000060e0c7210 */ /* 0x001fc60007f7e0ff */
[----:B------:R-:W3:Y:S01]  /*70ab0*/  LDL.LU R14, [R1+0x14c] ;  /* 0x00014c00010e7983 */ /* 0x000ee20000300800 */
[C---:B-1----:R-:W-:Y:S02]  /*70ac0*/  IADD3 R10, P1, PT, R15.reuse, R4, RZ ;  /* 0x000000040f0a7210 */ /* 0x042fe40007f3e0ff */
[----:B--2---:R-:W-:Y:S01]  /*70ad0*/  IADD3 R8, P5, PT, R15, R6, RZ ;  /* 0x000000060f087210 */ /* 0x004fe20007fbe0ff */
[----:B------:R-:W-:Y:S02]  /*70ae0*/  IMAD.MOV.U32 R15, RZ, RZ, R16 ;  /* 0x000000ffff0f7224 */ /* 0x000fe400078e0010 */
[----:B------:R-:W-:Y:S02]  /*70af0*/  IMAD.MOV.U32 R16, RZ, RZ, R31 ;  /* 0x000000ffff107224 */ /* 0x000fe400078e001f */
[----:B------:R-:W-:Y:S02]  /*70b00*/  IMAD.MOV.U32 R31, RZ, RZ, R30 ;  /* 0x000000ffff1f7224 */ /* 0x000fe400078e001e */
[----:B------:R-:W-:-:S02]  /*70b10*/  IMAD.MOV.U32 R30, RZ, RZ, R48 ;  /* 0x000000ffff1e7224 */ /* 0x000fc400078e0030 */
[----:B------:R-:W2:Y:S01]  /*70b20*/  LDL.LU R48, [R1+0x148] ;  /* 0x0001480001307983 */ /* 0x000ea20000300800 */
[----:B------:R-:W-:Y:S02]  /*70b30*/  IMAD.X R13, R28, 0x1, R7, P3 ;  /* 0x000000011c0d7824 */ /* 0x000fe400018e0607 */
[C---:B------:R-:W-:Y:S02]  /*70b40*/  IMAD.X R11, R27.reuse, 0x1, R5, P1 ;  /* 0x000000011b0b7824 */ /* 0x040fe400008e0605 */
[----:B------:R-:W-:Y:S01]  /*70b50*/  IMAD.X R9, R27, 0x1, R7, P5 ;  /* 0x000000011b097824 */ /* 0x000fe200028e0607 */
[----:B------:R0:W-:Y:S04]  /*70b60*/  STL.64 [R1+0xeb8], R12 ;  /* 0x000eb80c01007387 */ /* 0x0001e80000100a00 */
[----:B------:R1:W-:Y:S04]  /*70b70*/  STL.64 [R1+0xeb0], R10 ;  /* 0x000eb00a01007387 */ /* 0x0003e80000100a00 */
[----:B------:R4:W-:Y:S01]  /*70b80*/  STL.64 [R1+0xea8], R8 ;  /* 0x000ea80801007387 */ /* 0x0009e20000100a00 */
[----:B---3--:R-:W-:-:S02]  /*70b90*/  SHF.R.S32.HI R27, RZ, 0x1f, R14 ;  /* 0x0000001fff1b7819 */ /* 0x008fc4000001140e */
[C---:B0-----:R-:W-:Y:S02]  /*70ba0*/  IADD3 R12, P3, PT, R14.reuse, R4, RZ ;  /* 0x000000040e0c7210 */ /* 0x041fe40007f7e0ff */
[----:B-1----:R-:W-:Y:S02]  /*70bb0*/  IADD3 R10, P5, PT, R14, R6, RZ ;  /* 0x000000060e0a7210 */ /* 0x002fe40007fbe0ff */
[----:B------:R-:W3:Y:S01]  /*70bc0*/  LDL.LU R14, [R1+0x144] ;  /* 0x00014400010e7983 */ /* 0x000ee20000300800 */
[C---:B------:R-:W-:Y:S02]  /*70bd0*/  IMAD.X R13, R27.reuse, 0x1, R5, P3 ;  /* 0x000000011b0d7824 */ /* 0x040fe400018e0605 */
[----:B------:R-:W-:Y:S01]  /*70be0*/  IMAD.X R11, R27, 0x1, R7, P5 ;  /* 0x000000011b0b7824 */ /* 0x000fe200028e0607 */
[----:B--2---:R-:W-:Y:S02]  /*70bf0*/  SHF.R.S32.HI R28, RZ, 0x1f, R48 ;  /* 0x0000001fff1c7819 */ /* 0x004fe40000011430 */
[----:B----4-:R-:W-:-:S02]  /*70c00*/  IADD3 R8, P1, PT, R48, R4, RZ ;  /* 0x0000000430087210 */ /* 0x010fc40007f3e0ff */
[----:B------:R-:W-:Y:S01]  /*70c10*/  IADD3 R48, P3, PT, R48, R6, RZ ;  /* 0x0000000630307210 */ /* 0x000fe20007f7e0ff */
[----:B------:R0:W-:Y:S02]  /*70c20*/  STL.64 [R1+0xea0], R12 ;  /* 0x000ea00c01007387 */ /* 0x0001e40000100a00 */
[----:B------:R-:W-:Y:S02]  /*70c30*/  IMAD.X R9, R28, 0x1, R5, P1 ;  /* 0x000000011c097824 */ /* 0x000fe400008e0605 */
[----:B------:R1:W-:Y:S04]  /*70c40*/  STL.64 [R1+0xe98], R10 ;  /* 0x000e980a01007387 */ /* 0x0003e80000100a00 */
[----:B------:R-:W2:Y:S04]  /*70c50*/  LDL.LU R23, [R1+0x120] ;  /* 0x0001200001177983 */ /* 0x000ea80000300800 */
[----:B------:R-:W-:Y:S04]  /*70c60*/  STL [R1+0xe88], R48 ;  /* 0x000e883001007387 */ /* 0x000fe80000100800 */
[----:B------:R-:W-:Y:S04]  /*70c70*/  STL.64 [R1+0xe90], R8 ;  /* 0x000e900801007387 */ /* 0x000fe80000100a00 */
[----:B0-----:R-:W4:Y:S01]  /*70c80*/  LDL.LU R13, [R1+0x140] ;  /* 0x00014000010d7983 */ /* 0x001f220000300800 */
[----:B------:R-:W-:Y:S01]  /*70c90*/  VIADD R26, R21, UR8 ;  /* 0x00000008151a7c36 */ /* 0x000fe20008000000 */
[----:B------:R-:W0:Y:S02]  /*70ca0*/  LDCU UR8, c[0x0][0x3b8] ;  /* 0x00007700ff0877ac */ /* 0x000e240008000800 */
[----:B-1----:R-:W2:Y:S01]  /*70cb0*/  LDL.LU R11, [R1+0x12c] ;  /* 0x00012c00010b7983 */ /* 0x002ea20000300800 */
[----:B------:R-:W-:Y:S01]  /*70cc0*/  VIADD R25, R26, UR9 ;  /* 0x000000091a197c36 */ /* 0x000fe20008000000 */
[----:B------:R-:W1:Y:S03]  /*70cd0*/  LDCU UR9, c[0x0][0x3b8] ;  /* 0x00007700ff0977ac */ /* 0x000e660008000800 */
[----:B------:R-:W-:Y:S01]  /*70ce0*/  VIADD R24, R25, UR6 ;  /* 0x0000000619187c36 */ /* 0x000fe20008000000 */
[----:B------:R-:W0:Y:S04]  /*70cf0*/  LDCU UR6, c[0x0][0x3b8] ;  /* 0x00007700ff0677ac */ /* 0x000e280008000800 */
[----:B------:R1:W-:Y:S02]  /*70d00*/  STL.64 [R1+0x2750], R24 ;  /* 0x0027501801007387 */ /* 0x0003e40000100a00 */
[----:B-1----:R-:W-:-:S02]  /*70d10*/  IMAD.MOV.U32 R25, RZ, RZ, R49 ;  /* 0x000000ffff197224 */ /* 0x002fc400078e0031 */
[----:B------:R-:W-:Y:S01]  /*70d20*/  IMAD.X R25, R28, 0x1, R7, P3 ;  /* 0x000000011c197824 */ /* 0x000fe200018e0607 */
[----:B---3--:R-:W-:Y:S02]  /*70d30*/  SHF.R.S32.HI R27, RZ, 0x1f, R14 ;  /* 0x0000001fff1b7819 */ /* 0x008fe4000001140e */
[C---:B------:R-:W-:Y:S02]  /*70d40*/  IADD3 R20, P1, PT, R14.reuse, R4, RZ ;  /* 0x000000040e147210 */ /* 0x040fe40007f3e0ff */
[----:B------:R-:W-:Y:S01]  /*70d50*/  IADD3 R8, P5, PT, R14, R6, RZ ;  /* 0x000000060e087210 */ /* 0x000fe20007fbe0ff */
[----:B------:R-:W-:Y:S02]  /*70d60*/  IMAD.MOV.U32 R14, RZ, RZ, R15 ;  /* 0x000000ffff0e7224 */ /* 0x000fe400078e000f */
[----:B------:R-:W-:Y:S02]  /*70d70*/  IMAD.MOV.U32 R15, RZ, RZ, R16 ;  /* 0x000000ffff0f7224 */ /* 0x000fe400078e0010 */
[----:B------:R-:W-:-:S02]  /*70d80*/  IMAD.MOV.U32 R16, RZ, RZ, R31 ;  /* 0x000000ffff107224 */ /* 0x000fc400078e001f */
[----:B------:R-:W-:Y:S02]  /*70d90*/  IMAD.MOV.U32 R31, RZ, RZ, R30 ;  /* 0x000000ffff1f7224 */ /* 0x000fe400078e001e */
[----:B------:R-:W-:Y:S02]  /*70da0*/  IMAD.MOV.U32 R30, RZ, RZ, R29 ;  /* 0x000000ffff1e7224 */ /* 0x000fe400078e001d */
[C---:B------:R-:W-:Y:S02]  /*70db0*/  IMAD.X R21, R27.reuse, 0x1, R5, P1 ;  /* 0x000000011b157824 */ /* 0x040fe400008e0605 */
[----:B------:R-:W-:Y:S02]  /*70dc0*/  VIADD R29, R24, UR66 ;  /* 0x00000042181d7c36 */ /* 0x000fe40008000000 */
[----:B------:R-:W-:Y:S02]  /*70dd0*/  IMAD.MOV.U32 R24, RZ, RZ, R48 ;  /* 0x000000ffff187224 */ /* 0x000fe400078e0030 */
[----:B------:R-:W3:Y:S01]  /*70de0*/  LDL.LU.64 R48, [R1+0x27c8] ;  /* 0x0027c80001307983 */ /* 0x000ee20000300a00 */
[----:B------:R-:W-:-:S03]  /*70df0*/  IMAD.X R9, R27, 0x1, R7, P5 ;  /* 0x000000011b097824 */ /* 0x000fc600028e0607 */
[----:B------:R-:W-:Y:S04]  /*70e00*/  STL [R1+0xe8c], R25 ;  /* 0x000e8c1901007387 */ /* 0x000fe80000100800 */
[----:B------:R1:W-:Y:S01]  /*70e10*/  STL.64 [R1+0xe80], R20 ;  /* 0x000e801401007387 */ /* 0x0003e20000100a00 */
[----:B----4-:R-:W-:Y:S02]  /*70e20*/  SHF.R.S32.HI R27, RZ, 0x1f, R13 ;  /* 0x0000001fff1b7819 */ /* 0x010fe4000001140d */
[C---:B------:R-:W-:Y:S01]  /*70e30*/  IADD3 R24, P3, PT, R13.reuse, R4, RZ ;  /* 0x000000040d187210 */ /* 0x040fe20007f7e0ff */
[----:B------:R4:W-:Y:S01]  /*70e40*/  STL.64 [R1+0xe78], R8 ;  /* 0x000e780801007387 */ /* 0x0009e20000100a00 */
[----:B-1----:R-:W-:Y:S01]  /*70e50*/  IADD3 R20, P5, PT, R13, R6, RZ ;  /* 0x000000060d147210 */ /* 0x002fe20007fbe0ff */
[----:B------:R-:W-:-:S02]  /*70e60*/  IMAD.MOV.U32 R13, RZ, RZ, R15 ;  /* 0x000000ffff0d7224 */ /* 0x000fc400078e000f */
[----:B------:R-:W-:Y:S02]  /*70e70*/  IMAD.MOV.U32 R15, RZ, RZ, R31 ;  /* 0x000000ffff0f7224 */ /* 0x000fe400078e001f */
[----:B------:R-:W3:Y:S01]  /*70e80*/  LDL.LU R31, [R1+0x128] ;  /* 0x00012800011f7983 */ /* 0x000ee20000300800 */
[----:B------:R-:W-:Y:S02]  /*70e90*/  IMAD.MOV.U32 R12, RZ, RZ, R14 ;  /* 0x000000ffff0c7224 */ /* 0x000fe400078e000e */
[----:B------:R-:W-:Y:S01]  /*70ea0*/  IMAD.MOV.U32 R14, RZ, RZ, R30 ;  /* 0x000000ffff0e7224 */ /* 0x000fe200078e001e */
[----:B--2---:R-:W-:Y:S02]  /*70eb0*/  SHF.R.S32.HI R30, RZ, 0x1f, R11 ;  /* 0x0000001fff1e7819 */ /* 0x004fe4000001140b */
[----:B----4-:R-:W-:Y:S01]  /*70ec0*/  IADD3 R8, P1, PT, R11, R4, RZ ;  /* 0x000000040b087210 */ /* 0x010fe20007f3e0ff */
[C---:B------:R-:W-:Y:S02]  /*70ed0*/  IMAD.X R25, R27.reuse, 0x1, R5, P3 ;  /* 0x000000011b197824 */ /* 0x040fe400018e0605 */
[----:B------:R-:W-:-:S02]  /*70ee0*/  IMAD.X R21, R27, 0x1, R7, P5 ;  /* 0x000000011b157824 */ /* 0x000fc400028e0607 */
[----:B------:R-:W-:Y:S01]  /*70ef0*/  IMAD.X R9, R30, 0x1, R5, P1 ;  /* 0x000000011e097824 */ /* 0x000fe200008e0605 */
[----:B------:R1:W-:Y:S04]  /*70f00*/  STL.64 [R1+0xe70], R24 ;  /* 0x000e701801007387 */ /* 0x0003e80000100a00 */
[----:B------:R-:W-:Y:S04]  /*70f10*/  STL.64 [R1+0xe68], R20 ;  /* 0x000e681401007387 */ /* 0x000fe80000100a00 */
[----:B------:R2:W-:Y:S01]  /*70f20*/  STL.64 [R1+0xe60], R8 ;  /* 0x000e600801007387 */ /* 0x0005e20000100a00 */
[----:B-1----:R-:W-:-:S03]  /*70f30*/  IADD3 R24, P3, PT, R11, R6, RZ ;  /* 0x000000060b187210 */ /* 0x002fc60007f7e0ff */
[----:B--2---:R-:W2:Y:S02]  /*70f40*/  LDL.LU R8, [R1+0x100] ;  /* 0x0001000001087983 */ /* 0x004ea40000300800 */
[----:B------:R-:W-:Y:S01]  /*70f50*/  IMAD.X R25, R30, 0x1, R7, P3 ;  /* 0x000000011e197824 */ /* 0x000fe200018e0607 */
[----:B---3--:R-:W-:Y:S02]  /*70f60*/  SHF.R.S32.HI R27, RZ, 0x1f, R31 ;  /* 0x0000001fff1b7819 */ /* 0x008fe4000001141f */
[C---:B------:R-:W-:Y:S02]  /*70f70*/  IADD3 R20, P1, PT, R31.reuse, R4, RZ ;  /* 0x000000041f147210 */ /* 0x040fe40007f3e0ff */
[----:B------:R-:W-:Y:S02]  /*70f80*/  IADD3 R10, P5, PT, R31, R6, RZ ;  /* 0x000000061f0a7210 */ /* 0x000fe40007fbe0ff */
[----:B------:R-:W3:Y:S01]  /*70f90*/  LDL.LU R31, [R1+0x124] ;  /* 0x00012400011f7983 */ /* 0x000ee20000300800 */
[----:B------:R-:W-:-:S02]  /*70fa0*/  IMAD.X R21, R27, 0x1, R5, P1 ;  /* 0x000000011b157824 */ /* 0x000fc400008e0605 */
[----:B------:R-:W-:Y:S01]  /*70fb0*/  IMAD.X R11, R27, 0x1, R7, P5 ;  /* 0x000000011b0b7824 */ /* 0x000fe200028e0607 */
[----:B------:R-:W-:Y:S04]  /*70fc0*/  STL.64 [R1+0xe58], R24 ;  /* 0x000e581801007387 */ /* 0x000fe80000100a00 */
[----:B------:R-:W-:Y:S04]  /*70fd0*/  STL.64 [R1+0xe50], R20 ;  /* 0x000e501401007387 */ /* 0x000fe80000100a00 */
[----:B------:R1:W-:Y:S04]  /*70fe0*/  STL.64 [R1+0xe48], R10 ;  /* 0x000e480a01007387 */ /* 0x0003e80000100a00 */
[----:B------:R-:W4:Y:S01]  /*70ff0*/  LDL.LU R9, [R1+0x10c] ;  /* 0x00010c0001097983 */ /* 0x000f220000300800 */
[----:B-1----:R-:W-:-:S02]  /*71000*/  IMAD.MOV.U32 R11, RZ, RZ, R56 ;  /* 0x000000ffff0b7224 */ /* 0x002fc400078e0038 */
[----:B------:R-:W-:Y:S01]  /*71010*/  IMAD.MOV.U32 R56, RZ, RZ, R34 ;  /* 0x000000ffff387224 */ /* 0x000fe200078e0022 */
[-C--:B------:R-:W-:Y:S01]  /*71020*/  IADD3 R20, P1, PT, R23, R4.reuse, RZ ;  /* 0x0000000417147210 */ /* 0x080fe20007f3e0ff */
[----:B------:R-:W-:Y:S02]  /*71030*/  IMAD.MOV.U32 R10, RZ, RZ, R17 ;  /* 0x000000ffff0a7224 */ /* 0x000fe400078e0011 */
[----:B------:R-:W-:Y:S01]  /*71040*/  IMAD.MOV.U32 R17, RZ, RZ, R35 ;  /* 0x000000ffff117224 */ /* 0x000fe200078e0023 */
[----:B---3--:R-:W-:Y:S02]  /*71050*/  SHF.R.S32.HI R27, RZ, 0x1f, R31 ;  /* 0x0000001fff1b7819 */ /* 0x008fe4000001141f */
[C---:B------:R-:W-:Y:S02]  /*71060*/  IADD3 R34, P3, PT, R31.reuse, R4, RZ ;  /* 0x000000041f227210 */ /* 0x040fe40007f7e0ff */
[----:B------:R-:W-:Y:S02]  /*71070*/  IADD3 R24, P5, PT, R31, R6, RZ ;  /* 0x000000061f187210 */ /* 0x000fe40007fbe0ff */
[----:B------:R-:W-:Y:S01]  /*71080*/  SHF.R.S32.HI R31, RZ, 0x1f, R23 ;  /* 0x0000001fff1f7819 */ /* 0x000fe20000011417 */
[----:B------:R-:W-:-:S02]  /*71090*/  IMAD.X R35, R27, 0x1, R5, P3 ;  /* 0x000000011b237824 */ /* 0x000fc400018e0605 */
[----:B------:R-:W-:Y:S02]  /*710a0*/  IMAD.X R25, R27, 0x1, R7, P5 ;  /* 0x000000011b197824 */ /* 0x000fe400028e0607 */
[----:B------:R-:W-:Y:S01]  /*710b0*/  IMAD.X R21, R31, 0x1, R5, P1 ;  /* 0x000000011f157824 */ /* 0x000fe200008e0605 */
[----:B------:R1:W-:Y:S01]  /*710c0*/  STL.64 [R1+0xe40], R34 ;  /* 0x000e402201007387 */ /* 0x0003e20000100a00 */
[----:B----4-:R-:W-:Y:S02]  /*710d0*/  SHF.R.S32.HI R30, RZ, 0x1f, R9 ;  /* 0x0000001fff1e7819 */ /* 0x010fe40000011409 */
[C---:B------:R-:W-:Y:S01]  /*710e0*/  IADD3 R22, P1, PT, R9.reuse, R4, RZ ;  /* 0x0000000409167210 */ /* 0x040fe20007f3e0ff */
[----:B-1----:R-:W3:Y:S04]  /*710f0*/  LDL.LU.64 R34, [R1+0x27c0] ;  /* 0x0027c00001227983 */ /* 0x002ee80000300a00 */
[----:B------:R-:W-:Y:S04]  /*71100*/  STL.64 [R1+0xe38], R24 ;  /* 0x000e381801007387 */ /* 0x000fe80000100a00 */
[----:B------:R1:W-:Y:S02]  /*71110*/  STL.64 [R1+0xe30], R20 ;  /* 0x000e301401007387 */ /* 0x0003e40000100a00 */
[----:B-1----:R-:W-:-:S02]  /*71120*/  IADD3 R20, P5, PT, R9, R6, RZ ;  /* 0x0000000609147210 */ /* 0x002fc40007fbe0ff */
[----:B------:R-:W4:Y:S01]  /*71130*/  LDL.LU R9, [R1+0x108] ;  /* 0x0001080001097983 */ /* 0x000f220000300800 */
[----:B------:R-:W-:Y:S01]  /*71140*/  IADD3 R24, P3, PT, R23, R6, RZ ;  /* 0x0000000617187210 */ /* 0x000fe20007f7e0ff */
[----:B------:R-:W-:Y:S01]  /*71150*/  VIADD R28, R29, UR4 ;  /* 0x000000041d1c7c36 */ /* 0x000fe20008000000 */
[----:B------:R-:W1:Y:S01]  /*71160*/  LDCU UR4, c[0x0][0x3b8] ;  /* 0x00007700ff0477ac */ /* 0x000e620008000800 */
[C---:B------:R-:W-:Y:S02]  /*71170*/  IMAD.X R23, R30.reuse, 0x1, R5, P1 ;  /* 0x000000011e177824 */ /* 0x040fe400008e0605 */
[--C-:B------:R-:W-:Y:S01]  /*71180*/  IMAD.X R25, R31, 0x1, R7.reuse, P3 ;  /* 0x000000011f197824 */ /* 0x100fe200018e0607 */
[----:B------:R-:W-:Y:S01]  /*71190*/  STL.64 [R1+0x2700], R28 ;  /* 0x0027001c01007387 */ /* 0x000fe20000100a00 */
[----:B------:R-:W-:-:S03]  /*711a0*/  IMAD.X R21, R30, 0x1, R7, P5 ;  /* 0x000000011e157824 */ /* 0x000fc600028e0607 */
[----:B------:R-:W-:Y:S04]  /*711b0*/  STL [R1+0x2708], R29 ;  /* 0x0027081d01007387 */ /* 0x000fe80000100800 */
[----:B------:R0:W-:Y:S04]  /*711c0*/  STL.64 [R1+0xe28], R24 ;  /* 0x000e281801007387 */ /* 0x0001e80000100a00 */
[----:B------:R0:W-:Y:S04]  /*711d0*/  STL.64 [R1+0xe20], R22 ;  /* 0x000e201601007387 */ /* 0x0001e80000100a00 */
[----:B------:R0:W-:Y:S01]  /*711e0*/  STL.64 [R1+0xe18], R20 ;  /* 0x000e181401007387 */ /* 0x0001e20000100a00 */
[----:B----4-:R-:W-:-:S02]  /*711f0*/  SHF.R.S32.HI R30, RZ, 0x1f, R9 ;  /* 0x0000001fff1e7819 */ /* 0x010fc40000011409 */
[C---:B0-----:R-:W-:Y:S02]  /*71200*/  IADD3 R24, P3, PT, R9.reuse, R4, RZ ;  /* 0x0000000409187210 */ /* 0x041fe40007f7e0ff */
[----:B------:R-:W-:Y:S02]  /*71210*/  IADD3 R22, P5, PT, R9, R6, RZ ;  /* 0x0000000609167210 */ /* 0x000fe40007fbe0ff */
[----:B------:R-:W4:Y:S01]  /*71220*/  LDL.LU R9, [R1+0xec] ;  /* 0x0000ec0001097983 */ /* 0x000f220000300800 */
[C---:B------:R-:W-:Y:S01]  /*71230*/  IMAD.X R25, R30.reuse, 0x1, R5, P3 ;  /* 0x000000011e197824 */ /* 0x040fe200018e0605 */
[----:B--2---:R-:W-:Y:S01]  /*71240*/  SHF.R.S32.HI R31, RZ, 0x1f, R8 ;  /* 0x0000001fff1f7819 */ /* 0x004fe20000011408 */
[----:B------:R-:W-:Y:S01]  /*71250*/  IMAD.X R23, R30, 0x1, R7, P5 ;  /* 0x000000011e177824 */ /* 0x000fe200028e0607 */
[----:B------:R-:W-:Y:S02]  /*71260*/  IADD3 R20, P1, PT, R8, R4, RZ ;  /* 0x0000000408147210 */ /* 0x000fe40007f3e0ff */
[----:B------:R-:W-:Y:S03]  /*71270*/  STL.64 [R1+0xe10], R24 ;  /* 0x000e101801007387 */ /* 0x000fe60000100a00 */
[----:B------:R-:W-:Y:S01]  /*71280*/  IMAD.X R21, R31, 0x1, R5, P1 ;  /* 0x000000011f157824 */ /* 0x000fe200008e0605 */
[----:B------:R0:W-:Y:S01]  /*71290*/  STL.64 [R1+0xe08], R22 ;  /* 0x000e081601007387 */ /* 0x0001e20000100a00 */
[----:B------:R-:W-:Y:S01]  /*712a0*/  VIADD R27, R28, UR5 ;  /* 0x000000051c1b7c36 */ /* 0x000fe20008000000 */
[----:B------:R-:W2:Y:S02]  /*712b0*/  LDCU UR5, c[0x0][0x3b8] ;  /* 0x00007700ff0577ac */ /* 0x000ea40008000800 */
[----:B------:R-:W-:Y:S04]  /*712c0*/  STL.64 [R1+0xe00], R20 ;  /* 0x000e001401007387 */ /* 0x000fe80000100a00 */
[----:B------:R-:W-:Y:S01]  /*712d0*/  STL.64 [R1+0x2758], R26 ;  /* 0x0027581a01007387 */ /* 0x000fe20000100a00 */
[----:B----4-:R-:W-:-:S02]  /*712e0*/  SHF.R.S32.HI R30, RZ, 0x1f, R9 ;  /* 0x0000001fff1e7819 */ /* 0x010fc40000011409 */
[----:B0-----:R-:W-:-:S05]  /*712f0*/  IADD3 R22, P1, PT, R9, R4, RZ ;  /* 0x0000000409167210 */ /* 0x001fca0007f3e0ff */
[----:B------:R-:W-:-:S05]  /*71300*/  IMAD.X R23, R30, 0x1, R5, P1 ;  /* 0x000000011e177824 */ /* 0x000fca00008e0605 */
[----:B------:R0:W-:Y:S04]  /*71310*/  STL.64 [R1+0xdf0], R22 ;  /* 0x000df01601007387 */ /* 0x0001e80000100a00 */
[----:B0-----:R-:W4:Y:S01]  /*71320*/  LDL.LU R23, [R1+0xe8] ;  /* 0x0000e80001177983 */ /* 0x001f220000300800 */
[-C--:B------:R-:W-:Y:S02]  /*71330*/  IADD3 R24, P3, PT, R8, R6.reuse, RZ ;  /* 0x0000000608187210 */ /* 0x080fe40007f7e0ff */
[----:B------:R-:W-:-:S03]  /*71340*/  IADD3 R20, P5, PT, R9, R6, RZ ;  /* 0x0000000609147210 */ /* 0x000fc60007fbe0ff */
[--C-:B------:R-:W-:Y:S02]  /*71350*/  IMAD.X R25, R31, 0x1, R7.reuse, P3 ;  /* 0x000000011f197824 */ /* 0x100fe400018e0607 */
[----:B------:R-:W-:Y:S01]  /*71360*/  IMAD.X R21, R30, 0x1, R7, P5 ;  /* 0x000000011e157824 */ /* 0x000fe200028e0607 */
[----:B------:R-:W-:Y:S02]  /*71370*/  SHF.R.S32.HI R30, RZ, 0x1f, R33 ;  /* 0x0000001fff1e7819 */ /* 0x000fe40000011421 */
[----:B------:R0:W-:Y:S01]  /*71380*/  STL.64 [R1+0xdf8], R24 ;  /* 0x000df81801007387 */ /* 0x0001e20000100a00 */
[----:B------:R-:W-:Y:S01]  /*71390*/  IMAD.MOV.U32 R9, RZ, RZ, R10 ;  /* 0x000000ffff097224 */ /* 0x000fe200078e000a */
[----:B------:R-:W-:Y:S02]  /*713a0*/  IADD3 R26, P3, PT, R33, R4, RZ ;  /* 0x00000004211a7210 */ /* 0x000fe40007f7e0ff */
[----:B------:R1:W-:Y:S01]  /*713b0*/  STL.64 [R1+0xde8], R20 ;  /* 0x000de81401007387 */ /* 0x0003e20000100a00 */
[----:B------:R-:W-:-:S03]  /*713c0*/  IMAD.MOV.U32 R10, RZ, RZ, R11 ;  /* 0x000000ffff0a7224 */ /* 0x000fc600078e000b */
[----:B------:R-:W2:Y:S01]  /*713d0*/  LDL.LU R8, [R1+0xe4] ;  /* 0x0000e40001087983 */ /* 0x000ea20000300800 */
[----:B------:R-:W-:Y:S01]  /*713e0*/  IMAD.MOV.U32 R11, RZ, RZ, R12 ;  /* 0x000000ffff0b7224 */ /* 0x000fe200078e000c */
[----:B0-----:R-:W-:Y:S01]  /*713f0*/  IADD3 R24, P5, PT, R33, R6, RZ ;  /* 0x0000000621187210 */ /* 0x001fe20007fbe0ff */
[----:B------:R-:W-:Y:S02]  /*71400*/  IMAD.MOV.U32 R12, RZ, RZ, R32 ;  /* 0x000000ffff0c7224 */ /* 0x000fe400078e0020 */
[----:B------:R-:W-:Y:S02]  /*71410*/  VIADD R32, R27, UR77 ;  /* 0x0000004d1b207c36 */ /* 0x000fe40008000000 */
[C---:B------:R-:W-:Y:S02]  /*71420*/  IMAD.X R27, R30.reuse, 0x1, R5, P3 ;  /* 0x000000011e1b7824 */ /* 0x040fe400018e0605 */
[----:B------:R-:W-:-:S03]  /*71430*/  IMAD.X R25, R30, 0x1, R7, P5 ;  /* 0x000000011e197824 */ /* 0x000fc600028e0607 */
[----:B------:R-:W-:Y:S04]  /*71440*/  STL.64 [R1+0xde0], R26 ;  /* 0x000de01a01007387 */ /* 0x000fe80000100a00 */
[----:B------:R-:W-:Y:S01]  /*71450*/  STL.64 [R1+0xdd8], R24 ;  /* 0x000dd81801007387 */ /* 0x000fe20000100a00 */
[----:B----4-:R-:W-:Y:S02]  /*71460*/  SHF.R.S32.HI R33, RZ, 0x1f, R23 ;  /* 0x0000001fff217819 */ /* 0x010fe40000011417 */
[----:B-1----:R-:W-:-:S05]  /*71470*/  IADD3 R20, P1, PT, R23, R4, RZ ;  /* 0x0000000417147210 */ /* 0x002fca0007f3e0ff */
[----:B------:R-:W-:-:S05]  /*71480*/  IMAD.X R21, R33, 0x1, R5, P1 ;  /* 0x0000000121157824 */ /* 0x000fca00008e0605 */
[----:B------:R0:W-:Y:S04]  /*71490*/  STL.64 [R1+0xdd0], R20 ;  /* 0x000dd01401007387 */ /* 0x0001e80000100a00 */
[----:B0-----:R-:W4:Y:S01]  /*714a0*/  LDL.LU R21, [R1+0xe0] ;  /* 0x0000e00001157983 */ /* 0x001f220000300800 */
[----:B------:R-:W-:Y:S02]  /*714b0*/  IADD3 R26, P3, PT, R23, R6, RZ ;  /* 0x00000006171a7210 */ /* 0x000fe40007f7e0ff */
[----:B--2---:R-:W-:Y:S02]  /*714c0*/  SHF.R.S32.HI R30, RZ, 0x1f, R8 ;  /* 0x0000001fff1e7819 */ /* 0x004fe40000011408 */
[C---:B------:R-:W-:Y:S01]  /*714d0*/  IADD3 R24, P1, PT, R8.reuse, R4, RZ ;  /* 0x0000000408187210 */ /* 0x040fe20007f3e0ff */
[----:B------:R-:W-:Y:S01]  /*714e0*/  IMAD.X R27, R33, 0x1, R7, P3 ;  /* 0x00000001211b7824 */ /* 0x000fe200018e0607 */
[----:B------:R-:W-:-:S03]  /*714f0*/  IADD3 R22, P5, PT, R8, R6, RZ ;  /* 0x0000000608167210 */ /* 0x000fc60007fbe0ff */
[C---:B------:R-:W-:Y:S01]  /*71500*/  IMAD.X R25, R30.reuse, 0x1, R5, P1 ;  /* 0x000000011e197824 */ /* 0x040fe200008e0605 */
[----:B------:R0:W-:Y:S01]  /*71510*/  STL.64 [R1+0xdc8], R26 ;  /* 0x000dc81a01007387 */ /* 0x0001e20000100a00 */
[----:B------:R-:W-:Y:S01]  /*71520*/  IMAD.X R23, R30, 0x1, R7, P5 ;  /* 0x000000011e177824 */ /* 0x000fe200028e0607 */
[----:B---3--:R-:W-:Y:S02]  /*71530*/  SHF.R.S32.HI R30, RZ, 0x1f, R34 ;  /* 0x0000001fff1e7819 */ /* 0x008fe40000011422 */
[----:B------:R1:W-:Y:S04]  /*71540*/  STL.64 [R1+0xdc0], R24 ;  /* 0x000dc01801007387 */ /* 0x0003e80000100a00 */
[----:B------:R-:W-:Y:S01]  /*71550*/  STL.64 [R1+0xdb8], R22 ;  /* 0x000db81601007387 */ /* 0x000fe20000100a00 */
[----:B0-----:R-:W-:-:S03]  /*71560*/  IADD3 R26, P3, PT, R34, R4, RZ ;  /* 0x00000004221a7210 */ /* 0x001fc60007f7e0ff */
[----:B------:R-:W2:Y:S01]  /*71570*/  LDL.LU R8, [R1+0xdc] ;  /* 0x0000dc0001087983 */ /* 0x000ea20000300800 */
[----:B-1----:R-:W-:Y:S01]  /*71580*/  IADD3 R24, P5, PT, R34, R6, RZ ;  /* 0x0000000622187210 */ /* 0x002fe20007fbe0ff */
[----:B------:R-:W-:-:S04]  /*71590*/  IMAD.X R27, R30, 0x1, R5, P3 ;  /* 0x000000011e1b7824 */ /* 0x000fc800018e0605 */
[----:B------:R-:W-:Y:S01]  /*715a0*/  IMAD.X R25, R30, 0x1, R7, P5 ;  /* 0x000000011e197824 */ /* 0x000fe200028e0607 */
[----:B------:R-:W-:Y:S04]  /*715b0*/  STL.64 [R1+0xdb0], R26 ;  /* 0x000db01a01007387 */ /* 0x000fe80000100a00 */
[----:B------:R0:W-:Y:S04]  /*715c0*/  STL.64 [R1+0xda8], R24 ;  /* 0x000da81801007387 */ /* 0x0001e80000100a00 */
[----:B0-----:R-:W3:Y:S01]  /*715d0*/  LDL.LU R24, [R1+0xd0] ;  /* 0x0000d00001187983 */ /* 0x001ee20000300800 */
[----:B----4-:R-:W-:-:S02]  /*715e0*/  SHF.R.S32.HI R34, RZ, 0x1f, R21 ;  /* 0x0000001fff227819 */ /* 0x010fc40000011415 */
[C---:B------:R-:W-:Y:S02]  /*715f0*/  IADD3 R22, P1, PT, R21.reuse, R4, RZ ;  /* 0x0000000415167210 */ /* 0x040fe40007f3e0ff */
[----:B------:R-:W-:-:S03]  /*71600*/  IADD3 R20, P3, PT, R21, R6, RZ ;  /* 0x0000000615147210 */ /* 0x000fc60007f7e0ff */
[C---:B------:R-:W-:Y:S02]  /*71610*/  IMAD.X R23, R34.reuse, 0x1, R5, P1 ;  /* 0x0000000122177824 */ /* 0x040fe400008e0605 */
[----:B------:R-:W-:-:S03]  /*71620*/  IMAD.X R21, R34, 0x1, R7, P3 ;  /* 0x0000000122157824 */ /* 0x000fc600018e0607 */
[----:B------:R-:W-:Y:S04]  /*71630*/  STL.64 [R1+0xda0], R22 ;  /* 0x000da01601007387 */ /* 0x000fe80000100a00 */
[----:B------:R0:W-:Y:S04]  /*71640*/  STL.64 [R1+0xd98], R20 ;  /* 0x000d981401007387 */ /* 0x0001e80000100a00 */
[----:B0-----:R-:W4:Y:S01]  /*71650*/  LDL.LU R21, [R1+0xd8] ;  /* 0x0000d80001157983 */ /* 0x001f220000300800 */
[----:B--2---:R-:W-:Y:S02]  /*71660*/  SHF.R.S32.HI R33, RZ, 0x1f, R8 ;  /* 0x0000001fff217819 */ /* 0x004fe40000011408 */
[----:B------:R-:W-:-:S02]  /*71670*/  IADD3 R22, P5, PT, R8, R6, RZ ;  /* 0x0000000608167210 */ /* 0x000fc40007fbe0ff */
[----:B------:R-:W-:Y:S01]  /*71680*/  IADD3 R26, P1, PT, R8, R4, RZ ;  /* 0x00000004081a7210 */ /* 0x000fe20007f3e0ff */
[----:B------:R-:W-:Y:S02]  /*71690*/  IMAD.MOV.U32 R8, RZ, RZ, R11 ;  /* 0x000000ffff087224 */ /* 0x000fe400078e000b */
[C---:B------:R-:W-:Y:S02]  /*716a0*/  IMAD.X R23, R33.reuse, 0x1, R7, P5 ;  /* 0x0000000121177824 */ /* 0x040fe400028e0607 */
[----:B------:R-:W-:Y:S02]  /*716b0*/  IMAD.X R27, R33, 0x1, R5, P1 ;  /* 0x00000001211b7824 */ /* 0x000fe400008e0605 */
[----:B------:R-:W-:Y:S01]  /*716c0*/  IMAD.MOV.U32 R11, RZ, RZ, R12 ;  /* 0x000000ffff0b7224 */ /* 0x000fe200078e000c */
[----:B------:R0:W-:Y:S01]  /*716d0*/  STL.64 [R1+0xd88], R22 ;  /* 0x000d881601007387 */ /* 0x0001e20000100a00 */
[----:B------:R-:W-:-:S03]  /*716e0*/  IMAD.MOV.U32 R12, RZ, RZ, R38 ;  /* 0x000000ffff0c7224 */ /* 0x000fc600078e0026 */
[----:B------:R-:W-:Y:S01]  /*716f0*/  STL.64 [R1+0xd90], R26 ;  /* 0x000d901a01007387 */ /* 0x000fe20000100a00 */
[----:B0-----:R-:W-:Y:S02]  /*71700*/  IMAD.MOV.U32 R23, RZ, RZ, R9 ;  /* 0x000000ffff177224 */ /* 0x001fe400078e0009 */
[----:B------:R-:W-:Y:S02]  /*71710*/  IMAD.MOV.U32 R22, RZ, RZ, R59 ;  /* 0x000000ffff167224 */ /* 0x000fe400078e003b */
[----:B------:R-:W-:Y:S02]  /*71720*/  IMAD.MOV.U32 R9, RZ, RZ, R13 ;  /* 0x000000ffff097224 */ /* 0x000fe400078e000d */
[----:B------:R-:W-:Y:S02]  /*71730*/  IMAD.MOV.U32 R59, RZ, RZ, R37 ;  /* 0x000000ffff3b7224 */ /* 0x000fe400078e0025 */
[----:B------:R-:W-:Y:S01]  /*71740*/  IMAD.MOV.U32 R13, RZ, RZ, R14 ;  /* 0x000000ffff0d7224 */ /* 0x000fe200078e000e */
[----:B------:R-:W2:Y:S01]  /*71750*/  LDL.LU R37, [R1+0xd4] ;  /* 0x0000d40001257983 */ /* 0x000ea20000300800 */
[----:B------:R-:W-:Y:S01]  /*71760*/  IMAD.MOV.U32 R14, RZ, RZ, R39 ;  /* 0x000000ffff0e7224 */ /* 0x000fe200078e0027 */
[----:B----4-:R-:W-:-:S02]  /*71770*/  SHF.R.S32.HI R33, RZ, 0x1f, R21 ;  /* 0x0000001fff217819 */ /* 0x010fc40000011415 */
[----:B------:R-:W-:-:S05]  /*71780*/  IADD3 R38, P3, PT, R21, R4, RZ ;  /* 0x0000000415267210 */ /* 0x000fca0007f7e0ff */
[----:B------:R-:W-:-:S05]  /*71790*/  IMAD.X R39, R33, 0x1, R5, P3 ;  /* 0x0000000121277824 */ /* 0x000fca00018e0605 */
[----:B------:R0:W-:Y:S04]  /*717a0*/  STL.64 [R1+0xd80], R38 ;  /* 0x000d802601007387 */ /* 0x0001e80000100a00 */
[----:B0-----:R-:W4:Y:S01]  /*717b0*/  LDL.LU.64 R38, [R1+0x27b8] ;  /* 0x0027b80001267983 */ /* 0x001f220000300a00 */
[----:B------:R-:W-:Y:S01]  /*717c0*/  IADD3 R28, P5, PT, R21, R6, RZ ;  /* 0x00000006151c7210 */ /* 0x000fe20007fbe0ff */
[----:B------:R-:W-:Y:S02]  /*717d0*/  IMAD.MOV.U32 R21, RZ, RZ, R22 ;  /* 0x000000ffff157224 */ /* 0x000fe400078e0016 */
[----:B------:R-:W-:Y:S02]  /*717e0*/  IMAD.MOV.U32 R22, RZ, RZ, R14 ;  /* 0x000000ffff167224 */ /* 0x000fe400078e000e */
[----:B------:R-:W-:Y:S01]  /*717f0*/  VIADD R31, R32, UR76 ;  /* 0x0000004c201f7c36 */ /* 0x000fe20008000000 */
[----:B------:R-:W0:Y:S01]  /*71800*/  LDCU.64 UR76, c[0x0][0x398] ;  /* 0x00007300ff4c77ac */ /* 0x000e220008000a00 */
[----:B------:R-:W-:Y:S01]  /*71810*/  IMAD.MOV.U32 R14, RZ, RZ, R36 ;  /* 0x000000ffff0e7224 */ /* 0x000fe200078e0024 */
[----:B--2---:R-:W-:-:S02]  /*71820*/  SHF.R.S32.HI R34, RZ, 0x1f, R37 ;  /* 0x0000001fff227819 */ /* 0x004fc40000011425 */
[----:B------:R-:W-:Y:S01]  /*71830*/  IADD3 R26, P1, PT, R37, R4, RZ ;  /* 0x00000004251a7210 */ /* 0x000fe20007f3e0ff */
[----:B------:R-:W-:Y:S01]  /*71840*/  IMAD.X R29, R33, 0x1, R7, P5 ;  /* 0x00000001211d7824 */ /* 0x000fe200028e0607 */
[----:B------:R-:W-:Y:S01]  /*71850*/  IADD3 R36, P3, PT, R37, R6, RZ ;  /* 0x0000000625247210 */ /* 0x000fe20007f7e0ff */
[----:B------:R-:W-:Y:S02]  /*71860*/  IMAD.MOV.U32 R20, RZ, RZ, R21 ;  /* 0x000000ffff147224 */ /* 0x000fe400078e0015 */
[----:B------:R-:W-:Y:S02]  /*71870*/  IMAD.MOV.U32 R21, RZ, RZ, R22 ;  /* 0x000000ffff157224 */ /* 0x000fe400078e0016 */
[----:B------:R-:W-:Y:S02]  /*71880*/  IMAD.X R27, R34, 0x1, R5, P1 ;  /* 0x00000001221b7824 */ /* 0x000fe400008e0605 */
[----:B------:R-:W-:Y:S02]  /*71890*/  VIADD R30, R31, UR62 ;  /* 0x0000003e1f1e7c36 */ /* 0x000fe40008000000 */
[----:B------:R-:W-:Y:S01]  /*718a0*/  IMAD.MOV.U32 R22, RZ, RZ, R23 ;  /* 0x000000ffff167224 */ /* 0x000fe200078e0017 */
[----:B------:R-:W-:Y:S01]  /*718b0*/  STL.64 [R1+0xd78], R28 ;  /* 0x000d781c01007387 */ /* 0x000fe20000100a00 */
[----:B------:R-:W-:-:S02]  /*718c0*/  IMAD.MOV.U32 R23, RZ, RZ, R52 ;  /* 0x000000ffff177224 */ /* 0x000fc400078e0034 */
[----:B------:R-:W-:Y:S02]  /*718d0*/  IMAD.X R37, R34, 0x1, R7, P3 ;  /* 0x0000000122257824 */ /* 0x000fe400018e0607 */
[----:B----4-:R-:W-:Y:S02]  /*718e0*/  IMAD.MOV.U32 R52, RZ, RZ, R39 ;  /* 0x000000ffff347224 */ /* 0x010fe400078e0027 */
[----:B------:R-:W2:Y:S04]  /*718f0*/  LDL.LU R39, [R1+0xc8] ;  /* 0x0000c80001277983 */ /* 0x000ea80000300800 */
[----:B------:R-:W-:Y:S04]  /*71900*/  STL.64 [R1+0xd70], R26 ;  /* 0x000d701a01007387 */ /* 0x000fe80000100a00 */
[----:B------:R-:W-:Y:S04]  /*71910*/  STL.64 [R1+0x26e8], R30 ;  /* 0x0026e81e01007387 */ /* 0x000fe80000100a00 */
[----:B------:R-:W-:Y:S04]  /*71920*/  STL [R1+0x26f0], R31 ;  /* 0x0026f01f01007387 */ /* 0x000fe80000100800 */
[----:B------:R1:W-:Y:S04]  /*71930*/  STL.64 [R1+0xd68], R36 ;  /* 0x000d682401007387 */ /* 0x0003e80000100a00 */
[----:B-1----:R-:W4:Y:S01]  /*71940*/  LDL.LU.64 R36, [R1+0x27b0] ;  /* 0x0027b00001247983 */ /* 0x002f220000300a00 */
[----:B------:R-:W-:-:S02]  /*71950*/  SHF.R.S32.HI R33, RZ, 0x1f, R35 ;  /* 0x0000001fff217819 */ /* 0x000fc40000011423 */
[C---:B------:R-:W-:Y:S02]  /*71960*/  IADD3 R28, P1, PT, R35.reuse, R4, RZ ;  /* 0x00000004231c7210 */ /* 0x040fe40007f3e0ff */
[----:B------:R-:W-:-:S03]  /*71970*/  IADD3 R26, P5, PT, R35, R6, RZ ;  /* 0x00000006231a7210 */ /* 0x000fc60007fbe0ff */
[C---:B------:R-:W-:Y:S02]  /*71980*/  IMAD.X R29, R33.reuse, 0x1, R5, P1 ;  /* 0x00000001211d7824 */ /* 0x040fe400008e0605 */
[----:B------:R-:W-:Y:S01]  /*71990*/  VIADD R35, R30, UR63 ;  /* 0x0000003f1e237c36 */ /* 0x000fe20008000000 */
[----:B------:R-:W1:Y:S01]  /*719a0*/  LDCU.64 UR62, c[0x0][0x398] ;  /* 0x00007300ff3e77ac */ /* 0x000e620008000a00 */
[----:B------:R-:W-:Y:S01]  /*719b0*/  IMAD.X R27, R33, 0x1, R7, P5 ;  /* 0x00000001211b7824 */ /* 0x000fe200028e0607 */
[----:B------:R-:W-:Y:S01]  /*719c0*/  STL.64 [R1+0xd60], R28 ;  /* 0x000d601c01007387 */ /* 0x000fe20000100a00 */
[----:B------:R-:W-:Y:S02]  /*719d0*/  IMAD.MOV.U32 R25, RZ, RZ, R20 ;  /* 0x000000ffff197224 */ /* 0x000fe400078e0014 */
[----:B------:R-:W-:Y:S01]  /*719e0*/  IMAD.MOV.U32 R20, RZ, RZ, R21 ;  /* 0x000000ffff147224 */ /* 0x000fe200078e0015 */
[----:B------:R3:W-:Y:S01]  /*719f0*/  STL.64 [R1+0xd58], R26 ;  /* 0x000d581a01007387 */ /* 0x0007e20000100a00 */
[----:B------:R-:W-:-:S02]  /*71a00*/  IMAD.MOV.U32 R21, RZ, RZ, R22 ;  /* 0x000000ffff157224 */ /* 0x000fc400078e0016 */
[----:B------:R-:W-:Y:S02]  /*71a10*/  IMAD.MOV.U32 R22, RZ, RZ, R23 ;  /* 0x000000ffff167224 */ /* 0x000fe400078e0017 */
[----:B------:R-:W-:Y:S02]  /*71a20*/  IMAD.MOV.U32 R23, RZ, RZ, R9 ;  /* 0x000000ffff177224 */ /* 0x000fe400078e0009 */
[----:B------:R-:W-:Y:S01]  /*71a30*/  IMAD.MOV.U32 R9, RZ, RZ, R41 ;  /* 0x000000ffff097224 */ /* 0x000fe200078e0029 */
[-C--:B---3--:R-:W-:Y:S02]  /*71a40*/  IADD3 R26, P1, PT, R24, R4.reuse, RZ ;  /* 0x00000004181a7210 */ /* 0x088fe40007f3e0ff */
[----:B----4-:R-:W-:Y:S02]  /*71a50*/  SHF.R.S32.HI R33, RZ, 0x1f, R36 ;  /* 0x0000001fff217819 */ /* 0x010fe40000011424 */
[C---:B------:R-:W-:Y:S02]  /*71a60*/  IADD3 R30, P3, PT, R36.reuse, R4, RZ ;  /* 0x00000004241e7210 */ /* 0x040fe40007f7e0ff */
[----:B------:R-:W-:-:S03]  /*71a70*/  IADD3 R28, P5, PT, R36, R6, RZ ;  /* 0x00000006241c7210 */ /* 0x000fc60007fbe0ff */
[C---:B------:R-:W-:Y:S02]  /*71a80*/  IMAD.X R31, R33.reuse, 0x1, R5, P3 ;  /* 0x00000001211f7824 */ /* 0x040fe400018e0605 */
[----:B------:R-:W-:Y:S01]  /*71a90*/  IMAD.X R29, R33, 0x1, R7, P5 ;  /* 0x00000001211d7824 */ /* 0x000fe200028e0607 */
[----:B------:R-:W-:Y:S02]  /*71aa0*/  SHF.R.S32.HI R36, RZ, 0x1f, R24 ;  /* 0x0000001fff247819 */ /* 0x000fe40000011418 */
[----:B------:R3:W-:Y:S04]  /*71ab0*/  STL.64 [R1+0xd50], R30 ;  /* 0x000d501e01007387 */ /* 0x0007e80000100a00 */
[----:B------:R-:W-:Y:S04]  /*71ac0*/  STL.64 [R1+0xd48], R28 ;  /* 0x000d481c01007387 */ /* 0x000fe80000100a00 */
[----:B------:R-:W4:Y:S01]  /*71ad0*/  LDL.LU R41, [R1+0xbc] ;  /* 0x0000bc0001297983 */ /* 0x000f220000300800 */
[----:B---3--:R-:W-:-:S03]  /*71ae0*/  IADD3 R30, P3, PT, R24, R6, RZ ;  /* 0x00000006181e7210 */ /* 0x008fc60007f7e0ff */
[----:B------:R-:W3:Y:S01]  /*71af0*/  LDL.LU R24, [R1+0xcc] ;  /* 0x0000cc0001187983 */ /* 0x000ee20000300800 */
[C---:B------:R-:W-:Y:S02]  /*71b00*/  IMAD.X R27, R36.reuse, 0x1, R5, P1 ;  /* 0x00000001241b7824 */ /* 0x040fe400008e0605 */
[----:B------:R-:W-:-:S03]  /*71b10*/  IMAD.X R31, R36, 0x1, R7, P3 ;  /* 0x00000001241f7824 */ /* 0x000fc600018e0607 */
[----:B------:R-:W-:Y:S04]  /*71b20*/  STL.64 [R1+0xd40], R26 ;  /* 0x000d401a01007387 */ /* 0x000fe80000100a00 */
[----:B------:R0:W-:Y:S02]  /*71b30*/  STL.64 [R1+0xd38], R30 ;  /* 0x000d381e01007387 */ /* 0x0001e40000100a00 */
[-C--:B0-----:R-:W-:Y:S02]  /*71b40*/  IADD3 R30, P3, PT, R37, R4.reuse, RZ ;  /* 0x00000004251e7210 */ /* 0x081fe40007f7e0ff */
[----:B---3--:R-:W-:Y:S02]  /*71b50*/  SHF.R.S32.HI R33, RZ, 0x1f, R24 ;  /* 0x0000001fff217819 */ /* 0x008fe40000011418 */
[----:B------:R-:W-:-:S02]  /*71b60*/  IADD3 R28, P1, PT, R24, R4, RZ ;  /* 0x00000004181c7210 */ /* 0x000fc40007f3e0ff */
[----:B------:R-:W-:-:S03]  /*71b70*/  IADD3 R26, P5, PT, R24, R6, RZ ;  /* 0x00000006181a7210 */ /* 0x000fc60007fbe0ff */
[C---:B------:R-:W-:Y:S02]  /*71b80*/  IMAD.X R29, R33.reuse, 0x1, R5, P1 ;  /* 0x00000001211d7824 */ /* 0x040fe400008e0605 */
[----:B------:R-:W-:Y:S01]  /*71b90*/  IMAD.X R27, R33, 0x1, R7, P5 ;  /* 0x00000001211b7824 */ /* 0x000fe200028e0607 */
[----:B------:R-:W-:Y:S02]  /*71ba0*/  SHF.R.S32.HI R33, RZ, 0x1f, R37 ;  /* 0x0000001fff217819 */ /* 0x000fe40000011425 */
[----:B------:R0:W-:Y:S04]  /*71bb0*/  STL.64 [R1+0xd30], R28 ;  /* 0x000d301c01007387 */ /* 0x0001e80000100a00 */
[----:B------:R3:W-:Y:S01]  /*71bc0*/  STL.64 [R1+0xd28], R26 ;  /* 0x000d281a01007387 */ /* 0x0007e20000100a00 */
[----:B------:R-:W-:Y:S01]  /*71bd0*/  IMAD.X R31, R33, 0x1, R5, P3 ;  /* 0x00000001211f7824 */ /* 0x000fe200018e0605 */
[----:B0-----:R-:W-:-:S02]  /*71be0*/  IADD3 R28, P5, PT, R37, R6, RZ ;  /* 0x00000006251c7210 */ /* 0x001fc40007fbe0ff */
[----:B--2---:R-:W-:Y:S02]  /*71bf0*/  SHF.R.S32.HI R37, RZ, 0x1f, R39 ;  /* 0x0000001fff257819 */ /* 0x004fe40000011427 */
[----:B---3--:R-:W-:Y:S01]  /*71c00*/  IADD3 R26, P1, PT, R39, R4, RZ ;  /* 0x00000004271a7210 */ /* 0x008fe20007f3e0ff */
[----:B------:R-:W-:Y:S01]  /*71c10*/  IMAD.X R29, R33, 0x1, R7, P5 ;  /* 0x00000001211d7824 */ /* 0x000fe200028e0607 */
[----:B------:R0:W-:Y:S03]  /*71c20*/  STL.64 [R1+0xd20], R30 ;  /* 0x000d201e01007387 */ /* 0x0001e60000100a00 */
[----:B------:R-:W-:Y:S01]  /*71c30*/  IMAD.X R27, R37, 0x1, R5, P1 ;  /* 0x00000001251b7824 */ /* 0x000fe200008e0605 */
[----:B------:R-:W-:Y:S04]  /*71c40*/  STL.64 [R1+0xd18], R28 ;  /* 0x000d181c01007387 */ /* 0x000fe80000100a00 */
[----:B0-----:R-:W2:Y:S04]  /*71c50*/  LDL.LU R30, [R1+0xb4] ;  /* 0x0000b400011e7983 */ /* 0x001ea80000300800 */
[----:B------:R0:W-:Y:S04]  /*71c60*/  STL.64 [R1+0xd10], R26 ;  /* 0x000d101a01007387 */ /* 0x0001e80000100a00 */
[----:B0-----:R-:W3:Y:S01]  /*71c70*/  LDL.LU R27, [R1+0xc4] ;  /* 0x0000c400011b7983 */ /* 0x001ee20000300800 */
[----:B------:R-:W-:-:S02]  /*71c80*/  IMAD.MOV.U32 R24, RZ, RZ, R25 ;  /* 0x000000ffff187224 */ /* 0x000fc400078e0019 */
[----:B------:R-:W-:Y:S02]  /*71c90*/  IMAD.MOV.U32 R25, RZ, RZ, R23 ;  /* 0x000000ffff197224 */ /* 0x000fe400078e0017 */
[----:B------:R-:W-:Y:S02]  /*71ca0*/  IMAD.MOV.U32 R23, RZ, RZ, R9 ;  /* 0x000000ffff177224 */ /* 0x000fe400078e0009 */
[----:B------:R-:W-:Y:S02]  /*71cb0*/  IMAD.MOV.U32 R9, RZ, RZ, R13 ;  /* 0x000000ffff097224 */ /* 0x000fe400078e000d */
[----:B------:R-:W-:Y:S02]  /*71cc0*/  IMAD.MOV.U32 R13, RZ, RZ, R18 ;  /* 0x000000ffff0d7224 */ /* 0x000fe400078e0012 */
[----:B------:R-:W-:Y:S01]  /*71cd0*/  IMAD.MOV.U32 R18, RZ, RZ, R38 ;  /* 0x000000ffff127224 */ /* 0x000fe200078e0026 */
[----:B------:R-:W-:Y:S01]  /*71ce0*/  IADD3 R38, P3, PT, R39, R6, RZ ;  /* 0x0000000627267210 */ /* 0x000fe20007f7e0ff */
[----:B------:R-:W-:-:S04]  /*71cf0*/  VIADD R34, R35, UR58 ;  /* 0x0000003a23227c36 */ /* 0x000fc80008000000 */
[----:B------:R-:W-:Y:S01]  /*71d00*/  IMAD.X R39, R37, 0x1, R7, P3 ;  /* 0x0000000125277824 */ /* 0x000fe200018e0607 */
[----:B------:R-:W-:Y:S04]  /*71d10*/  STL.64 [R1+0x26d8], R34 ;  /* 0x0026d82201007387 */ /* 0x000fe80000100a00 */
[----:B------:R0:W-:Y:S04]  /*71d20*/  STL.64 [R1+0xd08], R38 ;  /* 0x000d082601007387 */ /* 0x0001e80000100a00 */
[----:B0-----:R-:W2:Y:S01]  /*71d30*/  LDL.LU.64 R38, [R1+0x27a8] ;  /* 0x0027a80001267983 */ /* 0x001ea20000300a00 */
[----:B---3--:R-:W-:-:S02]  /*71d40*/  SHF.R.S32.HI R36, RZ, 0x1f, R27 ;  /* 0x0000001fff247819 */ /* 0x008fc4000001141b */
[C---:B------:R-:W-:Y:S02]  /*71d50*/  IADD3 R28, P1, PT, R27.reuse, R4, RZ ;  /* 0x000000041b1c7210 */ /* 0x040fe40007f3e0ff */
[----:B------:R-:W-:-:S03]  /*71d60*/  IADD3 R26, P5, PT, R27, R6, RZ ;  /* 0x000000061b1a7210 */ /* 0x000fc60007fbe0ff */
[C---:B------:R-:W-:Y:S02]  /*71d70*/  IMAD.X R29, R36.reuse, 0x1, R5, P1 ;  /* 0x00000001241d7824 */ /* 0x040fe400008e0605 */
[----:B------:R-:W-:-:S03]  /*71d80*/  IMAD.X R27, R36, 0x1, R7, P5 ;  /* 0x00000001241b7824 */ /* 0x000fc600028e0607 */
[----:B------:R0:W-:Y:S04]  /*71d90*/  STL.64 [R1+0xd00], R28 ;  /* 0x000d001c01007387 */ /* 0x0001e80000100a00 */
[----:B------:R3:W-:Y:S04]  /*71da0*/  STL.64 [R1+0xcf8], R26 ;  /* 0x000cf81a01007387 */ /* 0x0007e80000100a00 */
[----:B0-----:R-:W2:Y:S01]  /*71db0*/  LDL.LU R28, [R1+0xc0] ;  /* 0x0000c000011c7983 */ /* 0x001ea20000300800 */
[----:B------:R-:W-:Y:S01]  /*71dc0*/  VIADD R33, R34, UR61 ;  /* 0x0000003d22217c36 */ /* 0x000fe20008000000 */
[----:B----4-:R-:W-:-:S02]  /*71dd0*/  SHF.R.S32.HI R37, RZ, 0x1f, R41 ;  /* 0x0000001fff257819 */ /* 0x010fc40000011429 */
[----:B---3--:R-:W-:-:S05]  /*71de0*/  IADD3 R26, P1, PT, R41, R4, RZ ;  /* 0x00000004291a7210 */ /* 0x008fca0007f3e0ff */
[----:B------:R-:W-:Y:S01]  /*71df0*/  IMAD.X R27, R37, 0x1, R5, P1 ;  /* 0x00000001251b7824 */ /* 0x000fe200008e0605 */
[----:B--2---:R-:W-:Y:S02]  /*71e00*/  SHF.R.S32.HI R36, RZ, 0x1f, R28 ;  /* 0x0000001fff247819 */ /* 0x004fe4000001141c */
[C---:B------:R-:W-:Y:S02]  /*71e10*/  IADD3 R34, P3, PT, R28.reuse, R4, RZ ;  /* 0x000000041c227210 */ /* 0x040fe40007f7e0ff */
[----:B------:R-:W-:-:S03]  /*71e20*/  IADD3 R28, P5, PT, R28, R6, RZ ;  /* 0x000000061c1c7210 */ /* 0x000fc60007fbe0ff */
[C---:B------:R-:W-:Y:S02]  /*71e30*/  IMAD.X R35, R36.reuse, 0x1, R5, P3 ;  /* 0x0000000124237824 */ /* 0x040fe400018e0605 */
[----:B------:R-:W-:-:S03]  /*71e40*/  IMAD.X R29, R36, 0x1, R7, P5 ;  /* 0x00000001241d7824 */ /* 0x000fc600028e0607 */
[----:B------:R-:W-:Y:S04]  /*71e50*/  STL.64 [R1+0xcf0], R34 ;  /* 0x000cf02201007387 */ /* 0x000fe80000100a00 */
[----:B------:R0:W-:Y:S01]  /*71e60*/  STL.64 [R1+0xce8], R28 ;  /* 0x000ce81c01007387 */ /* 0x0001e20000100a00 */
[----:B------:R-:W-:Y:S01]  /*71e70*/  SHF.R.S32.HI R36, RZ, 0x1f, R39 ;  /* 0x0000001fff247819 */ /* 0x000fe20000011427 */
[----:B0-----:R-:W-:Y:S02]  /*71e80*/  IMAD.MOV.U32 R28, RZ, RZ, R24 ;  /* 0x000000ffff1c7224 */ /* 0x001fe400078e0018 */
[----:B------:R-:W-:Y:S02]  /*71e90*/  IMAD.MOV.U32 R24, RZ, RZ, R20 ;  /* 0x000000ffff187224 */ /* 0x000fe400078e0014 */
[----:B------:R-:W-:-:S02]  /*71ea0*/  IMAD.MOV.U32 R20, RZ, RZ, R12 ;  /* 0x000000ffff147224 */ /* 0x000fc400078e000c */
[----:B------:R-:W-:Y:S02]  /*71eb0*/  IMAD.MOV.U32 R12, RZ, RZ, R59 ;  /* 0x000000ffff0c7224 */ /* 0x000fe400078e003b */
[----:B------:R-:W-:Y:S01]  /*71ec0*/  IMAD.MOV.U32 R59, RZ, RZ, R40 ;  /* 0x000000ffff3b7224 */ /* 0x000fe200078e0028 */
[----:B------:R-:W-:Y:S01]  /*71ed0*/  IADD3 R40, P3, PT, R41, R6, RZ ;  /* 0x0000000629287210 */ /* 0x000fe20007f7e0ff */
[----:B------:R-:W-:Y:S02]  /*71ee0*/  IMAD.MOV.U32 R29, RZ, RZ, R28 ;  /* 0x000000ffff1d7224 */ /* 0x000fe400078e001c */
[----:B------:R-:W-:Y:S01]  /*71ef0*/  IMAD.MOV.U32 R28, RZ, RZ, R59 ;  /* 0x000000ffff1c7224 */ /* 0x000fe200078e003b */
[----:B------:R-:W-:Y:S01]  /*71f00*/  IADD3 R34, P1, PT, R39, R4, RZ ;  /* 0x0000000427227210 */ /* 0x000fe20007f3e0ff */
[----:B------:R-:W2:Y:S01]  /*71f10*/  LDL.LU R59, [R1+0xb0] ;  /* 0x0000b000013b7983 */ /* 0x000ea20000300800 */
[----:B------:R-:W-:-:S03]  /*71f20*/  IMAD.X R41, R37, 0x1, R7, P3 ;  /* 0x0000000125297824 */ /* 0x000fc600018e0607 */
[----:B------:R0:W-:Y:S01]  /*71f30*/  STL.64 [R1+0xce0], R26 ;  /* 0x000ce01a01007387 */ /* 0x0001e20000100a00 */
[----:B------:R-:W-:-:S03]  /*71f40*/  IMAD.X R35, R36, 0x1, R5, P1 ;  /* 0x0000000124237824 */ /* 0x000fc600008e0605 */
[----:B------:R-:W-:Y:S01]  /*71f50*/  STL.64 [R1+0x26f8], R32 ;  /* 0x0026f82001007387 */ /* 0x000fe20000100a00 */
[----:B0-----:R-:W-:-:S03]  /*71f60*/  IADD3 R26, P5, PT, R39, R6, RZ ;  /* 0x00000006271a7210 */ /* 0x001fc60007fbe0ff */
[----:B------:R0:W-:Y:S02]  /*71f70*/  STL.64 [R1+0xcd8], R40 ;  /* 0x000cd82801007387 */ /* 0x0001e40000100a00 */
[----:B------:R-:W-:Y:S02]  /*71f80*/  IMAD.X R27, R36, 0x1, R7, P5 ;  /* 0x00000001241b7824 */ /* 0x000fe400028e0607 */
[----:B0-----:R-:W3:Y:S04]  /*71f90*/  LDL.LU.64 R40, [R1+0x27a0] ;  /* 0x0027a00001287983 */ /* 0x001ee80000300a00 */
[----:B------:R-:W-:Y:S04]  /*71fa0*/  STL.64 [R1+0xcd0], R34 ;  /* 0x000cd02201007387 */ /* 0x000fe80000100a00 */
[----:B------:R0:W-:Y:S04]  /*71fb0*/  STL.64 [R1+0xcc8], R26 ;  /* 0x000cc81a01007387 */ /* 0x0001e80000100a00 */
[----:B0-----:R-:W4:Y:S01]  /*71fc0*/  LDL.LU R27, [R1+0xb8] ;  /* 0x0000b800011b7983 */ /* 0x001f220000300800 */
[----:B------:R-:W-:-:S02]  /*71fd0*/  SHF.R.S32.HI R37, RZ, 0x1f, R30 ;  /* 0x0000001fff257819 */ /* 0x000fc4000001141e */
[-C--:B------:R-:W-:Y:S01]  /*71fe0*/  IADD3 R26, P1, PT, R30, R4.reuse, RZ ;  /* 0x000000041e1a7210 */ /* 0x080fe20007f3e0ff */
[----:B------:R-:W-:Y:S01]  /*71ff0*/  VIADD R39, R33, UR59 ;  /* 0x0000003b21277c36 */ /* 0x000fe20008000000 */
[----:B------:R-:W0:Y:S01]  /*72000*/  LDCU.64 UR58, c[0x0][0x398] ;  /* 0x00007300ff3a77ac */ /* 0x000e220008000a00 */
[----:B----4-:R-:W-:Y:S02]  /*72010*/  SHF.R.S32.HI R36, RZ, 0x1f, R27 ;  /* 0x0000001fff247819 */ /* 0x010fe4000001141b */
[C---:B------:R-:W-:Y:S02]  /*72020*/  IADD3 R34, P3, PT, R27.reuse, R4, RZ ;  /* 0x000000041b227210 */ /* 0x040fe40007f7e0ff */
[----:B------:R-:W-:-:S03]  /*72030*/  IADD3 R32, P5, PT, R27, R6, RZ ;  /* 0x000000061b207210 */ /* 0x000fc60007fbe0ff */
[C---:B------:R-:W-:Y:S02]  /*72040*/  IMAD.X R35, R36.reuse, 0x1, R5, P3 ;  /* 0x0000000124237824 */ /* 0x040fe400018e0605 */
[----:B------:R-:W-:Y:S02]  /*72050*/  IMAD.X R33, R36, 0x1, R7, P5 ;  /* 0x0000000124217824 */ /* 0x000fe400028e0607 */
[----:B------:R-:W-:Y:S01]  /*72060*/  IMAD.X R27, R37, 0x1, R5, P1 ;  /* 0x00000001251b7824 */ /* 0x000fe200008e0605 */
[----:B------:R4:W-:Y:S01]  /*72070*/  STL.64 [R1+0xcc0], R34 ;  /* 0x000cc02201007387 */ /* 0x0009e20000100a00 */
[----:B------:R-:W-:-:S03]  /*72080*/  SHF.R.S32.HI R36, RZ, 0x1f, R38 ;  /* 0x0000001fff247819 */ /* 0x000fc60000011426 */
[----:B------:R0:W-:Y:S04]  /*72090*/  STL.64 [R1+0xcb8], R32 ;  /* 0x000cb82001007387 */ /* 0x0001e80000100a00 */
[----:B------:R1:W-:Y:S04]  /*720a0*/  STL.64 [R1+0xcb0], R26 ;  /* 0x000cb01a01007387 */ /* 0x0003e80000100a00 */
[----:B----4-:R-:W4:Y:S01]  /*720b0*/  LDL.LU R35, [R1+0xa4] ;  /* 0x0000a40001237983 */ /* 0x010f220000300800 */
[----:B0-----:R-:W-:Y:S02]  /*720c0*/  IADD3 R32, P3, PT, R30, R6, RZ ;  /* 0x000000061e207210 */ /* 0x001fe40007f7e0ff */
[----:B------:R-:W-:-:S02]  /*720d0*/  IADD3 R30, P1, PT, R38, R4, RZ ;  /* 0x00000004261e7210 */ /* 0x000fc40007f3e0ff */
[----:B-1----:R-:W-:Y:S01]  /*720e0*/  IADD3 R26, P5, PT, R38, R6, RZ ;  /* 0x00000006261a7210 */ /* 0x002fe20007fbe0ff */
[----:B------:R-:W-:Y:S02]  /*720f0*/  IMAD.X R33, R37, 0x1, R7, P3 ;  /* 0x0000000125217824 */ /* 0x000fe400018e0607 */
[C---:B------:R-:W-:Y:S02]  /*72100*/  IMAD.X R31, R36.reuse, 0x1, R5, P1 ;  /* 0x00000001241f7824 */ /* 0x040fe400008e0605 */
[----:B------:R-:W-:Y:S01]  /*72110*/  IMAD.X R27, R36, 0x1, R7, P5 ;  /* 0x00000001241b7824 */ /* 0x000fe200028e0607 */
[----:B------:R-:W-:Y:S01]  /*72120*/  STL.64 [R1+0xca8], R32 ;  /* 0x000ca82001007387 */ /* 0x000fe20000100a00 */
[----:B---3--:R-:W-:-:S03]  /*72130*/  SHF.R.S32.HI R36, RZ, 0x1f, R40 ;  /* 0x0000001fff247819 */ /* 0x008fc60000011428 */
[----:B------:R0:W-:Y:S04]  /*72140*/  STL.64 [R1+0xca0], R30 ;  /* 0x000ca01e01007387 */ /* 0x0001e80000100a00 */
[----:B------:R1:W-:Y:S01]  /*72150*/  STL.64 [R1+0xc98], R26 ;  /* 0x000c981a01007387 */ /* 0x0003e20000100a00 */
[C---:B0-----:R-:W-:Y:S02]  /*72160*/  IADD3 R30, P3, PT, R40.reuse, R4, RZ ;  /* 0x00000004281e7210 */ /* 0x041fe40007f7e0ff */
[----:B-1----:R-:W-:-:S03]  /*72170*/  IADD3 R26, P5, PT, R40, R6, RZ ;  /* 0x00000006281a7210 */ /* 0x002fc60007fbe0ff */
[C---:B------:R-:W-:Y:S02]  /*72180*/  IMAD.X R31, R36.reuse, 0x1, R5, P3 ;  /* 0x00000001241f7824 */ /* 0x040fe400018e0605 */
[----:B------:R-:W-:-:S03]  /*72190*/  IMAD.X R27, R36, 0x1, R7, P5 ;  /* 0x00000001241b7824 */ /* 0x000fc600028e0607 */
[----:B------:R-:W-:Y:S04]  /*721a0*/  STL.64 [R1+0xc90], R30 ;  /* 0x000c901e01007387 */ /* 0x000fe80000100a00 */
[----:B------:R0:W-:Y:S02]  /*721b0*/  STL.64 [R1+0xc88], R26 ;  /* 0x000c881a01007387 */ /* 0x0001e40000100a00 */
[----:B0-----:R-:W-:-:S04]  /*721c0*/  IMAD.MOV.U32 R27, RZ, RZ, R29 ;  /* 0x000000ffff1b7224 */ /* 0x001fc800078e001d */
[----:B------:R-:W-:Y:S02]  /*721d0*/  IMAD.MOV.U32 R30, RZ, RZ, R27 ;  /* 0x000000ffff1e7224 */ /* 0x000fe400078e001b */
[----:B------:R-:W3:Y:S01]  /*721e0*/  LDL.LU R27, [R1+0xac] ;  /* 0x0000ac00011b7983 */ /* 0x000ee20000300800 */
[----:B--2---:R-:W-:Y:S02]  /*721f0*/  SHF.R.S32.HI R40, RZ, 0x1f, R59 ;  /* 0x0000001fff287819 */ /* 0x004fe4000001143b */
[----:B------:R-:W-:Y:S01]  /*72200*/  IADD3 R32, P1, PT, R59, R4, RZ ;  /* 0x000000043b207210 */ /* 0x000fe20007f3e0ff */
[----:B------:R-:W-:Y:S02]  /*72210*/  IMAD.MOV.U32 R29, RZ, RZ, R28 ;  /* 0x000000ffff1d7224 */ /* 0x000fe400078e001c */
[----:B------:R-:W-:Y:S02]  /*72220*/  IMAD.MOV.U32 R28, RZ, RZ, R25 ;  /* 0x000000ffff1c7224 */ /* 0x000fe400078e0019 */
[----:B------:R-:W-:-:S02]  /*72230*/  IMAD.X R33, R40, 0x1, R5, P1 ;  /* 0x0000000128217824 */ /* 0x000fc400008e0605 */
[----:B------:R-:W-:Y:S02]  /*72240*/  IMAD.MOV.U32 R25, RZ, RZ, R51 ;  /* 0x000000ffff197224 */ /* 0x000fe400078e0033 */
[----:B------:R-:W-:Y:S01]  /*72250*/  IMAD.MOV.U32 R51, RZ, RZ, R58 ;  /* 0x000000ffff337224 */ /* 0x000fe200078e003a */
[----:B------:R-:W-:Y:S01]  /*72260*/  IADD3 R58, P3, PT, R59, R6, RZ ;  /* 0x000000063b3a7210 */ /* 0x000fe20007f7e0ff */
[----:B------:R0:W-:Y:S01]  /*72270*/  STL.64 [R1+0xc80], R32 ;  /* 0x000c802001007387 */ /* 0x0001e20000100a00 */
[----:B------:R-:W-:Y:S01]  /*72280*/  VIADD R38, R39, UR45 ;  /* 0x0000002d27267c36 */ /* 0x000fe20008000000 */
[----:B------:R-:W-:Y:S01]  /*72290*/  UMOV UR75, UR52 ;  /* 0x00000034004b7c82 */ /* 0x000fe20008000000 */
[----:B------:R-:W1:Y:S01]  /*722a0*/  LDCU UR45, c[0x0][0x39c] ;  /* 0x00007380ff2d77ac */ /* 0x000e620008000800 */
[----:B------:R-:W-:Y:S02]  /*722b0*/  IMAD.X R59, R40, 0x1, R7, P3 ;  /* 0x00000001283b7824 */ /* 0x000fe400018e0607 */
[----:B------:R-:W-:Y:S01]  /*722c0*/  STL.64 [R1+0x26c0], R38 ;  /* 0x0026c02601007387 */ /* 0x000fe20000100a00 */
[----:B---3--:R-:W-:-:S02]  /*722d0*/  SHF.R.S32.HI R36, RZ, 0x1f, R27 ;  /* 0x0000001fff247819 */ /* 0x008fc4000001141b */
[C---:B0-----:R-:W-:Y:S01]  /*722e0*/  IADD3 R32, P1, PT, R27.reuse, R4, RZ ;  /* 0x000000041b207210 */ /* 0x041fe20007f3e0ff */
[----:B------:R-:W-:Y:S01]  /*722f0*/  STL [R1+0x26c8], R39 ;  /* 0x0026c82701007387 */ /* 0x000fe20000100800 */
[----:B------:R-:W-:Y:S01]  /*72300*/  IADD3 R26, P5, PT, R27, R6, RZ ;  /* 0x000000061b1a7210 */ /* 0x000fe20007fbe0ff */
[----:B------:R-:W-:Y:S01]  /*72310*/  VIADD R37, R38, UR60 ;  /* 0x0000003c26257c36 */ /* 0x000fe20008000000 */
[----:B----4-:R-:W-:Y:S01]  /*72320*/  SHF.R.S32.HI R40, RZ, 0x1f, R35 ;  /* 0x0000001fff287819 */ /* 0x010fe20000011423 */
[C---:B------:R-:W-:Y:S01]  /*72330*/  IMAD.X R33, R36.reuse, 0x1, R5, P1 ;  /* 0x0000000124217824 */ /* 0x040fe200008e0605 */
[----:B------:R0:W-:Y:S01]  /*72340*/  STL.64 [R1+0xc78], R58 ;  /* 0x000c783a01007387 */ /* 0x0001e20000100a00 */
[----:B------:R-:W-:Y:S01]  /*72350*/  IMAD.X R27, R36, 0x1, R7, P5 ;  /* 0x00000001241b7824 */ /* 0x000fe200028e0607 */
[----:B------:R-:W2:Y:S01]  /*72360*/  LDCU.64 UR60, c[0x0][0x398] ;  /* 0x00007300ff3c77ac */ /* 0x000ea20008000a00 */
[----:B------:R-:W3:Y:S01]  /*72370*/  LDCU UR52, c[0x0][0x39c] ;  /* 0x00007380ff3477ac */ /* 0x000ee20008000800 */
[----:B0-----:R-:W4:Y:S04]  /*72380*/  LDL.LU.64 R58, [R1+0x2798] ;  /* 0x00279800013a7983 */ /* 0x001f280000300a00 */
[----:B------:R-:W-:Y:S04]  /*72390*/  STL.64 [R1+0xc70], R32 ;  /* 0x000c702001007387 */ /* 0x000fe80000100a00 */
[----:B------:R-:W2:Y:S04]  /*723a0*/  LDL.LU R31, [R1+0xa8] ;  /* 0x0000a800011f7983 */ /* 0x000ea80000300800 */
[----:B------:R0:W-:Y:S02]  /*723b0*/  STL.64 [R1+0xc68], R26 ;  /* 0x000c681a01007387 */ /* 0x0001e40000100a00 */
[----:B0-----:R-:W-:-:S02]  /*723c0*/  IMAD.MOV.U32 R27, RZ, RZ, R28 ;  /* 0x000000ffff1b7224 */ /* 0x001fc400078e001c */
[----:B------:R-:W-:Y:S02]  /*723d0*/  IMAD.MOV.U32 R28, RZ, RZ, R51 ;  /* 0x000000ffff1c7224 */ /* 0x000fe400078e0033 */
[----:B------:R-:W-:Y:S02]  /*723e0*/  IMAD.MOV.U32 R51, RZ, RZ, R42 ;  /* 0x000000ffff337224 */ /* 0x000fe400078e002a */
[----:B------:R-:W-:Y:S02]  /*723f0*/  IMAD.MOV.U32 R26, RZ, RZ, R29 ;  /* 0x000000ffff1a7224 */ /* 0x000fe400078e001d */
[----:B------:R-:W-:Y:S02]  /*72400*/  IMAD.MOV.U32 R29, RZ, RZ, R25 ;  /* 0x000000ffff1d7224 */ /* 0x000fe400078e0019 */
[----:B------:R-:W-:Y:S02]  /*72410*/  IMAD.MOV.U32 R25, RZ, RZ, R53 ;  /* 0x000000ffff197224 */ /* 0x000fe400078e0035 */
[----:B------:R-:W-:Y:S01]  /*72420*/  IMAD.MOV.U32 R53, RZ, RZ, R43 ;  /* 0x000000ffff357224 */ /* 0x000fe200078e002b */
[----:B--2---:R-:W-:-:S02]  /*72430*/  SHF.R.S32.HI R36, RZ, 0x1f, R31 ;  /* 0x0000001fff247819 */ /* 0x004fc4000001141f */
[----:B------:R-:W-:-:S05]  /*72440*/  IADD3 R42, P3, PT, R31, R4, RZ ;  /* 0x000000041f2a7210 */ /* 0x000fca0007f7e0ff */
[----:B------:R-:W-:-:S05]  /*72450*/  IMAD.X R43, R36, 0x1, R5, P3 ;  /* 0x00000001242b7824 */ /* 0x000fca00018e0605 */
[----:B------:R0:W-:Y:S04]  /*72460*/  STL.64 [R1+0xc60], R42 ;  /* 0x000c602a01007387 */ /* 0x0001e80000100a00 */
[----:B0-----:R-:W2:Y:S01]  /*72470*/  LDL.LU.64 R42, [R1+0x2790] ;  /* 0x00279000012a7983 */ /* 0x001ea20000300a00 */
[----:B------:R-:W-:Y:S02]  /*72480*/  IADD3 R38, P5, PT, R31, R6, RZ ;  /* 0x000000061f267210 */ /* 0x000fe40007fbe0ff */
[----:B------:R-:W-:Y:S01]  /*72490*/  IADD3 R32, P1, PT, R35, R4, RZ ;  /* 0x0000000423207210 */ /* 0x000fe20007f3e0ff */
[----:B------:R-:W-:Y:S02]  /*724a0*/  IMAD.MOV.U32 R31, RZ, RZ, R26 ;  /* 0x000000ffff1f7224 */ /* 0x000fe400078e001a */
[----:B------:R-:W-:-:S02]  /*724b0*/  IMAD.X R39, R36, 0x1, R7, P5 ;  /* 0x0000000124277824 */ /* 0x000fc400028e0607 */
[----:B------:R-:W-:Y:S02]  /*724c0*/  IMAD.MOV.U32 R26, RZ, RZ, R27 ;  /* 0x000000ffff1a7224 */ /* 0x000fe400078e001b */
[----:B------:R-:W-:Y:S02]  /*724d0*/  IMAD.MOV.U32 R27, RZ, RZ, R29 ;  /* 0x000000ffff1b7224 */ /* 0x000fe400078e001d */
[----:B------:R-:W-:Y:S02]  /*724e0*/  IMAD.X R33, R40, 0x1, R5, P1 ;  /* 0x0000000128217824 */ /* 0x000fe400008e0605 */
[----:B------:R-:W-:Y:S01]  /*724f0*/  IMAD.MOV.U32 R29, RZ, RZ, R28 ;  /* 0x000000ffff1d7224 */ /* 0x000fe200078e001c */
[----:B------:R0:W-:Y:S01]  /*72500*/  STL.64 [R1+0xc58], R38 ;  /* 0x000c582601007387 */ /* 0x0001e20000100a00 */
[----:B------:R-:W-:Y:S02]  /*72510*/  IMAD.MOV.U32 R28, RZ, RZ, R24 ;  /* 0x000000ffff1c7224 */ /* 0x000fe400078e0018 */
[----:B------:R-:W-:-:S02]  /*72520*/  IMAD.MOV.U32 R24, RZ, RZ, R3 ;  /* 0x000000ffff187224 */ /* 0x000fc400078e0003 */
[----:B------:R-:W3:Y:S04]  /*72530*/  LDL.LU R3, [R1+0x35c] ;  /* 0x00035c0001037983 */ /* 0x000ee80000300800 */
[----:B------:R1:W-:Y:S01]  /*72540*/  STL.64 [R1+0xc50], R32 ;  /* 0x000c502001007387 */ /* 0x0003e20000100a00 */
[----:B0-----:R-:W-:-:S05]  /*72550*/  IADD3 R38, P3, PT, R35, R6, RZ ;  /* 0x0000000623267210 */ /* 0x001fca0007f7e0ff */
[----:B------:R-:W-:-:S05]  /*72560*/  IMAD.X R39, R40, 0x1, R7, P3 ;  /* 0x0000000128277824 */ /* 0x000fca00018e0607 */
[----:B------:R-:W-:Y:S01]  /*72570*/  STL.64 [R1+0xc48], R38 ;  /* 0x000c482601007387 */ /* 0x000fe20000100a00 */
[----:B--2---:R-:W-:Y:S02]  /*72580*/  SHF.R.S32.HI R36, RZ, 0x1f, R42 ;  /* 0x0000001fff247819 */ /* 0x004fe4000001142a */
[C---:B------:R-:W-:Y:S02]  /*72590*/  IADD3 R34, P1, PT, R42.reuse, R4, RZ ;  /* 0x000000042a227210 */ /* 0x040fe40007f3e0ff */
[----:B-1----:R-:W-:-:S03]  /*725a0*/  IADD3 R32, P5, PT, R42, R6, RZ ;  /* 0x000000062a207210 */ /* 0x002fc60007fbe0ff */
[C---:B------:R-:W-:Y:S02]  /*725b0*/  IMAD.X R35, R36.reuse, 0x1, R5, P1 ;  /* 0x0000000124237824 */ /* 0x040fe400008e0605 */
[----:B------:R-:W-:-:S03]  /*725c0*/  IMAD.X R33, R36, 0x1, R7, P5 ;  /* 0x0000000124217824 */ /* 0x000fc600028e0607 */
[----:B------:R0:W-:Y:S04]  /*725d0*/  STL.64 [R1+0xc40], R34 ;  /* 0x000c402201007387 */ /* 0x0001e80000100a00 */
[----:B------:R1:W-:Y:S04]  /*725e0*/  STL.64 [R1+0xc38], R32 ;  /* 0x000c382001007387 */ /* 0x0003e80000100a00 */
[----:B0-----:R-:W2:Y:S01]  /*725f0*/  LDL.LU R35, [R1+0xa0] ;  /* 0x0000a00001237983 */ /* 0x001ea20000300800 */
[----:B------:R-:W-:Y:S02]  /*72600*/  SHF.R.S32.HI R40, RZ, 0x1f, R30 ;  /* 0x0000001fff287819 */ /* 0x000fe4000001141e */
[----:B-1----:R-:W-:-:S02]  /*72610*/  IADD3 R32, P1, PT, R30, R4, RZ ;  /* 0x000000041e207210 */ /* 0x002fc40007f3e0ff */
[----:B--2---:R-:W-:Y:S02]  /*72620*/  SHF.R.S32.HI R36, RZ, 0x1f, R35 ;  /* 0x0000001fff247819 */ /* 0x004fe40000011423 */
[C---:B------:R-:W-:Y:S02]  /*72630*/  IADD3 R38, P3, PT, R35.reuse, R4, RZ ;  /* 0x0000000423267210 */ /* 0x040fe40007f7e0ff */
[----:B------:R-:W-:-:S03]  /*72640*/  IADD3 R34, P5, PT, R35, R6, RZ ;  /* 0x0000000623227210 */ /* 0x000fc60007fbe0ff */
[C---:B------:R-:W-:Y:S02]  /*72650*/  IMAD.X R39, R36.reuse, 0x1, R5, P3 ;  /* 0x0000000124277824 */ /* 0x040fe400018e0605 */
[----:B------:R-:W-:-:S03]  /*72660*/  IMAD.X R35, R36, 0x1, R7, P5 ;  /* 0x0000000124237824 */ /* 0x000fc600028e0607 */
[----:B------:R0:W-:Y:S04]  /*72670*/  STL.64 [R1+0xc30], R38 ;  /* 0x000c302601007387 */ /* 0x0001e80000100a00 */
[----:B------:R-:W-:Y:S01]  /*72680*/  STL.64 [R1+0xc28], R34 ;  /* 0x000c282201007387 */ /* 0x000fe20000100a00 */
[----:B0-----:R-:W-:Y:S01]  /*72690*/  IADD3 R38, P3, PT, R30, R6, RZ ;  /* 0x000000061e267210 */ /* 0x001fe20007f7e0ff */
[----:B------:R-:W-:Y:S02]  /*726a0*/  IMAD.MOV.U32 R30, RZ, RZ, R27 ;  /* 0x000000ffff1e7224 */ /* 0x000fe400078e001b */
[----:B------:R-:W-:Y:S02]  /*726b0*/  IMAD.MOV.U32 R27, RZ, RZ, R29 ;  /* 0x000000ffff1b7224 */ /* 0x000fe400078e001d */
[----:B------:R-:W-:-:S02]  /*726c0*/  IMAD.MOV.U32 R29, RZ, RZ, R28 ;  /* 0x000000ffff1d7224 */ /* 0x000fc400078e001c */
[----:B------:R-:W-:Y:S02]  /*726d0*/  IMAD.MOV.U32 R28, RZ, RZ, R24 ;  /* 0x000000ffff1c7224 */ /* 0x000fe400078e0018 */
[----:B------:R-:W-:Y:S02]  /*726e0*/  IMAD.MOV.U32 R24, RZ, RZ, R22 ;  /* 0x000000ffff187224 */ /* 0x000fe400078e0016 */
[----:B------:R-:W-:Y:S02]  /*726f0*/  IMAD.MOV.U32 R22, RZ, RZ, R41 ;  /* 0x000000ffff167224 */ /* 0x000fe400078e0029 */
[----:B------:R-:W2:Y:S01]  /*72700*/  LDL.LU R41, [R1+0x2788] ;  /* 0x0027880001297983 */ /* 0x000ea20000300800 */
[C---:B------:R-:W-:Y:S02]  /*72710*/  IMAD.X R33, R40.reuse, 0x1, R5, P1 ;  /* 0x0000000128217824 */ /* 0x040fe400008e0605 */
[----:B------:R-:W-:-:S03]  /*72720*/  IMAD.X R39, R40, 0x1, R7, P3 ;  /* 0x0000000128277824 */ /* 0x000fc600018e0607 */
[----:B------:R-:W-:Y:S04]  /*72730*/  STL.64 [R1+0xc20], R32 ;  /* 0x000c202001007387 */ /* 0x000fe80000100a00 */
[----:B------:R0:W-:Y:S02]  /*72740*/  STL.64 [R1+0xc18], R38 ;  /* 0x000c182601007387 */ /* 0x0001e40000100a00 */
[-C--:B0-----:R-:W-:Y:S02]  /*72750*/  IADD3 R38, P3, PT, R43, R4.reuse, RZ ;  /* 0x000000042b267210 */ /* 0x081fe40007f7e0ff */
[----:B--2---:R-:W-:Y:S02]  /*72760*/  SHF.R.S32.HI R36, RZ, 0x1f, R41 ;  /* 0x0000001fff247819 */ /* 0x004fe40000011429 */
[----:B------:R-:W-:-:S02]  /*72770*/  IADD3 R34, P1, PT, R41, R4, RZ ;  /* 0x0000000429227210 */ /* 0x000fc40007f3e0ff */
[----:B------:R-:W-:-:S03]  /*72780*/  IADD3 R32, P5, PT, R41, R6, RZ ;  /* 0x0000000629207210 */ /* 0x000fc60007fbe0ff */
[C---:B------:R-:W-:Y:S02]  /*72790*/  IMAD.X R35, R36.reuse, 0x1, R5, P1 ;  /* 0x0000000124237824 */ /* 0x040fe400008e0605 */
[----:B------:R-:W-:Y:S01]  /*727a0*/  IMAD.X R33, R36, 0x1, R7, P5 ;  /* 0x0000000124217824 */ /* 0x000fe200028e0607 */
[----:B------:R-:W-:Y:S02]  /*727b0*/  SHF.R.S32.HI R36, RZ, 0x1f, R43 ;  /* 0x0000001fff247819 */ /* 0x000fe4000001142b */
[----:B------:R0:W-:Y:S03]  /*727c0*/  STL.64 [R1+0xc10], R34 ;  /* 0x000c102201007387 */ /* 0x0001e60000100a00 */
[----:B------:R-:W-:Y:S01]  /*727d0*/  IMAD.X R39, R36, 0x1, R5, P3 ;  /* 0x0000000124277824 */ /* 0x000fe200018e0605 */
[----:B------:R1:W-:Y:S01]  /*727e0*/  STL.64 [R1+0xc08], R32 ;  /* 0x000c082001007387 */ /* 0x0003e20000100a00 */
[----:B0-----:R-:W-:-:S03]  /*727f0*/  IADD3 R34, P5, PT, R43, R6, RZ ;  /* 0x000000062b227210 */ /* 0x001fc60007fbe0ff */
[----:B------:R-:W-:Y:S02]  /*72800*/  STL.64 [R1+0xc00], R38 ;  /* 0x000c002601007387 */ /* 0x000fe40000100a00 */
[----:B------:R-:W-:Y:S01]  /*72810*/  IMAD.X R35, R36, 0x1, R7, P5 ;  /* 0x0000000124237824 */ /* 0x000fe200028e0607 */
[----:B------:R-:W-:Y:S02]  /*72820*/  SHF.R.S32.HI R43, RZ, 0x1f, R31 ;  /* 0x0000001fff2b7819 */ /* 0x000fe4000001141f */
[----:B-1----:R-:W-:Y:S02]  /*72830*/  IADD3 R32, P1, PT, R31, R4, RZ ;  /* 0x000000041f207210 */ /* 0x002fe40007f3e0ff */
[----:B------:R0:W-:Y:S03]  /*72840*/  STL.64 [R1+0xbf8], R34 ;  /* 0x000bf82201007387 */ /* 0x0001e60000100a00 */
[----:B------:R-:W-:-:S02]  /*72850*/  IMAD.X R33, R43, 0x1, R5, P1 ;  /* 0x000000012b217824 */ /* 0x000fc400008e0605 */
[----:B0-----:R-:W-:Y:S02]  /*72860*/  IMAD.MOV.U32 R35, RZ, RZ, R27 ;  /* 0x000000ffff237224 */ /* 0x001fe400078e001b */
[----:B------:R-:W-:Y:S02]  /*72870*/  IMAD.MOV.U32 R27, RZ, RZ, R29 ;  /* 0x000000ffff1b7224 */ /* 0x000fe400078e001d */
[----:B------:R-:W-:Y:S02]  /*72880*/  IMAD.MOV.U32 R29, RZ, RZ, R28 ;  /* 0x000000ffff1d7224 */ /* 0x000fe400078e001c */
[----:B------:R-:W-:Y:S02]  /*72890*/  IMAD.MOV.U32 R28, RZ, RZ, R24 ;  /* 0x000000ffff1c7224 */ /* 0x000fe400078e0018 */
[----:B------:R-:W-:Y:S02]  /*728a0*/  IMAD.MOV.U32 R24, RZ, RZ, R23 ;  /* 0x000000ffff187224 */ /* 0x000fe400078e0017 */
[----:B------:R-:W-:-:S02]  /*728b0*/  IMAD.MOV.U32 R23, RZ, RZ, R9 ;  /* 0x000000ffff177224 */ /* 0x000fc400078e0009 */
[----:B------:R-:W-:Y:S01]  /*728c0*/  IMAD.MOV.U32 R9, RZ, RZ, R10 ;  /* 0x000000ffff097224 */ /* 0x000fe200078e000a */
[----:B------:R0:W-:Y:S01]  /*728d0*/  STL.64 [R1+0xbf0], R32 ;  /* 0x000bf02001007387 */ /* 0x0001e20000100a00 */
[----:B------:R-:W-:Y:S02]  /*728e0*/  IMAD.MOV.U32 R10, RZ, RZ, R11 ;  /* 0x000000ffff0a7224 */ /* 0x000fe400078e000b */
[----:B------:R-:W-:Y:S02]  /*728f0*/  IMAD.MOV.U32 R11, RZ, RZ, R45 ;  /* 0x000000ffff0b7224 */ /* 0x000fe400078e002d */
[----:B------:R-:W2:Y:S01]  /*72900*/  LDL.LU R45, [R1+0x2784] ;  /* 0x00278400012d7983 */ /* 0x000ea20000300800 */
[----:B------:R-:W-:Y:S02]  /*72910*/  IADD3 R38, P3, PT, R31, R6, RZ ;  /* 0x000000061f267210 */ /* 0x000fe40007f7e0ff */
[----:B------:R-:W-:Y:S02]  /*72920*/  SHF.R.S32.HI R36, RZ, 0x1f, R30 ;  /* 0x0000001fff247819 */ /* 0x000fe4000001141e */
[----:B0-----:R-:W-:-:S02]  /*72930*/  IADD3 R32, P1, PT, R30, R4, RZ ;  /* 0x000000041e207210 */ /* 0x001fc40007f3e0ff */
[----:B------:R-:W-:Y:S01]  /*72940*/  IADD3 R30, P5, PT, R30, R6, RZ ;  /* 0x000000061e1e7210 */ /* 0x000fe20007fbe0ff */
[----:B------:R-:W-:-:S04]  /*72950*/  IMAD.X R39, R43, 0x1, R7, P3 ;  /* 0x000000012b277824 */ /* 0x000fc800018e0607 */
[C---:B------:R-:W-:Y:S01]  /*72960*/  IMAD.X R31, R36.reuse, 0x1, R7, P5 ;  /* 0x00000001241f7824 */ /* 0x040fe200028e0607 */
[----:B------:R-:W-:Y:S01]  /*72970*/  STL.64 [R1+0xbe8], R38 ;  /* 0x000be82601007387 */ /* 0x000fe20000100a00 */
[----:B------:R-:W-:-:S03]  /*72980*/  IMAD.X R33, R36, 0x1, R5, P1 ;  /* 0x0000000124217824 */ /* 0x000fc600008e0605 */
[----:B------:R0:W-:Y:S01]  /*72990*/  STL.64 [R1+0xbd8], R30 ;  /* 0x000bd81e01007387 */ /* 0x0001e20000100a00 */
[----:B------:R-:W-:-:S03]  /*729a0*/  SHF.R.S32.HI R43, RZ, 0x1f, R26 ;  /* 0x0000001fff2b7819 */ /* 0x000fc6000001141a */
[----:B------:R1:W-:Y:S01]  /*729b0*/  STL.64 [R1+0xbe0], R32 ;  /* 0x000be02001007387 */ /* 0x0003e20000100a00 */
[----:B0-----:R-:W-:-:S05]  /*729c0*/  IMAD.MOV.U32 R30, RZ, RZ, R27 ;  /* 0x000000ffff1e7224 */ /* 0x001fca00078e001b */
[----:B------:R-:W-:Y:S02]  /*729d0*/  SHF.R.S32.HI R36, RZ, 0x1f, R30 ;  /* 0x0000001fff247819 */ /* 0x000fe4000001141e */
[C---:B------:R-:W-:Y:S02]  /*729e0*/  IADD3 R38, P3, PT, R30.reuse, R4, RZ ;  /* 0x000000041e267210 */ /* 0x040fe40007f7e0ff */
[----:B-1----:R-:W-:Y:S02]  /*729f0*/  IADD3 R32, P5, PT, R30, R6, RZ ;  /* 0x000000061e207210 */ /* 0x002fe40007fbe0ff */
[----:B------:R-:W-:Y:S01]  /*72a00*/  IADD3 R30, P1, PT, R26, R4, RZ ;  /* 0x000000041a1e7210 */ /* 0x000fe20007f3e0ff */
[----:B------:R-:W-:Y:S02]  /*72a10*/  IMAD.MOV.U32 R27, RZ, RZ, R29 ;  /* 0x000000ffff1b7224 */ /* 0x000fe400078e001d */
[----:B------:R-:W-:Y:S02]  /*72a20*/  IMAD.MOV.U32 R29, RZ, RZ, R28 ;  /* 0x000000ffff1d7224 */ /* 0x000fe400078e001c */
[----:B------:R-:W-:-:S02]  /*72a30*/  IMAD.X R39, R36, 0x1, R5, P3 ;  /* 0x0000000124277824 */ /* 0x000fc400018e0605 */
[----:B------:R-:W-:Y:S02]  /*72a40*/  IMAD.MOV.U32 R28, RZ, RZ, R24 ;  /* 0x000000ffff1c7224 */ /* 0x000fe400078e0018 */
[----:B------:R-:W-:Y:S02]  /*72a50*/  IMAD.X R33, R36, 0x1, R7, P5 ;  /* 0x0000000124217824 */ /* 0x000fe400028e0607 */
[----:B------:R-:W-:Y:S02]  /*72a60*/  VIADD R42, R37, UR56 ;  /* 0x00000038252a7c36 */ /* 0x000fe40008000000 */
[----:B------:R-:W-:Y:S02]  /*72a70*/  IMAD.MOV.U32 R24, RZ, RZ, R25 ;  /* 0x000000ffff187224 */ /* 0x000fe400078e0019 */
[----:B------:R-:W-:Y:S02]  /*72a80*/  IMAD.X R31, R43, 0x1, R5, P1 ;  /* 0x000000012b1f7824 */ /* 0x000fe400008e0605 */
[----:B------:R-:W-:-:S02]  /*72a90*/  IMAD.MOV.U32 R25, RZ, RZ, R48 ;  /* 0x000000ffff197224 */ /* 0x000fc400078e0030 */
[----:B------:R-:W3:Y:S01]  /*72aa0*/  LDL.LU R48, [R1+0x33c] ;  /* 0x00033c0001307983 */ /* 0x000ee20000300800 */
[----:B------:R-:W-:Y:S01]  /*72ab0*/  VIADD R41, R42, UR51 ;  /* 0x000000332a297c36 */ /* 0x000fe20008000000 */
[----:B------:R-:W0:Y:S02]  /*72ac0*/  LDCU UR51, c[0x0][0x39c] ;  /* 0x00007380ff3377ac */ /* 0x000e240008000800 */
[----:B------:R1:W-:Y:S04]  /*72ad0*/  STL.64 [R1+0xbd0], R38 ;  /* 0x000bd02601007387 */ /* 0x0003e80000100a00 */
[----:B------:R0:W-:Y:S01]  /*72ae0*/  STL.64 [R1+0xbc8], R32 ;  /* 0x000bc82001007387 */ /* 0x0001e20000100a00 */
[----:B------:R-:W-:Y:S01]  /*72af0*/  VIADD R40, R41, UR57 ;  /* 0x0000003929287c36 */ /* 0x000fe20008000000 */
[----:B------:R-:W0:Y:S02]  /*72b00*/  LDCU.64 UR56, c[0x0][0x398] ;  /* 0x00007300ff3877ac */ /* 0x000e240008000a00 */
[----:B------:R0:W-:Y:S01]  /*72b10*/  STL.64 [R1+0xbc0], R30 ;  /* 0x000bc01e01007387 */ /* 0x0001e20000100a00 */
[----:B-1----:R-:W-:Y:S01]  /*72b20*/  IADD3 R38, P3, PT, R26, R6, RZ ;  /* 0x000000061a267210 */ /* 0x002fe20007f7e0ff */
[----:B------:R-:W-:-:S02]  /*72b30*/  IMAD.MOV.U32 R26, RZ, RZ, R27 ;  /* 0x000000ffff1a7224 */ /* 0x000fc400078e001b */
[----:B------:R-:W-:Y:S02]  /*72b40*/  IMAD.MOV.U32 R27, RZ, RZ, R29 ;  /* 0x000000ffff1b7224 */ /* 0x000fe400078e001d */
[----:B------:R-:W-:Y:S02]  /*72b50*/  IMAD.MOV.U32 R29, RZ, RZ, R28 ;  /* 0x000000ffff1d7224 */ /* 0x000fe400078e001c */
[----:B------:R-:W-:Y:S02]  /*72b60*/  IMAD.MOV.U32 R28, RZ, RZ, R24 ;  /* 0x000000ffff1c7224 */ /* 0x000fe400078e0018 */
[----:B------:R-:W-:Y:S02]  /*72b70*/  IMAD.X R39, R43, 0x1, R7, P3 ;  /* 0x000000012b277824 */ /* 0x000fe400018e0607 */
[----:B------:R-:W-:Y:S02]  /*72b80*/  IMAD.MOV.U32 R24, RZ, RZ, R25 ;  /* 0x000000ffff187224 */ /* 0x000fe400078e0019 */
[----:B------:R-:W-:-:S02]  /*72b90*/  IMAD.MOV.U32 R25, RZ, RZ, R44 ;  /* 0x000000ffff197224 */ /* 0x000fc400078e002c */
[----:B------:R-:W3:Y:S04]  /*72ba0*/  LDL.LU R44, [R1+0x2780] ;  /* 0x00278000012c7983 */ /* 0x000ee80000300800 */
[----:B------:R-:W-:Y:S04]  /*72bb0*/  STL.64 [R1+0x26b0], R40 ;  /* 0x0026b02801007387 */ /* 0x000fe80000100a00 */
[----:B------:R-:W-:Y:S01]  /*72bc0*/  STL.64 [R1+0xbb8], R38 ;  /* 0x000bb82601007387 */ /* 0x000fe20000100a00 */
[----:B------:R-:W-:Y:S02]  /*72bd0*/  SHF.R.S32.HI R43, RZ, 0x1f, R35 ;  /* 0x0000001fff2b7819 */ /* 0x000fe40000011423 */
[----:B--2---:R-:W-:-:S02]  /*72be0*/  SHF.R.S32.HI R36, RZ, 0x1f, R45 ;  /* 0x0000001fff247819 */ /* 0x004fc4000001142d */
[C---:B0-----:R-:W-:Y:S02]  /*72bf0*/  IADD3 R32, P1, PT, R45.reuse, R4, RZ ;  /* 0x000000042d207210 */ /* 0x041fe40007f3e0ff */
[----:B------:R-:W-:-:S03]  /*72c00*/  IADD3 R30, P5, PT, R45, R6, RZ ;  /* 0x000000062d1e7210 */ /* 0x000fc60007fbe0ff */
[C---:B------:R-:W-:Y:S02]  /*72c10*/  IMAD.X R33, R36.reuse, 0x1, R5, P1 ;  /* 0x0000000124217824 */ /* 0x040fe400008e0605 */
[----:B------:R-:W-:-:S03]  /*72c20*/  IMAD.X R31, R36, 0x1, R7, P5 ;  /* 0x00000001241f7824 */ /* 0x000fc600028e0607 */
[----:B------:R-:W-:Y:S04]  /*72c30*/  STL.64 [R1+0xbb0], R32 ;  /* 0x000bb02001007387 */ /* 0x000fe80000100a00 */
[----:B------:R0:W-:Y:S02]  /*72c40*/  STL.64 [R1+0xba8], R30 ;  /* 0x000ba81e01007387 */ /* 0x0001e40000100a00 */
[----:B0-----:R-:W-:-:S05]  /*72c50*/  IMAD.MOV.U32 R30, RZ, RZ, R27 ;  /* 0x000000ffff1e7224 */ /* 0x001fca00078e001b */
[----:B------:R-:W-:Y:S02]  /*72c60*/  SHF.R.S32.HI R36, RZ, 0x1f, R30 ;  /* 0x0000001fff247819 */ /* 0x000fe4000001141e */
[----:B------:R-:W-:Y:S01]  /*72c70*/  IADD3 R38, P3, PT, R30, R4, RZ ;  /* 0x000000041e267210 */ /* 0x000fe20007f7e0ff */
[----:B------:R-:W-:Y:S02]  /*72c80*/  IMAD.MOV.U32 R27, RZ, RZ, R29 ;  /* 0x000000ffff1b7224 */ /* 0x000fe400078e001d */
[----:B------:R-:W-:Y:S02]  /*72c90*/  IMAD.MOV.U32 R29, RZ, RZ, R28 ;  /* 0x000000ffff1d7224 */ /* 0x000fe400078e001c */
[----:B------:R-:W-:Y:S01]  /*72ca0*/  IMAD.X R39, R36, 0x1, R5, P3 ;  /* 0x0000000124277824 */ /* 0x000fe200018e0605 */
[----:B------:R-:W-:Y:S01]  /*72cb0*/  IADD3 R32, P5, PT, R30, R6, RZ ;  /* 0x000000061e207210 */ /* 0x000fe20007fbe0ff */
[----:B------:R-:W-:Y:S01]  /*72cc0*/  IMAD.MOV.U32 R28, RZ, RZ, R24 ;  /* 0x000000ffff1c7224 */ /* 0x000fe200078e0018 */
[----:B------:R-:W-:Y:S01]  /*72cd0*/  IADD3 R30, P1, PT, R35, R4, RZ ;  /* 0x00000004231e7210 */ /* 0x000fe20007f3e0ff */
[----:B------:R-:W-:-:S02]  /*72ce0*/  IMAD.MOV.U32 R24, RZ, RZ, R25 ;  /* 0x000000ffff187224 */ /* 0x000fc400078e0019 */
[----:B------:R-:W-:Y:S02]  /*72cf0*/  IMAD.MOV.U32 R25, RZ, RZ, R52 ;  /* 0x000000ffff197224 */ /* 0x000fe400078e0034 */
[----:B------:R-:W2:Y:S01]  /*72d00*/  LDL R52, [R1+0xac0] ;  /* 0x000ac00001347983 */ /* 0x000ea20000100800 */
[----:B------:R-:W-:-:S03]  /*72d10*/  IMAD.X R33, R36, 0x1, R7, P5 ;  /* 0x0000000124217824 */ /* 0x000fc600028e0607 */
[----:B------:R0:W-:Y:S01]  /*72d20*/  STL.64 [R1+0xba0], R38 ;  /* 0x000ba02601007387 */ /* 0x0001e20000100a00 */
[----:B------:R-:W-:-:S03]  /*72d30*/  IMAD.X R31, R43, 0x1, R5, P1 ;  /* 0x000000012b1f7824 */ /* 0x000fc600008e0605 */
[----:B------:R1:W-:Y:S01]  /*72d40*/  STL.64 [R1+0xb98], R32 ;  /* 0x000b982001007387 */ /* 0x0003e20000100a00 */
[----:B0-----:R-:W-:Y:S01]  /*72d50*/  IADD3 R38, P3, PT, R35, R6, RZ ;  /* 0x0000000623267210 */ /* 0x001fe20007f7e0ff */
[----:B------:R-:W-:Y:S02]  /*72d60*/  IMAD.MOV.U32 R35, RZ, RZ, R27 ;  /* 0x000000ffff237224 */ /* 0x000fe400078e001b */
[----:B------:R-:W-:Y:S02]  /*72d70*/  IMAD.MOV.U32 R27, RZ, RZ, R29 ;  /* 0x000000ffff1b7224 */ /* 0x000fe400078e001d */
[----:B------:R-:W-:Y:S02]  /*72d80*/  IMAD.MOV.U32 R29, RZ, RZ, R28 ;  /* 0x000000ffff1d7224 */ /* 0x000fe400078e001c */
[----:B------:R-:W-:Y:S02]  /*72d90*/  IMAD.MOV.U32 R28, RZ, RZ, R24 ;  /* 0x000000ffff1c7224 */ /* 0x000fe400078e0018 */
[----:B------:R-:W-:Y:S01]  /*72da0*/  IMAD.MOV.U32 R24, RZ, RZ, R25 ;  /* 0x000000ffff187224 */ /* 0x000fe200078e0019 */
[----:B------:R0:W-:Y:S01]  /*72db0*/  STL.64 [R1+0xb90], R30 ;  /* 0x000b901e01007387 */ /* 0x0001e20000100a00 */
[----:B------:R-:W-:-:S02]  /*72dc0*/  IMAD.MOV.U32 R25, RZ, RZ, R22 ;  /* 0x000000ffff197224 */ /* 0x000fc400078e0016 */
[----:B------:R-:W-:Y:S02]  /*72dd0*/  IMAD.MOV.U32 R22, RZ, RZ, R46 ;  /* 0x000000ffff167224 */ /* 0x000fe400078e002e */
[----:B------:R-:W2:Y:S01]  /*72de0*/  LDL.LU R46, [R1+0x277c] ;  /* 0x00277c00012e7983 */ /* 0x000ea20000300800 */
[----:B------:R-:W-:Y:S01]  /*72df0*/  IMAD.X R39, R43, 0x1, R7, P3 ;  /* 0x000000012b277824 */ /* 0x000fe200018e0607 */
[----:B---3--:R-:W-:Y:S02]  /*72e00*/  SHF.R.S32.HI R36, RZ, 0x1f, R44 ;  /* 0x0000001fff247819 */ /* 0x008fe4000001142c */
[C---:B-1----:R-:W-:Y:S02]  /*72e10*/  IADD3 R32, P1, PT, R44.reuse, R4, RZ ;  /* 0x000000042c207210 */ /* 0x042fe40007f3e0ff */
[----:B0-----:R-:W-:-:S03]  /*72e20*/  IADD3 R30, P5, PT, R44, R6, RZ ;  /* 0x000000062c1e7210 */ /* 0x001fc60007fbe0ff */
[C---:B------:R-:W-:Y:S02]  /*72e30*/  IMAD.X R33, R36.reuse, 0x1, R5, P1 ;  /* 0x0000000124217824 */ /* 0x040fe400008e0605 */
[----:B------:R-:W-:Y:S01]  /*72e40*/  IMAD.X R31, R36, 0x1, R7, P5 ;  /* 0x00000001241f7824 */ /* 0x000fe200028e0607 */
[----:B------:R-:W-:Y:S04]  /*72e50*/  STL.64 [R1+0xb88], R38 ;  /* 0x000b882601007387 */ /* 0x000fe80000100a00 */
[----:B------:R-:W-:Y:S04]  /*72e60*/  STL.64 [R1+0xb80], R32 ;  /* 0x000b802001007387 */ /* 0x000fe80000100a00 */
[----:B------:R0:W-:Y:S02]  /*72e70*/  STL.64 [R1+0xb78], R30 ;  /* 0x000b781e01007387 */ /* 0x0001e40000100a00 */
[----:B0-----:R-:W-:-:S02]  /*72e80*/  IADD3 R30, P1, PT, R26, R4, RZ ;  /* 0x000000041a1e7210 */ /* 0x001fc40007f3e0ff */
[----:B--2---:R-:W-:Y:S02]  /*72e90*/  SHF.R.S32.HI R36, RZ, 0x1f, R46 ;  /* 0x0000001fff247819 */ /* 0x004fe4000001142e */
[C---:B------:R-:W-:Y:S02]  /*72ea0*/  IADD3 R38, P3, PT, R46.reuse, R4, RZ ;  /* 0x000000042e267210 */ /* 0x040fe40007f7e0ff */
[-C--:B------:R-:W-:Y:S02]  /*72eb0*/  IADD3 R32, P5, PT, R46, R6.reuse, RZ ;  /* 0x000000062e207210 */ /* 0x080fe40007fbe0ff */
[----:B------:R-:W-:Y:S01]  /*72ec0*/  SHF.R.S32.HI R46, RZ, 0x1f, R26 ;  /* 0x0000001fff2e7819 */ /* 0x000fe2000001141a */
[C---:B------:R-:W-:Y:S02]  /*72ed0*/  IMAD.X R39, R36.reuse, 0x1, R5, P3 ;  /* 0x0000000124277824 */ /* 0x040fe400018e0605 */
[----:B------:R-:W-:Y:S02]  /*72ee0*/  IMAD.X R33, R36, 0x1, R7, P5 ;  /* 0x0000000124217824 */ /* 0x000fe400028e0607 */
[----:B------:R-:W-:Y:S01]  /*72ef0*/  IMAD.X R31, R46, 0x1, R5, P1 ;  /* 0x000000012e1f7824 */ /* 0x000fe200008e0605 */
[----:B------:R0:W-:Y:S04]  /*72f00*/  STL.64 [R1+0xb70], R38 ;  /* 0x000b702601007387 */ /* 0x0001e80000100a00 */
[----:B------:R-:W-:Y:S04]  /*72f10*/  STL.64 [R1+0xb68], R32 ;  /* 0x000b682001007387 */ /* 0x000fe80000100a00 */
[----:B------:R1:W-:Y:S01]  /*72f20*/  STL.64 [R1+0xb60], R30 ;  /* 0x000b601e01007387 */ /* 0x0003e20000100a00 */
[----:B0-----:R-:W-:Y:S01]  /*72f30*/  IADD3 R38, P3, PT, R26, R6, RZ ;  /* 0x000000061a267210 */ /* 0x001fe20007f7e0ff */
[----:B------:R-:W-:-:S02]  /*72f40*/  IMAD.MOV.U32 R26, RZ, RZ, R27 ;  /* 0x000000ffff1a7224 */ /* 0x000fc400078e001b */
[----:B------:R-:W-:Y:S02]  /*72f50*/  IMAD.MOV.U32 R27, RZ, RZ, R28 ;  /* 0x000000ffff1b7224 */ /* 0x000fe400078e001c */
[----:B------:R-:W-:Y:S02]  /*72f60*/  IMAD.MOV.U32 R28, RZ, RZ, R25 ;  /* 0x000000ffff1c7224 */ /* 0x000fe400078e0019 */
[----:B------:R-:W-:Y:S02]  /*72f70*/  IMAD.MOV.U32 R25, RZ, RZ, R18 ;  /* 0x000000ffff197224 */ /* 0x000fe400078e0012 */
[----:B-1----:R-:W-:Y:S02]  /*72f80*/  IMAD.MOV.U32 R30, RZ, RZ, R29 ;  /* 0x000000ffff1e7224 */ /* 0x002fe400078e001d */
[----:B------:R-:W-:Y:S02]  /*72f90*/  IMAD.MOV.U32 R29, RZ, RZ, R24 ;  /* 0x000000ffff1d7224 */ /* 0x000fe400078e0018 */
[----:B------:R-:W-:-:S02]  /*72fa0*/  IMAD.MOV.U32 R24, RZ, RZ, R23 ;  /* 0x000000ffff187224 */ /* 0x000fc400078e0017 */
[----:B------:R-:W-:Y:S02]  /*72fb0*/  IMAD.MOV.U32 R18, RZ, RZ, R60 ;  /* 0x000000ffff127224 */ /* 0x000fe400078e003c */
[----:B------:R-:W2:Y:S01]  /*72fc0*/  LDL.LU R60, [R1+0x2778] ;  /* 0x00277800013c7983 */ /* 0x000ea20000300800 */
[----:B------:R-:W-:-:S03]  /*72fd0*/  IMAD.MOV.U32 R23, RZ, RZ, R61 ;  /* 0x000000ffff177224 */ /* 0x000fc600078e003d */
[----:B------:R-:W3:Y:S01]  /*72fe0*/  LDL.LU R61, [R1+0x2774] ;  /* 0x00277400013d7983 */ /* 0x000ee20000300800 */
[----:B------:R-:W-:Y:S01]  /*72ff0*/  VIADD R45, R40, UR50 ;  /* 0x00000032282d7c36 */ /* 0x000fe20008000000 */
[----:B------:R-:W-:Y:S01]  /*73000*/  SHF.R.S32.HI R36, RZ, 0x1f, R30 ;  /* 0x0000001fff247819 */ /* 0x000fe2000001141e */
[----:B------:R-:W-:Y:S01]  /*73010*/  IMAD.X R39, R46, 0x1, R7, P3 ;  /* 0x000000012e277824 */ /* 0x000fe200018e0607 */
[C---:B------:R-:W-:Y:S01]  /*73020*/  IADD3 R32, P1, PT, R30.reuse, R4, RZ ;  /* 0x000000041e207210 */ /* 0x040fe20007f3e0ff */
[----:B------:R-:W0:Y:S01]  /*73030*/  LDCU UR50, c[0x0][0x39c] ;  /* 0x00007380ff3277ac */ /* 0x000e220008000800 */
[----:B------:R-:W-:Y:S01]  /*73040*/  IADD3 R30, P5, PT, R30, R6, RZ ;  /* 0x000000061e1e7210 */ /* 0x000fe20007fbe0ff */
[----:B------:R-:W-:Y:S02]  /*73050*/  VIADD R44, R45, UR41 ;  /* 0x000000292d2c7c36 */ /* 0x000fe40008000000 */
[C---:B------:R-:W-:Y:S02]  /*73060*/  IMAD.X R33, R36.reuse, 0x1, R5, P1 ;  /* 0x0000000124217824 */ /* 0x040fe400008e0605 */
[----:B------:R-:W-:Y:S01]  /*73070*/  IMAD.X R31, R36, 0x1, R7, P5 ;  /* 0x00000001241f7824 */ /* 0x000fe200028e0607 */
[----:B------:R-:W-:Y:S04]  /*73080*/  STL.64 [R1+0x26b8], R44 ;  /* 0x0026b82c01007387 */ /* 0x000fe80000100a00 */
[----:B------:R-:W-:Y:S04]  /*73090*/  STL.64 [R1+0xb58], R38 ;  /* 0x000b582601007387 */ /* 0x000fe80000100a00 */
[----:B------:R-:W-:Y:S04]  /*730a0*/  STL.64 [R1+0xb50], R32 ;  /* 0x000b502001007387 */ /* 0x000fe80000100a00 */
[----:B------:R1:W-:Y:S02]  /*730b0*/  STL.64 [R1+0xb48], R30 ;  /* 0x000b481e01007387 */ /* 0x0003e40000100a00 */
[----:B-1----:R-:W-:-:S02]  /*730c0*/  IMAD.MOV.U32 R30, RZ, RZ, R27 ;  /* 0x000000ffff1e7224 */ /* 0x002fc400078e001b */
[----:B------:R-:W-:-:S03]  /*730d0*/  IMAD.MOV.U32 R27, RZ, RZ, R29 ;  /* 0x000000ffff1b7224 */ /* 0x000fc600078e001d */
[----:B------:R-:W-:Y:S02]  /*730e0*/  SHF.R.S32.HI R36, RZ, 0x1f, R30 ;  /* 0x0000001fff247819 */ /* 0x000fe4000001141e */
[----:B------:R-:W-:Y:S01]  /*730f0*/  IADD3 R38, P3, PT, R30, R4, RZ ;  /* 0x000000041e267210 */ /* 0x000fe20007f7e0ff */
[----:B------:R-:W-:Y:S02]  /*73100*/  IMAD.MOV.U32 R29, RZ, RZ, R28 ;  /* 0x000000ffff1d7224 */ /* 0x000fe400078e001c */
[----:B------:R-:W-:Y:S02]  /*73110*/  IMAD.MOV.U32 R28, RZ, RZ, R24 ;  /* 0x000000ffff1c7224 */ /* 0x000fe400078e0018 */
[----:B------:R-:W-:Y:S02]  /*73120*/  IMAD.X R39, R36, 0x1, R5, P3 ;  /* 0x0000000124277824 */ /* 0x000fe400018e0605 */
[----:B------:R-:W-:Y:S02]  /*73130*/  IMAD.MOV.U32 R24, RZ, RZ, R25 ;  /* 0x000000ffff187224 */ /* 0x000fe400078e0019 */
[----:B------:R-:W-:-:S02]  /*73140*/  IMAD.MOV.U32 R25, RZ, RZ, R20 ;  /* 0x000000ffff197224 */ /* 0x000fc400078e0014 */
[----:B------:R-:W-:Y:S01]  /*73150*/  IMAD.MOV.U32 R20, RZ, RZ, R12 ;  /* 0x000000ffff147224 */ /* 0x000fe200078e000c */
[----:B------:R-:W-:Y:S01]  /*73160*/  IADD3 R32, P5, PT, R30, R6, RZ ;  /* 0x000000061e207210 */ /* 0x000fe20007fbe0ff */
[----:B------:R-:W2:Y:S01]  /*73170*/  LDL.LU R12, [R1+0x40] ;  /* 0x00004000010c7983 */ /* 0x000ea20000300800 */
[----:B------:R-:W-:Y:S02]  /*73180*/  SHF.R.S32.HI R46, RZ, 0x1f, R35 ;  /* 0x0000001fff2e7819 */ /* 0x000fe40000011423 */
[C---:B------:R-:W-:Y:S01]  /*73190*/  IADD3 R30, P1, PT, R35.reuse, R4, RZ ;  /* 0x00000004231e7210 */ /* 0x040fe20007f3e0ff */
[----:B------:R1:W-:Y:S01]  /*731a0*/  STL.64 [R1+0xb40], R38 ;  /* 0x000b402601007387 */ /* 0x0003e20000100a00 */
[----:B------:R-:W-:Y:S01]  /*731b0*/  IMAD.X R33, R36, 0x1, R7, P5 ;  /* 0x0000000124217824 */ /* 0x000fe200028e0607 */
[----:B-1----:R-:W-:Y:S01]  /*731c0*/  IADD3 R38, P3, PT, R35, R6, RZ ;  /* 0x0000000623267210 */ /* 0x002fe20007f7e0ff */
[----:B------:R-:W-:Y:S02]  /*731d0*/  IMAD.MOV.U32 R35, RZ, RZ, R27 ;  /* 0x000000ffff237224 */ /* 0x000fe400078e001b */
[----:B------:R-:W-:-:S02]  /*731e0*/  IMAD.MOV.U32 R27, RZ, RZ, R29 ;  /* 0x000000ffff1b7224 */ /* 0x000fc400078e001d */
[----:B------:R-:W-:Y:S02]  /*731f0*/  IMAD.MOV.U32 R29, RZ, RZ, R28 ;  /* 0x000000ffff1d7224 */ /* 0x000fe400078e001c */
[----:B------:R-:W-:Y:S02]  /*73200*/  IMAD.MOV.U32 R28, RZ, RZ, R24 ;  /* 0x000000ffff1c7224 */ /* 0x000fe400078e0018 */
[----:B------:R-:W-:Y:S02]  /*73210*/  IMAD.MOV.U32 R24, RZ, RZ, R25 ;  /* 0x000000ffff187224 */ /* 0x000fe400078e0019 */
[----:B------:R-:W-:Y:S02]  /*73220*/  IMAD.MOV.U32 R25, RZ, RZ, R20 ;  /* 0x000000ffff197224 */ /* 0x000fe400078e0014 */
[----:B------:R-:W-:Y:S01]  /*73230*/  IMAD.MOV.U32 R20, RZ, RZ, R21 ;  /* 0x000000ffff147224 */ /* 0x000fe200078e0015 */
[----:B------:R1:W-:Y:S01]  /*73240*/  STL.64 [R1+0xb38], R32 ;  /* 0x000b382001007387 */ /* 0x0003e20000100a00 */
[----:B------:R-:W-:-:S02]  /*73250*/  IMAD.MOV.U32 R21, RZ, RZ, R8 ;  /* 0x000000ffff157224 */ /* 0x000fc400078e0008 */
[----:B---3--:R-:W-:Y:S02]  /*73260*/  IMAD.MOV.U32 R8, RZ, RZ, R61 ;  /* 0x000000ffff087224 */ /* 0x008fe400078e003d */
[----:B------:R-:W3:Y:S01]  /*73270*/  LDL.LU R61, [R1+0x2770] ;  /* 0x00277000013d7983 */ /* 0x000ee20000300800 */
[----:B------:R-:W-:Y:S02]  /*73280*/  IMAD.X R31, R46, 0x1, R5, P1 ;  /* 0x000000012e1f7824 */ /* 0x000fe400008e0605 */
[----:B------:R-:W-:Y:S01]  /*73290*/  VIADD R43, R44, UR47 ;  /* 0x0000002f2c2b7c36 */ /* 0x000fe20008000000 */
[----:B------:R-:W0:Y:S02]  /*732a0*/  LDCU UR47, c[0x0][0x39c] ;  /* 0x00007380ff2f77ac */ /* 0x000e240008000800 */
[----:B------:R0:W-:Y:S01]  /*732b0*/  STL.64 [R1+0xb30], R30 ;  /* 0x000b301e01007387 */ /* 0x0001e20000100a00 */
[----:B------:R-:W-:-:S03]  /*732c0*/  IMAD.X R39, R46, 0x1, R7, P3 ;  /* 0x000000012e277824 */ /* 0x000fc600018e0607 */
[----:B------:R-:W-:Y:S04]  /*732d0*/  STL.64 [R1+0x26d0], R42 ;  /* 0x0026d02a01007387 */ /* 0x000fe80000100a00 */
[----:B------:R-:W-:Y:S01]  /*732e0*/  STL.64 [R1+0xb28], R38 ;  /* 0x000b282601007387 */ /* 0x000fe20000100a00 */
[----:B------:R-:W-:Y:S02]  /*732f0*/  SHF.R.S32.HI R46, RZ, 0x1f, R26 ;  /* 0x0000001fff2e7819 */ /* 0x000fe4000001141a */
[----:B---3--:R-:W-:Y:S02]  /*73300*/  SHF.R.S32.HI R36, RZ, 0x1f, R61 ;  /* 0x0000001fff247819 */ /* 0x008fe4000001143d */
[C---:B-1----:R-:W-:Y:S02]  /*73310*/  IADD3 R32, P1, PT, R61.reuse, R4, RZ ;  /* 0x000000043d207210 */ /* 0x042fe40007f3e0ff */
[----:B0-----:R-:W-:-:S03]  /*73320*/  IADD3 R30, P5, PT, R61, R6, RZ ;  /* 0x000000063d1e7210 */ /* 0x001fc60007fbe0ff */
[C---:B------:R-:W-:Y:S02]  /*73330*/  IMAD.X R33, R36.reuse, 0x1, R5, P1 ;  /* 0x0000000124217824 */ /* 0x040fe400008e0605 */
[----:B------:R-:W-:-:S03]  /*73340*/  IMAD.X R31, R36, 0x1, R7, P5 ;  /* 0x00000001241f7824 */ /* 0x000fc600028e0607 */
[----:B------:R-:W-:Y:S04]  /*73350*/  STL.64 [R1+0xb20], R32 ;  /* 0x000b202001007387 */ /* 0x000fe80000100a00 */
[----:B------:R0:W-:Y:S02]  /*73360*/  STL.64 [R1+0xb18], R30 ;  /* 0x000b181e01007387 */ /* 0x0001e40000100a00 */
[----:B0-----:R-:W-:Y:S02]  /*73370*/  IMAD.MOV.U32 R30, RZ, RZ, R27 ;  /* 0x000000ffff1e7224 */ /* 0x001fe400078e001b */
[----:B------:R-:W-:-:S03]  /*73380*/  IMAD.MOV.U32 R27, RZ, RZ, R29 ;  /* 0x000000ffff1b7224 */ /* 0x000fc600078e001d */
[----:B------:R-:W-:Y:S02]  /*73390*/  SHF.R.S32.HI R36, RZ, 0x1f, R30 ;  /* 0x0000001fff247819 */ /* 0x000fe4000001141e */
[----:B------:R-:W-:Y:S01]  /*733a0*/  IADD3 R38, P3, PT, R30, R4, RZ ;  /* 0x000000041e267210 */ /* 0x000fe20007f7e0ff */
[----:B------:R-:W-:Y:S02]  /*733b0*/  IMAD.MOV.U32 R29, RZ, RZ, R28 ;  /* 0x000000ffff1d7224 */ /* 0x000fe400078e001c */
[----:B------:R-:W-:Y:S02]  /*733c0*/  IMAD.MOV.U32 R28, RZ, RZ, R24 ;  /* 0x000000ffff1c7224 */ /* 0x000fe400078e0018 */
[----:B------:R-:W-:Y:S02]  /*733d0*/  IMAD.MOV.U32 R24, RZ, RZ, R25 ;  /* 0x000000ffff187224 */ /* 0x000fe400078e0019 */
[----:B------:R-:W-:Y:S02]  /*733e0*/  IMAD.X R39, R36, 0x1, R5, P3 ;  /* 0x0000000124277824 */ /* 0x000fe400018e0605 */
[----:B------:R-:W-:-:S02]  /*733f0*/  IMAD.MOV.U32 R25, RZ, RZ, R20 ;  /* 0x000000ffff197224 */ /* 0x000fc400078e0014 */
[----:B------:R-:W-:Y:S02]  /*73400*/  IMAD.MOV.U32 R20, RZ, RZ, R21 ;  /* 0x000000ffff147224 */ /* 0x000fe400078e0015 */
[----:B------:R-:W-:Y:S01]  /*73410*/  IMAD.MOV.U32 R21, RZ, RZ, R57 ;  /* 0x000000ffff157224 */ /* 0x000fe200078e0039 */
[----:B------:R-:W-:Y:S01]  /*73420*/  IADD3 R32, P5, PT, R30, R6, RZ ;  /* 0x000000061e207210 */ /* 0x000fe20007fbe0ff */
[----:B------:R-:W3:Y:S01]  /*73430*/  LDL.LU R57, [R1+0x14] ;  /* 0x0000140001397983 */ /* 0x000ee20000300800 */
[----:B------:R-:W-:-:S03]  /*73440*/  IADD3 R30, P1, PT, R26, R4, RZ ;  /* 0x000000041a1e7210 */ /* 0x000fc60007f3e0ff */
[----:B------:R0:W-:Y:S01]  /*73450*/  STL.64 [R1+0xb10], R38 ;  /* 0x000b102601007387 */ /* 0x0001e20000100a00 */
[----:B------:R-:W-:Y:S01]  /*73460*/  IMAD.X R33, R36, 0x1, R7, P5 ;  /* 0x0000000124217824 */ /* 0x000fe200028e0607 */
[----:B0-----:R-:W-:Y:S01]  /*73470*/  IADD3 R38, P3, PT, R26, R6, RZ ;  /* 0x000000061a267210 */ /* 0x001fe20007f7e0ff */
[----:B------:R-:W-:Y:S02]  /*73480*/  IMAD.MOV.U32 R26, RZ, RZ, R27 ;  /* 0x000000ffff1a7224 */ /* 0x000fe400078e001b */
[----:B------:R-:W-:Y:S02]  /*73490*/  IMAD.MOV.U32 R27, RZ, RZ, R29 ;  /* 0x000000ffff1b7224 */ /* 0x000fe400078e001d */
[----:B------:R-:W-:Y:S02]  /*734a0*/  IMAD.MOV.U32 R29, RZ, RZ, R28 ;  /* 0x000000ffff1d7224 */ /* 0x000fe400078e001c */
[----:B------:R-:W-:Y:S02]  /*734b0*/  IMAD.MOV.U32 R28, RZ, RZ, R24 ;  /* 0x000000ffff1c7224 */ /* 0x000fe400078e0018 */
[----:B------:R-:W-:-:S02]  /*734c0*/  IMAD.MOV.U32 R24, RZ, RZ, R25 ;  /* 0x000000ffff187224 */ /* 0x000fc400078e0019 */
[----:B------:R-:W-:Y:S02]  /*734d0*/  IMAD.MOV.U32 R25, RZ, RZ, R20 ;  /* 0x000000ffff197224 */ /* 0x000fe400078e0014 */
[----:B------:R-:W-:Y:S02]  /*734e0*/  IMAD.MOV.U32 R20, RZ, RZ, R21 ;  /* 0x000000ffff147224 */ /* 0x000fe400078e0015 */
[----:B------:R-:W-:Y:S01]  /*734f0*/  IMAD.MOV.U32 R21, RZ, RZ, R22 ;  /* 0x000000ffff157224 */ /* 0x000fe200078e0016 */
[----:B------:R0:W-:Y:S01]  /*73500*/  STL.64 [R1+0xb08], R32 ;  /* 0x000b082001007387 */ /* 0x0001e20000100a00 */
[----:B------:R-:W-:Y:S02]  /*73510*/  IMAD.MOV.U32 R22, RZ, RZ, R9 ;  /* 0x000000ffff167224 */ /* 0x000fe400078e0009 */
[----:B--2---:R-:W-:Y:S02]  /*73520*/  IMAD.MOV.U32 R9, RZ, RZ, R60 ;  /* 0x000000ffff097224 */ /* 0x004fe400078e003c */
[----:B------:R-:W2:Y:S01]  /*73530*/  LDL.LU R60, [R1+0x276c] ;  /* 0x00276c00013c7983 */ /* 0x000ea20000300800 */
[----:B------:R-:W-:-:S05]  /*73540*/  IMAD.X R31, R46, 0x1, R5, P1 ;  /* 0x000000012e1f7824 */ /* 0x000fca00008e0605 */
[----:B------:R1:W-:Y:S01]  /*73550*/  STL.64 [R1+0xb00], R30 ;  /* 0x000b001e01007387 */ /* 0x0003e20000100a00 */
[----:B------:R-:W-:-:S05]  /*73560*/  IMAD.X R39, R46, 0x1, R7, P3 ;  /* 0x000000012e277824 */ /* 0x000fca00018e0607 */
[----:B------:R-:W-:Y:S01]  /*73570*/  STL.64 [R1+0xac8], R38 ;  /* 0x000ac82601007387 */ /* 0x000fe20000100a00 */
[----:B--2---:R-:W-:Y:S02]  /*73580*/  SHF.R.S32.HI R36, RZ, 0x1f, R60 ;  /* 0x0000001fff247819 */ /* 0x004fe4000001143c */
[C---:B0-----:R-:W-:Y:S02]  /*73590*/  IADD3 R32, P1, PT, R60.reuse, R4, RZ ;  /* 0x000000043c207210 */ /* 0x041fe40007f3e0ff */
[----:B-1----:R-:W-:-:S03]  /*735a0*/  IADD3 R30, P5, PT, R60, R6, RZ ;  /* 0x000000063c1e7210 */ /* 0x002fc60007fbe0ff */
[C---:B------:R-:W-:Y:S02]  /*735b0*/  IMAD.X R33, R36.reuse, 0x1, R5, P1 ;  /* 0x0000000124217824 */ /* 0x040fe400008e0605 */
[----:B------:R-:W-:-:S03]  /*735c0*/  IMAD.X R31, R36, 0x1, R7, P5 ;  /* 0x00000001241f7824 */ /* 0x000fc600028e0607 */
[----:B------:R-:W-:Y:S04]  /*735d0*/  STL.64 [R1+0xa98], R32 ;  /* 0x000a982001007387 */ /* 0x000fe80000100a00 */
[----:B------:R0:W-:Y:S02]  /*735e0*/  STL.64 [R1+0xa90], R30 ;  /* 0x000a901e01007387 */ /* 0x0001e40000100a00 */
[----:B0-----:R-:W-:Y:S02]  /*735f0*/  IMAD.MOV.U32 R30, RZ, RZ, R27 ;  /* 0x000000ffff1e7224 */ /* 0x001fe400078e001b */
[----:B------:R-:W-:Y:S02]  /*73600*/  IMAD.MOV.U32 R27, RZ, RZ, R29 ;  /* 0x000000ffff1b7224 */ /* 0x000fe400078e001d */
[----:B------:R-:W-:-:S02]  /*73610*/  IMAD.MOV.U32 R29, RZ, RZ, R28 ;  /* 0x000000ffff1d7224 */ /* 0x000fc400078e001c */
[----:B------:R-:W-:Y:S02]  /*73620*/  IMAD.MOV.U32 R28, RZ, RZ, R24 ;  /* 0x000000ffff1c7224 */ /* 0x000fe400078e0018 */
[----:B------:R-:W-:Y:S02]  /*73630*/  IMAD.MOV.U32 R24, RZ, RZ, R25 ;  /* 0x000000ffff187224 */ /* 0x000fe400078e0019 */
[----:B------:R-:W-:Y:S02]  /*73640*/  IMAD.MOV.U32 R25, RZ, RZ, R20 ;  /* 0x000000ffff197224 */ /* 0x000fe400078e0014 */
[----:B------:R-:W-:Y:S02]  /*73650*/  IMAD.MOV.U32 R20, RZ, RZ, R21 ;  /* 0x000000ffff147224 */ /* 0x000fe400078e0015 */
[----:B------:R-:W-:Y:S02]  /*73660*/  IMAD.MOV.U32 R21, RZ, RZ, R22 ;  /* 0x000000ffff157224 */ /* 0x000fe400078e0016 */
[----:B------:R-:W-:-:S02]  /*73670*/  IMAD.MOV.U32 R22, RZ, RZ, R10 ;  /* 0x000000ffff167224 */ /* 0x000fc400078e000a */
[----:B------:R-:W-:Y:S02]  /*73680*/  IMAD.MOV.U32 R10, RZ, RZ, R11 ;  /* 0x000000ffff0a7224 */ /* 0x000fe400078e000b */
[----:B------:R-:W-:Y:S02]  /*73690*/  IMAD.MOV.U32 R11, RZ, RZ, R19 ;  /* 0x000000ffff0b7224 */ /* 0x000fe400078e0013 */
[----:B------:R-:W-:Y:S02]  /*736a0*/  IMAD.MOV.U32 R19, RZ, RZ, R47 ;  /* 0x000000ffff137224 */ /* 0x000fe400078e002f */
[----:B------:R-:W2:Y:S01]  /*736b0*/  LDL.LU R47, [R1+0x2768] ;  /* 0x00276800012f7983 */ /* 0x000ea20000300800 */
[----:B------:R-:W-:Y:S02]  /*736c0*/  SHF.R.S32.HI R36, RZ, 0x1f, R30 ;  /* 0x0000001fff247819 */ /* 0x000fe4000001141e */
[C---:B------:R-:W-:Y:S02]  /*736d0*/  IADD3 R38, P3, PT, R30.reuse, R4, RZ ;  /* 0x000000041e267210 */ /* 0x040fe40007f7e0ff */
[----:B------:R-:W-:-:S02]  /*736e0*/  IADD3 R32, P5, PT, R30, R6, RZ ;  /* 0x000000061e207210 */ /* 0x000fc40007fbe0ff */
[----:B------:R-:W-:Y:S02]  /*736f0*/  SHF.R.S32.HI R46, RZ, 0x1f, R35 ;  /* 0x0000001fff2e7819 */ /* 0x000fe40000011423 */
[C---:B------:R-:W-:Y:S01]  /*73700*/  IADD3 R30, P1, PT, R35.reuse, R4, RZ ;  /* 0x00000004231e7210 */ /* 0x040fe20007f3e0ff */
[C---:B------:R-:W-:Y:S02]  /*73710*/  IMAD.X R39, R36.reuse, 0x1, R5, P3 ;  /* 0x0000000124277824 */ /* 0x040fe400018e0605 */
[----:B------:R-:W-:Y:S01]  /*73720*/  IMAD.X R33, R36, 0x1, R7, P5 ;  /* 0x0000000124217824 */ /* 0x000fe200028e0607 */
[----:B------:R-:W-:Y:S01]  /*73730*/  IADD3 R34, P3, PT, R35, R6, RZ ;  /* 0x0000000623227210 */ /* 0x000fe20007f7e0ff */
[C---:B------:R-:W-:Y:S02]  /*73740*/  IMAD.X R31, R46.reuse, 0x1, R5, P1 ;  /* 0x000000012e1f7824 */ /* 0x040fe400008e0605 */
[----:B------:R-:W-:Y:S01]  /*73750*/  VIADD R61, R43, UR44 ;  /* 0x0000002c2b3d7c36 */ /* 0x000fe20008000000 */
[----:B------:R-:W-:Y:S01]  /*73760*/  STL.64 [R1+0xa78], R38 ;  /* 0x000a782601007387 */ /* 0x000fe20000100a00 */
[----:B------:R-:W-:-:S02]  /*73770*/  IMAD.X R35, R46, 0x1, R7, P3 ;  /* 0x000000012e237824 */ /* 0x000fc400018e0607 */
[----:B------:R-:W-:Y:S01]  /*73780*/  VIADD R60, R61, UR46 ;  /* 0x0000002e3d3c7c36 */ /* 0x000fe20008000000 */
[----:B------:R-:W-:Y:S01]  /*73790*/  STL.64 [R1+0xa70], R32 ;  /* 0x000a702001007387 */ /* 0x000fe20000100a00 */
[----:B------:R-:W-:Y:S01]  /*737a0*/  SHF.R.S32.HI R46, RZ, 0x1f, R26 ;  /* 0x0000001fff2e7819 */ /* 0x000fe2000001141a */
[----:B------:R-:W-:Y:S01]  /*737b0*/  UMOV UR41, UR75 ;  /* 0x0000004b00297c82 */ /* 0x000fe20008000000 */
[----:B------:R-:W0:Y:S01]  /*737c0*/  LDCU UR46, c[0x0][0x39c] ;  /* 0x00007380ff2e77ac */ /* 0x000e220008000800 */
[----:B------:R-:W-:Y:S04]  /*737d0*/  STL.64 [R1+0xa68], R30 ;  /* 0x000a681e01007387 */ /* 0x000fe80000100a00 */
[----:B------:R-:W-:Y:S04]  /*737e0*/  STL.64 [R1+0x26e0], R60 ;  /* 0x0026e03c01007387 */ /* 0x000fe80000100a00 */
[----:B------:R1:W-:Y:S02]  /*737f0*/  STL.64 [R1+0xa60], R34 ;  /* 0x000a602201007387 */ /* 0x0003e40000100a00 */
[----:B-1----:R-:W-:-:S02]  /*73800*/  IADD3 R34, P3, PT, R29, R4, RZ ;  /* 0x000000041d227210 */ /* 0x002fc40007f7e0ff */
[----:B--2---:R-:W-:Y:S02]  /*73810*/  SHF.R.S32.HI R36, RZ, 0x1f, R47 ;  /* 0x0000001fff247819 */ /* 0x004fe4000001142f */
[C---:B------:R-:W-:Y:S02]  /*73820*/  IADD3 R32, P1, PT, R47.reuse, R4, RZ ;  /* 0x000000042f207210 */ /* 0x040fe40007f3e0ff */
[----:B------:R-:W-:-:S03]  /*73830*/  IADD3 R30, P5, PT, R47, R6, RZ ;  /* 0x000000062f1e7210 */ /* 0x000fc60007fbe0ff */
[C---:B------:R-:W-:Y:S02]  /*73840*/  IMAD.X R33, R36.reuse, 0x1, R5, P1 ;  /* 0x0000000124217824 */ /* 0x040fe400008e0605 */
[----:B------:R-:W-:Y:S01]  /*73850*/  IMAD.X R31, R36, 0x1, R7, P5 ;  /* 0x00000001241f7824 */ /* 0x000fe200028e0607 */
[----:B------:R-:W-:Y:S02]  /*73860*/  SHF.R.S32.HI R36, RZ, 0x1f, R29 ;  /* 0x0000001fff247819 */ /* 0x000fe4000001141d */
[----:B------:R1:W-:Y:S03]  /*73870*/  STL.64 [R1+0xa48], R32 ;  /* 0x000a482001007387 */ /* 0x0003e60000100a00 */
[----:B------:R-:W-:Y:S01]  /*73880*/  IMAD.X R35, R36, 0x1, R5, P3 ;  /* 0x0000000124237824 */ /* 0x000fe200018e0605 */
[----:B------:R2:W-:Y:S04]  /*73890*/  STL.64 [R1+0xa40], R30 ;  /* 0x000a401e01007387 */ /* 0x0005e80000100a00 */
[----:B------:R0:W-:Y:S01]  /*738a0*/  STL.64 [R1+0xa38], R34 ;  /* 0x000a382201007387 */ /* 0x0001e20000100a00 */
[----:B-1----:R-:W-:Y:S01]  /*738b0*/  IADD3 R32, P5, PT, R29, R6, RZ ;  /* 0x000000061d207210 */ /* 0x002fe20007fbe0ff */
[----:B------:R-:W-:-:S02]  /*738c0*/  IMAD.MOV.U32 R29, RZ, RZ, R28 ;  /* 0x000000ffff1d7224 */ /* 0x000fc400078e001c */
[----:B------:R-:W-:Y:S01]  /*738d0*/  IMAD.MOV.U32 R28, RZ, RZ, R24 ;  /* 0x000000ffff1c7224 */ /* 0x000fe200078e0018 */
[C---:B--2---:R-:W-:Y:S01]  /*738e0*/  IADD3 R30, P1, PT, R26.reuse, R4, RZ ;  /* 0x000000041a1e7210 */ /* 0x044fe20007f3e0ff */
[----:B------:R-:W-:Y:S02]  /*738f0*/  IMAD.MOV.U32 R24, RZ, RZ, R25 ;  /* 0x000000ffff187224 */ /* 0x000fe400078e0019 */
[----:B------:R-:W-:Y:S01]  /*73900*/  IMAD.MOV.U32 R25, RZ, RZ, R20 ;  /* 0x000000ffff197224 */ /* 0x000fe200078e0014 */
[----:B0-----:R-:W-:Y:S01]  /*73910*/  IADD3 R34, P3, PT, R26, R6, RZ ;  /* 0x000000061a227210 */ /* 0x001fe20007f7e0ff */
[----:B------:R-:W-:Y:S02]  /*73920*/  IMAD.X R33, R36, 0x1, R7, P5 ;  /* 0x0000000124217824 */ /* 0x000fe400028e0607 */
[----:B------:R-:W-:Y:S02]  /*73930*/  IMAD.MOV.U32 R20, RZ, RZ, R21 ;  /* 0x000000ffff147224 */ /* 0x000fe400078e0015 */
[----:B------:R-:W-:-:S02]  /*73940*/  IMAD.MOV.U32 R21, RZ, RZ, R22 ;  /* 0x000000ffff157224 */ /* 0x000fc400078e0016 */
[----:B------:R-:W-:Y:S02]  /*73950*/  IMAD.MOV.U32 R26, RZ, RZ, R28 ;  /* 0x000000ffff1a7224 */ /* 0x000fe400078e001c */
[----:B------:R-:W-:Y:S02]  /*73960*/  IMAD.MOV.U32 R22, RZ, RZ, R23 ;  /* 0x000000ffff167224 */ /* 0x000fe400078e0017 */
[----:B------:R-:W-:Y:S01]  /*73970*/  IMAD.MOV.U32 R23, RZ, RZ, R12 ;  /* 0x000000ffff177224 */ /* 0x000fe200078e000c */
[----:B------:R0:W-:Y:S01]  /*73980*/  STL.64 [R1+0xa30], R32 ;  /* 0x000a302001007387 */ /* 0x0001e20000100a00 */
[----:B------:R-:W-:Y:S02]  /*73990*/  IMAD.MOV.U32 R12, RZ, RZ, R14 ;  /* 0x000000ffff0c7224 */ /* 0x000fe400078e000e */
[----:B------:R-:W-:Y:S01]  /*739a0*/  IMAD.X R31, R46, 0x1, R5, P1 ;  /* 0x000000012e1f7824 */ /* 0x000fe200008e0605 */
[----:B------:R-:W-:Y:S01]  /*739b0*/  SHF.R.S32.HI R36, RZ, 0x1f, R26 ;  /* 0x0000001fff247819 */ /* 0x000fe2000001141a */
[----:B------:R-:W-:-:S02]  /*739c0*/  IMAD.MOV.U32 R14, RZ, RZ, R0 ;  /* 0x000000ffff0e7224 */ /* 0x000fc400078e0000 */
[----:B------:R-:W-:Y:S02]  /*739d0*/  IMAD.MOV.U32 R0, RZ, RZ, R53 ;  /* 0x000000ffff007224 */ /* 0x000fe400078e0035 */
[----:B----4-:R-:W-:Y:S02]  /*739e0*/  IMAD.MOV.U32 R53, RZ, RZ, R58 ;  /* 0x000000ffff357224 */ /* 0x010fe400078e003a */
[----:B------:R-:W-:Y:S01]  /*739f0*/  IMAD.MOV.U32 R28, RZ, RZ, R24 ;  /* 0x000000ffff1c7224 */ /* 0x000fe200078e0018 */
[----:B0-----:R-:W-:Y:S01]  /*73a00*/  IADD3 R32, P1, PT, R26, R4, RZ ;  /* 0x000000041a207210 */ /* 0x001fe20007f3e0ff */
[----:B------:R-:W2:Y:S01]  /*73a10*/  LDL.LU R58, [R1+0x37c] ;  /* 0x00037c00013a7983 */ /* 0x000ea20000300800 */
[----:B------:R-:W-:Y:S02]  /*73a20*/  IMAD.MOV.U32 R24, RZ, RZ, R25 ;  /* 0x000000ffff187224 */ /* 0x000fe400078e0019 */
[----:B------:R-:W-:Y:S01]  /*73a30*/  IMAD.MOV.U32 R25, RZ, RZ, R20 ;  /* 0x000000ffff197224 */ /* 0x000fe200078e0014 */
[----:B------:R0:W-:Y:S01]  /*73a40*/  STL.64 [R1+0xa28], R30 ;  /* 0x000a281e01007387 */ /* 0x0001e20000100a00 */
[----:B------:R-:W-:-:S02]  /*73a50*/  IMAD.MOV.U32 R20, RZ, RZ, R21 ;  /* 0x000000ffff147224 */ /* 0x000fc400078e0015 */
[----:B------:R-:W-:Y:S02]  /*73a60*/  IMAD.X R35, R46, 0x1, R7, P3 ;  /* 0x000000012e237824 */ /* 0x000fe400018e0607 */
[----:B------:R-:W-:Y:S02]  /*73a70*/  IMAD.MOV.U32 R21, RZ, RZ, R22 ;  /* 0x000000ffff157224 */ /* 0x000fe400078e0016 */
[----:B------:R-:W-:Y:S02]  /*73a80*/  IMAD.X R33, R36, 0x1, R5, P1 ;  /* 0x0000000124217824 */ /* 0x000fe400008e0605 */
[----:B------:R-:W-:Y:S01]  /*73a90*/  IMAD.MOV.U32 R22, RZ, RZ, R23 ;  /* 0x000000ffff167224 */ /* 0x000fe200078e0017 */
[----:B0-----:R-:W-:Y:S01]  /*73aa0*/  IADD3 R30, P5, PT, R26, R6, RZ ;  /* 0x000000061a1e7210 */ /* 0x001fe20007fbe0ff */
[----:B------:R-:W-:Y:S02]  /*73ab0*/  IMAD.MOV.U32 R26, RZ, RZ, R28 ;  /* 0x000000ffff1a7224 */ /* 0x000fe400078e001c */
[----:B------:R-:W-:-:S02]  /*73ac0*/  IMAD.MOV.U32 R23, RZ, RZ, R53 ;  /* 0x000000ffff177224 */ /* 0x000fc400078e0035 */
[----:B------:R-:W4:Y:S01]  /*73ad0*/  LDL.LU R53, [R1+0x378] ;  /* 0x0003780001357983 */ /* 0x000f220000300800 */
[----:B------:R-:W-:Y:S02]  /*73ae0*/  IMAD.MOV.U32 R28, RZ, RZ, R24 ;  /* 0x000000ffff1c7224 */ /* 0x000fe400078e0018 */
[----:B------:R-:W-:Y:S01]  /*73af0*/  IMAD.X R31, R36, 0x1, R7, P5 ;  /* 0x00000001241f7824 */ /* 0x000fe200028e0607 */
[----:B------:R0:W-:Y:S01]  /*73b00*/  STL.64 [R1+0xa20], R34 ;  /* 0x000a202201007387 */ /* 0x0001e20000100a00 */
[----:B------:R-:W-:Y:S01]  /*73b10*/  IMAD.MOV.U32 R24, RZ, RZ, R25 ;  /* 0x000000ffff187224 */ /* 0x000fe200078e0019 */
[----:B------:R-:W-:Y:S01]  /*73b20*/  SHF.R.S32.HI R36, RZ, 0x1f, R26 ;  /* 0x0000001fff247819 */ /* 0x000fe2000001141a */
[----:B------:R-:W-:Y:S01]  /*73b30*/  IMAD.MOV.U32 R25, RZ, RZ, R20 ;  /* 0x000000ffff197224 */ /* 0x000fe200078e0014 */
[----:B------:R1:W-:Y:S01]  /*73b40*/  STL.64 [R1+0xa18], R32 ;  /* 0x000a182001007387 */ /* 0x0003e20000100a00 */
[----:B------:R-:W-:Y:S02]  /*73b50*/  IMAD.MOV.U32 R20, RZ, RZ, R21 ;  /* 0x000000ffff147224 */ /* 0x000fe400078e0015 */
[----:B------:R-:W-:-:S02]  /*73b60*/  IMAD.MOV.U32 R21, RZ, RZ, R22 ;  /* 0x000000ffff157224 */ /* 0x000fc400078e0016 */
[----:B------:R-:W-:Y:S01]  /*73b70*/  IMAD.MOV.U32 R22, RZ, RZ, R23 ;  /* 0x000000ffff167224 */ /* 0x000fe200078e0017 */
[C---:B0-----:R-:W-:Y:S01]  /*73b80*/  IADD3 R34, P3, PT, R26.reuse, R4, RZ ;  /* 0x000000041a227210 */ /* 0x041fe20007f7e0ff */
[----:B------:R-:W-:Y:S01]  /*73b90*/  IMAD.MOV.U32 R23, RZ, RZ, R8 ;  /* 0x000000ffff177224 */ /* 0x000fe200078e0008 */
[----:B-1----:R-:W-:Y:S01]  /*73ba0*/  IADD3 R32, P5, PT, R26, R6, RZ ;  /* 0x000000061a207210 */ /* 0x002fe20007fbe0ff */
[----:B------:R-:W-:Y:S02]  /*73bb0*/  IMAD.MOV.U32 R26, RZ, RZ, R28 ;  /* 0x000000ffff1a7224 */ /* 0x000fe400078e001c */
[----:B------:R-:W-:Y:S02]  /*73bc0*/  IMAD.MOV.U32 R28, RZ, RZ, R24 ;  /* 0x000000ffff1c7224 */ /* 0x000fe400078e0018 */
[----:B------:R-:W-:Y:S02]  /*73bd0*/  IMAD.MOV.U32 R24, RZ, RZ, R25 ;  /* 0x000000ffff187224 */ /* 0x000fe400078e0019 */
[----:B------:R-:W-:-:S02]  /*73be0*/  IMAD.MOV.U32 R8, RZ, RZ, R56 ;  /* 0x000000ffff087224 */ /* 0x000fc400078e0038 */
[C---:B------:R-:W-:Y:S02]  /*73bf0*/  IMAD.X R35, R36.reuse, 0x1, R5, P3 ;  /* 0x0000000124237824 */ /* 0x040fe400018e0605 */
[----:B------:R-:W-:Y:S02]  /*73c00*/  IMAD.MOV.U32 R25, RZ, RZ, R20 ;  /* 0x000000ffff197224 */ /* 0x000fe400078e0014 */
[----:B------:R-:W-:Y:S02]  /*73c10*/  IMAD.X R33, R36, 0x1, R7, P5 ;  /* 0x0000000124217824 */ /* 0x000fe400028e0607 */
[----:B------:R-:W-:Y:S01]  /*73c20*/  IMAD.MOV.U32 R20, RZ, RZ, R21 ;  /* 0x000000ffff147224 */ /* 0x000fe200078e0015 */
[----:B------:R0:W-:Y:S01]  /*73c30*/  STL.64 [R1+0xa10], R30 ;  /* 0x000a101e01007387 */ /* 0x0001e20000100a00 */
[----:B------:R-:W-:Y:S02]  /*73c40*/  IMAD.MOV.U32 R21, RZ, RZ, R22 ;  /* 0x000000ffff157224 */ /* 0x000fe400078e0016 */
[----:B------:R-:W-:Y:S01]  /*73c50*/  IMAD.MOV.U32 R22, RZ, RZ, R23 ;  /* 0x000000ffff167224 */ /* 0x000fe200078e0017 */
[----:B------:R-:W2:Y:S01]  /*73c60*/  LDL.LU R56, [R1+0x468] ;  /* 0x0004680001387983 */ /* 0x000ea20000300800 */
[----:B------:R-:W-:-:S02]  /*73c70*/  IMAD.MOV.U32 R23, RZ, RZ, R8 ;  /* 0x000000ffff177224 */ /* 0x000fc400078e0008 */
[----:B------:R-:W-:Y:S01]  /*73c80*/  IMAD.MOV.U32 R8, RZ, RZ, R13 ;  /* 0x000000ffff087224 */ /* 0x000fe200078e000d */
[----:B------:R1:W-:Y:S01]  /*73c90*/  STL.64 [R1+0xa08], R34 ;  /* 0x000a082201007387 */ /* 0x0003e20000100a00 */
[----:B---3--:R-:W-:-:S03]  /*73ca0*/  IMAD.MOV.U32 R13, RZ, RZ, R57 ;  /* 0x000000ffff0d7224 */ /* 0x008fc600078e0039 */
[----:B------:R3:W-:Y:S04]  /*73cb0*/  STL.64 [R1+0xa00], R32 ;  /* 0x000a002001007387 */ /* 0x0007e80000100a00 */
[----:B------:R-:W2:Y:S01]  /*73cc0*/  LDL.LU R57, [R1+0x390] ;  /* 0x0003900001397983 */ /* 0x000ea20000300800 */
[----:B------:R-:W-:Y:S02]  /*73cd0*/  SHF.R.S32.HI R46, RZ, 0x1f, R27 ;  /* 0x0000001fff2e7819 */ /* 0x000fe4000001141b */
[C---:B0-----:R-:W-:Y:S02]  /*73ce0*/  IADD3 R30, P1, PT, R27.reuse, R4, RZ ;  /* 0x000000041b1e7210 */ /* 0x041fe40007f3e0ff */
[----:B-1----:R-:W-:Y:S01]  /*73cf0*/  IADD3 R34, P3, PT, R27, R6, RZ ;  /* 0x000000061b227210 */ /* 0x002fe20007f7e0ff */
[----:B------:R-:W-:-:S02]  /*73d00*/  IMAD.MOV.U32 R27, RZ, RZ, R28 ;  /* 0x000000ffff1b7224 */ /* 0x000fc400078e001c */
[----:B------:R-:W-:Y:S02]  /*73d10*/  IMAD.X R31, R46, 0x1, R5, P1 ;  /* 0x000000012e1f7824 */ /* 0x000fe400008e0605 */
[----:B------:R-:W-:Y:S01]  /*73d20*/  IMAD.MOV.U32 R28, RZ, RZ, R24 ;  /* 0x000000ffff1c7224 */ /* 0x000fe200078e0018 */
[----:B------:R-:W-:Y:S01]  /*73d30*/  SHF.R.S32.HI R36, RZ, 0x1f, R27 ;  /* 0x0000001fff247819 */ /* 0x000fe2000001141b */
[----:B------:R-:W-:Y:S01]  /*73d40*/  IMAD.MOV.U32 R24, RZ, RZ, R25 ;  /* 0x000000ffff187224 */ /* 0x000fe200078e0019 */
[----:B------:R0:W-:Y:S01]  /*73d50*/  STL.64 [R1+0x9f8], R30 ;  /* 0x0009f81e01007387 */ /* 0x0001e20000100a00 */
[----:B------:R-:W-:Y:S01]  /*73d60*/  IMAD.MOV.U32 R25, RZ, RZ, R20 ;  /* 0x000000ffff197224 */ /* 0x000fe200078e0014 */
[----:B---3--:R-:W-:Y:S01]  /*73d70*/  IADD3 R32, P1, PT, R27, R4, RZ ;  /* 0x000000041b207210 */ /* 0x008fe20007f3e0ff */
[----:B------:R-:W-:Y:S02]  /*73d80*/  IMAD.MOV.U32 R20, RZ, RZ, R21 ;  /* 0x000000ffff147224 */ /* 0x000fe400078e0015 */
[----:B------:R-:W-:-:S02]  /*73d90*/  IMAD.MOV.U32 R21, RZ, RZ, R22 ;  /* 0x000000ffff157224 */ /* 0x000fc400078e0016 */
[----:B------:R-:W-:Y:S02]  /*73da0*/  IMAD.MOV.U32 R22, RZ, RZ, R23 ;  /* 0x000000ffff167224 */ /* 0x000fe400078e0017 */
[----:B------:R-:W-:Y:S01]  /*73db0*/  IMAD.MOV.U32 R23, RZ, RZ, R8 ;  /* 0x000000ffff177224 */ /* 0x000fe200078e0008 */
[----:B0-----:R-:W-:Y:S01]  /*73dc0*/  IADD3 R30, P5, PT, R27, R6, RZ ;  /* 0x000000061b1e7210 */ /* 0x001fe20007fbe0ff */
[----:B------:R-:W-:Y:S02]  /*73dd0*/  IMAD.MOV.U32 R27, RZ, RZ, R28 ;  /* 0x000000ffff1b7224 */ /* 0x000fe400078e001c */
[----:B------:R-:W-:Y:S02]  /*73de0*/  IMAD.MOV.U32 R28, RZ, RZ, R24 ;  /* 0x000000ffff1c7224 */ /* 0x000fe400078e0018 */
[----:B------:R-:W-:Y:S02]  /*73df0*/  IMAD.X R35, R46, 0x1, R7, P3 ;  /* 0x000000012e237824 */ /* 0x000fe400018e0607 */
[----:B------:R-:W-:-:S02]  /*73e00*/  IMAD.MOV.U32 R24, RZ, RZ, R25 ;  /* 0x000000ffff187224 */ /* 0x000fc400078e0019 */
[----:B------:R-:W-:Y:S02]  /*73e10*/  IMAD.MOV.U32 R8, RZ, RZ, R13 ;  /* 0x000000ffff087224 */ /* 0x000fe400078e000d */
[C---:B------:R-:W-:Y:S02]  /*73e20*/  IMAD.X R33, R36.reuse, 0x1, R5, P1 ;  /* 0x0000000124217824 */ /* 0x040fe400008e0605 */
[----:B------:R-:W-:Y:S02]  /*73e30*/  IMAD.MOV.U32 R25, RZ, RZ, R20 ;  /* 0x000000ffff197224 */ /* 0x000fe400078e0014 */
[----:B------:R-:W-:Y:S02]  /*73e40*/  IMAD.X R31, R36, 0x1, R7, P5 ;  /* 0x00000001241f7824 */ /* 0x000fe400028e0607 */
[----:B------:R-:W-:Y:S02]  /*73e50*/  IMAD.MOV.U32 R20, RZ, RZ, R21 ;  /* 0x000000ffff147224 */ /* 0x000fe400078e0015 */
[----:B------:R-:W-:-:S02]  /*73e60*/  IMAD.MOV.U32 R21, RZ, RZ, R22 ;  /* 0x000000ffff157224 */ /* 0x000fc400078e0016 */
[----:B------:R-:W-:Y:S02]  /*73e70*/  IMAD.MOV.U32 R22, RZ, RZ, R23 ;  /* 0x000000ffff167224 */ /* 0x000fe400078e0017 */
[----:B------:R-:W-:Y:S02]  /*73e80*/  IMAD.MOV.U32 R23, RZ, RZ, R8 ;  /* 0x000000ffff177224 */ /* 0x000fe400078e0008 */
[----:B------:R-:W-:Y:S02]  /*73e90*/  IMAD.MOV.U32 R8, RZ, RZ, R9 ;  /* 0x000000ffff087224 */ /* 0x000fe400078e0009 */
[----:B------:R-:W-:Y:S02]  /*73ea0*/  IMAD.MOV.U32 R9, RZ, RZ, R50 ;  /* 0x000000ffff097224 */ /* 0x000fe400078e0032 */
[----:B--2---:R-:W-:Y:S02]  /*73eb0*/  IMAD.MOV.U32 R13, RZ, RZ, R57 ;  /* 0x000000ffff0d7224 */ /* 0x004fe400078e0039 */
[----:B------:R-:W2:Y:S04]  /*73ec0*/  LDL.LU R57, [R1+0x450] ;  /* 0x0004500001397983 */ /* 0x000ea80000300800 */
[----:B------:R0:W-:Y:S04]  /*73ed0*/  STL.64 [R1+0x9f0], R34 ;  /* 0x0009f02201007387 */ /* 0x0001e80000100a00 */
[----:B------:R1:W-:Y:S04]  /*73ee0*/  STL.64 [R1+0x9e8], R32 ;  /* 0x0009e82001007387 */ /* 0x0003e80000100a00 */
[----:B------:R3:W-:Y:S04]  /*73ef0*/  STL.64 [R1+0x9e0], R30 ;  /* 0x0009e01e01007387 */ /* 0x0007e80000100a00 */
[----:B------:R-:W2:Y:S01]  /*73f00*/  LDL.LU R50, [R1+0x2764] ;  /* 0x0027640001327983 */ /* 0x000ea20000300800 */
[----:B------:R-:W-:-:S02]  /*73f10*/  SHF.R.S32.HI R36, RZ, 0x1f, R27 ;  /* 0x0000001fff247819 */ /* 0x000fc4000001141b */
[C---:B0-----:R-:W-:Y:S02]  /*73f20*/  IADD3 R34, P3, PT, R27.reuse, R4, RZ ;  /* 0x000000041b227210 */ /* 0x041fe40007f7e0ff */
[----:B-1----:R-:W-:Y:S02]  /*73f30*/  IADD3 R32, P5, PT, R27, R6, RZ ;  /* 0x000000061b207210 */ /* 0x002fe40007fbe0ff */
[----:B------:R-:W-:Y:S02]  /*73f40*/  SHF.R.S32.HI R46, RZ, 0x1f, R29 ;  /* 0x0000001fff2e7819 */ /* 0x000fe4000001141d */
[----:B---3--:R-:W-:Y:S01]  /*73f50*/  IADD3 R30, P1, PT, R29, R4, RZ ;  /* 0x000000041d1e7210 */ /* 0x008fe20007f3e0ff */
[C---:B------:R-:W-:Y:S02]  /*73f60*/  IMAD.X R35, R36.reuse, 0x1, R5, P3 ;  /* 0x0000000124237824 */ /* 0x040fe400018e0605 */
[----:B------:R-:W-:Y:S02]  /*73f70*/  IMAD.X R33, R36, 0x1, R7, P5 ;  /* 0x0000000124217824 */ /* 0x000fe400028e0607 */
[----:B------:R-:W-:-:S02]  /*73f80*/  IMAD.MOV.U32 R27, RZ, RZ, R28 ;  /* 0x000000ffff1b7224 */ /* 0x000fc400078e001c */
[----:B------:R-:W-:Y:S01]  /*73f90*/  IMAD.X R31, R46, 0x1, R5, P1 ;  /* 0x000000012e1f7824 */ /* 0x000fe200008e0605 */
[----:B------:R-:W-:Y:S04]  /*73fa0*/  STL.64 [R1+0x9d8], R34 ;  /* 0x0009d82201007387 */ /* 0x000fe80000100a00 */
[----:B------:R0:W-:Y:S02]  /*73fb0*/  STL.64 [R1+0x9d0], R32 ;  /* 0x0009d02001007387 */ /* 0x0001e40000100a00 */
[----:B0-----:R-:W-:-:S05]  /*73fc0*/  IADD3 R32, P3, PT, R29, R6, RZ ;  /* 0x000000061d207210 */ /* 0x001fca0007f7e0ff */
[----:B------:R-:W-:Y:S02]  /*73fd0*/  IMAD.X R33, R46, 0x1, R7, P3 ;  /* 0x000000012e217824 */ /* 0x000fe400018e0607 */
[----:B--2---:R-:W-:Y:S02]  /*73fe0*/  IMAD.MOV.U32 R28, RZ, RZ, R50 ;  /* 0x000000ffff1c7224 */ /* 0x004fe400078e0032 */
[----:B------:R-:W2:Y:S03]  /*73ff0*/  LDL.LU R50, [R1+0x2760] ;  /* 0x0027600001327983 */ /* 0x000ea60000300800 */
[----:B------:R-:W-:Y:S01]  /*74000*/  SHF.R.S32.HI R36, RZ, 0x1f, R28 ;  /* 0x0000001fff247819 */ /* 0x000fe2000001141c */
[----:B------:R0:W-:Y:S02]  /*74010*/  STL.64 [R1+0x9c8], R30 ;  /* 0x0009c81e01007387 */ /* 0x0001e40000100a00 */
[----:B0-----:R-:W-:-:S02]  /*74020*/  IADD3 R30, P1, PT, R28, R4, RZ ;  /* 0x000000041c1e7210 */ /* 0x001fc40007f3e0ff */
[----:B------:R-:W-:Y:S01]  /*74030*/  IADD3 R28, P5, PT, R28, R6, RZ ;  /* 0x000000061c1c7210 */ /* 0x000fe20007fbe0ff */
[----:B------:R-:W-:Y:S04]  /*74040*/  STL.64 [R1+0x9c0], R32 ;  /* 0x0009c02001007387 */ /* 0x000fe80000100a00 */
[C---:B------:R-:W-:Y:S02]  /*74050*/  IMAD.X R29, R36.reuse, 0x1, R7, P5 ;  /* 0x00000001241d7824 */ /* 0x040fe400028e0607 */
[----:B------:R-:W-:-:S03]  /*74060*/  IMAD.X R31, R36, 0x1, R5, P1 ;  /* 0x00000001241f7824 */ /* 0x000fc600008e0605 */
[----:B------:R0:W-:Y:S04]  /*74070*/  STL.64 [R1+0x9b0], R28 ;  /* 0x0009b01c01007387 */ /* 0x0001e80000100a00 */
[----:B------:R1:W-:Y:S01]  /*74080*/  STL.64 [R1+0x9b8], R30 ;  /* 0x0009b81e01007387 */ /* 0x0003e20000100a00 */
[----:B0-----:R-:W-:Y:S02]  /*74090*/  IMAD.MOV.U32 R28, RZ, RZ, R24 ;  /* 0x000000ffff1c7224 */ /* 0x001fe400078e0018 */
[----:B------:R-:W-:Y:S02]  /*740a0*/  IMAD.MOV.U32 R24, RZ, RZ, R25 ;  /* 0x000000ffff187224 */ /* 0x000fe400078e0019 */
[----:B------:R-:W-:Y:S01]  /*740b0*/  IMAD.MOV.U32 R25, RZ, RZ, R20 ;  /* 0x000000ffff197224 */ /* 0x000fe200078e0014 */
[----:B------:R-:W-:-:S02]  /*740c0*/  SHF.R.S32.HI R36, RZ, 0x1f, R28 ;  /* 0x0000001fff247819 */ /* 0x000fc4000001141c */
[C---:B------:R-:W-:Y:S01]  /*740d0*/  IADD3 R32, P3, PT, R28.reuse, R4, RZ ;  /* 0x000000041c207210 */ /* 0x040fe20007f7e0ff */
[----:B------:R-:W-:Y:S01]  /*740e0*/  IMAD.MOV.U32 R20, RZ, RZ, R21 ;  /* 0x000000ffff147224 */ /* 0x000fe200078e0015 */
[----:B-1----:R-:W-:Y:S01]  /*740f0*/  IADD3 R30, P5, PT, R28, R6, RZ ;  /* 0x000000061c1e7210 */ /* 0x002fe20007fbe0ff */
[----:B------:R-:W-:Y:S02]  /*74100*/  IMAD.MOV.U32 R21, RZ, RZ, R23 ;  /* 0x000000ffff157224 */ /* 0x000fe400078e0017 */
[----:B------:R-:W-:Y:S02]  /*74110*/  IMAD.MOV.U32 R23, RZ, RZ, R8 ;  /* 0x000000ffff177224 */ /* 0x000fe400078e0008 */
[----:B------:R-:W-:Y:S02]  /*74120*/  IMAD.MOV.U32 R8, RZ, RZ, R9 ;  /* 0x000000ffff087224 */ /* 0x000fe400078e0009 */
[----:B------:R-:W-:Y:S02]  /*74130*/  IMAD.X R33, R36, 0x1, R5, P3 ;  /* 0x0000000124217824 */ /* 0x000fe400018e0605 */
[----:B------:R-:W-:-:S02]  /*74140*/  IMAD.MOV.U32 R9, RZ, RZ, R10 ;  /* 0x000000ffff097224 */ /* 0x000fc400078e000a */
[----:B------:R-:W-:Y:S02]  /*74150*/  IMAD.X R31, R36, 0x1, R7, P5 ;  /* 0x00000001241f7824 */ /* 0x000fe400028e0607 */
[----:B------:R-:W-:Y:S02]  /*74160*/  IMAD.MOV.U32 R10, RZ, RZ, R11 ;  /* 0x000000ffff0a7224 */ /* 0x000fe400078e000b */
[----:B------:R-:W-:Y:S02]  /*74170*/  IMAD.MOV.U32 R11, RZ, RZ, R49 ;  /* 0x000000ffff0b7224 */ /* 0x000fe400078e0031 */
[----:B------:R-:W3:Y:S04]  /*74180*/  LDL.LU R49, [R1+0x334] ;  /* 0x0003340001317983 */ /* 0x000ee80000300800 */
[----:B------:R-:W-:Y:S04]  /*74190*/  STL.64 [R1+0x9a8], R32 ;  /* 0x0009a82001007387 */ /* 0x000fe80000100a00 */
[----:B------:R0:W-:Y:S02]  /*741a0*/  STL.64 [R1+0x9a0], R30 ;  /* 0x0009a01e01007387 */ /* 0x0001e40000100a00 */
[----:B0-----:R-:W-:-:S02]  /*741b0*/  IMAD.MOV.U32 R30, RZ, RZ, R24 ;  /* 0x000000ffff1e7224 */ /* 0x001fc400078e0018 */
        /* <DEDUP_REMOVED lines=9> */
[----:B------:R-:W-:Y:S02]  /*74250*/  IMAD.MOV.U32 R12, RZ, RZ, R0 ;  /* 0x000000ffff0c7224 */ /* 0x000fe400078e0000 */
[----:B------:R-:W-:Y:S02]  /*74260*/  IMAD.MOV.U32 R0, RZ, RZ, R51 ;  /* 0x000000ffff007224 */ /* 0x000fe400078e0033 */
[----:B------:R-:W2:Y:S01]  /*74270*/  LDL.LU R51, [R1+0x444] ;  /* 0x0004440001337983 */ /* 0x000ea20000300800 */
[----:B------:R-:W-:-:S02]  /*74280*/  SHF.R.S32.HI R46, RZ, 0x1f, R26 ;  /* 0x0000001fff2e7819 */ /* 0x000fc4000001141a */
[----:B------:R-:W-:-:S05]  /*74290*/  IADD3 R28, P1, PT, R26, R4, RZ ;  /* 0x000000041a1c7210 */ /* 0x000fca0007f3e0ff */
[----:B------:R-:W-:-:S05]  /*742a0*/  IMAD.X R29, R46, 0x1, R5, P1 ;  /* 0x000000012e1d7824 */ /* 0x000fca00008e0605 */
[----:B------:R0:W-:Y:S01]  /*742b0*/  STL.64 [R1+0x998], R28 ;  /* 0x0009981c01007387 */ /* 0x0001e20000100a00 */
[----:B------:R-:W-:Y:S01]  /*742c0*/  IADD3 R34, P3, PT, R26, R6, RZ ;  /* 0x000000061a227210 */ /* 0x000fe20007f7e0ff */
[----:B0-----:R-:W-:Y:S02]  /*742d0*/  IMAD.MOV.U32 R28, RZ, RZ, R24 ;  /* 0x000000ffff1c7224 */ /* 0x001fe400078e0018 */
[----:B------:R-:W-:Y:S02]  /*742e0*/  IMAD.MOV.U32 R24, RZ, RZ, R25 ;  /* 0x000000ffff187224 */ /* 0x000fe400078e0019 */
[----:B------:R-:W-:Y:S01]  /*742f0*/  IMAD.MOV.U32 R25, RZ, RZ, R20 ;  /* 0x000000ffff197224 */ /* 0x000fe200078e0014 */
[----:B------:R-:W-:Y:S01]  /*74300*/  SHF.R.S32.HI R36, RZ, 0x1f, R28 ;  /* 0x0000001fff247819 */ /* 0x000fe2000001141c */
[----:B------:R-:W-:Y:S01]  /*74310*/  IMAD.MOV.U32 R20, RZ, RZ, R21 ;  /* 0x000000ffff147224 */ /* 0x000fe200078e0015 */
[C---:B------:R-:W-:Y:S01]  /*74320*/  IADD3 R32, P1, PT, R28.reuse, R4, RZ ;  /* 0x000000041c207210 */ /* 0x040fe20007f3e0ff */
[----:B------:R-:W-:Y:S01]  /*74330*/  IMAD.MOV.U32 R21, RZ, RZ, R23 ;  /* 0x000000ffff157224 */ /* 0x000fe200078e0017 */
[----:B------:R-:W-:Y:S01]  /*74340*/  IADD3 R28, P5, PT, R28, R6, RZ ;  /* 0x000000061c1c7210 */ /* 0x000fe20007fbe0ff */
[----:B------:R-:W-:-:S02]  /*74350*/  IMAD.MOV.U32 R23, RZ, RZ, R8 ;  /* 0x000000ffff177224 */ /* 0x000fc400078e0008 */
[----:B------:R-:W-:Y:S02]  /*74360*/  IMAD.MOV.U32 R8, RZ, RZ, R9 ;  /* 0x000000ffff087224 */ /* 0x000fe400078e0009 */
[----:B------:R-:W-:Y:S02]  /*74370*/  IMAD.X R35, R46, 0x1, R7, P3 ;  /* 0x000000012e237824 */ /* 0x000fe400018e0607 */
[----:B------:R-:W-:Y:S02]  /*74380*/  IMAD.MOV.U32 R9, RZ, RZ, R10 ;  /* 0x000000ffff097224 */ /* 0x000fe400078e000a */
[C---:B------:R-:W-:Y:S02]  /*74390*/  IMAD.X R33, R36.reuse, 0x1, R5, P1 ;  /* 0x0000000124217824 */ /* 0x040fe400008e0605 */
[----:B------:R-:W-:Y:S02]  /*743a0*/  IMAD.MOV.U32 R10, RZ, RZ, R11 ;  /* 0x000000ffff0a7224 */ /* 0x000fe400078e000b */
[----:B------:R-:W-:-:S02]  /*743b0*/  IMAD.X R29, R36, 0x1, R7, P5 ;  /* 0x00000001241d7824 */ /* 0x000fc400028e0607 */
[----:B------:R-:W-:Y:S02]  /*743c0*/  IMAD.MOV.U32 R11, RZ, RZ, R0 ;  /* 0x000000ffff0b7224 */ /* 0x000fe400078e0000 */
[----:B------:R-:W3:Y:S04]  /*743d0*/  LDL.LU R0, [R1+0x440] ;  /* 0x0004400001007983 */ /* 0x000ee80000300800 */
[----:B------:R-:W-:Y:S04]  /*743e0*/  STL.64 [R1+0x990], R34 ;  /* 0x0009902201007387 */ /* 0x000fe80000100a00 */
        /* <DEDUP_REMOVED lines=11> */
[----:B--2---:R-:W-:Y:S02]  /*744a0*/  IMAD.MOV.U32 R12, RZ, RZ, R51 ;  /* 0x000000ffff0c7224 */ /* 0x004fe400078e0033 */
[----:B------:R-:W2:Y:S01]  /*744b0*/  LDL.LU R51, [R1+0x374] ;  /* 0x0003740001337983 */ /* 0x000ea20000300800 */
[----:B------:R-:W-:Y:S02]  /*744c0*/  SHF.R.S32.HI R36, RZ, 0x1f, R28 ;  /* 0x0000001fff247819 */ /* 0x000fe4000001141c */
[C---:B------:R-:W-:Y:S02]  /*744d0*/  IADD3 R34, P3, PT, R28.reuse, R4, RZ ;  /* 0x000000041c227210 */ /* 0x040fe40007f7e0ff */
[----:B------:R-:W-:-:S02]  /*744e0*/  IADD3 R32, P5, PT, R28, R6, RZ ;  /* 0x000000061c207210 */ /* 0x000fc40007fbe0ff */
[----:B------:R-:W-:Y:S02]  /*744f0*/  SHF.R.S32.HI R46, RZ, 0x1f, R27 ;  /* 0x0000001fff2e7819 */ /* 0x000fe4000001141b */
[C---:B------:R-:W-:Y:S01]  /*74500*/  IADD3 R28, P1, PT, R27.reuse, R4, RZ ;  /* 0x000000041b1c7210 */ /* 0x040fe20007f3e0ff */
[C---:B------:R-:W-:Y:S02]  /*74510*/  IMAD.X R35, R36.reuse, 0x1, R5, P3 ;  /* 0x0000000124237824 */ /* 0x040fe400018e0605 */
[----:B------:R-:W-:Y:S02]  /*74520*/  IMAD.X R33, R36, 0x1, R7, P5 ;  /* 0x0000000124217824 */ /* 0x000fe400028e0607 */
[----:B------:R-:W-:Y:S01]  /*74530*/  IMAD.X R29, R46, 0x1, R5, P1 ;  /* 0x000000012e1d7824 */ /* 0x000fe200008e0605 */
[----:B------:R-:W-:Y:S04]  /*74540*/  STL.64 [R1+0x978], R34 ;  /* 0x0009782201007387 */ /* 0x000fe80000100a00 */
[----:B------:R-:W-:Y:S04]  /*74550*/  STL.64 [R1+0x970], R32 ;  /* 0x0009702001007387 */ /* 0x000fe80000100a00 */
[----:B------:R0:W-:Y:S01]  /*74560*/  STL.64 [R1+0x968], R28 ;  /* 0x0009681c01007387 */ /* 0x0001e20000100a00 */
[----:B------:R-:W-:Y:S01]  /*74570*/  IADD3 R26, P3, PT, R27, R6, RZ ;  /* 0x000000061b1a7210 */ /* 0x000fe20007f7e0ff */
[----:B0-----:R-:W-:-:S02]  /*74580*/  IMAD.MOV.U32 R29, RZ, RZ, R24 ;  /* 0x000000ffff1d7224 */ /* 0x001fc400078e0018 */
[----:B------:R-:W-:Y:S02]  /*74590*/  IMAD.MOV.U32 R24, RZ, RZ, R21 ;  /* 0x000000ffff187224 */ /* 0x000fe400078e0015 */
[----:B------:R-:W-:Y:S01]  /*745a0*/  IMAD.MOV.U32 R28, RZ, RZ, R25 ;  /* 0x000000ffff1c7224 */ /* 0x000fe200078e0019 */
[----:B------:R-:W-:Y:S01]  /*745b0*/  SHF.R.S32.HI R36, RZ, 0x1f, R29 ;  /* 0x0000001fff247819 */ /* 0x000fe2000001141d */
[----:B------:R-:W-:Y:S01]  /*745c0*/  IMAD.MOV.U32 R21, RZ, RZ, R8 ;  /* 0x000000ffff157224 */ /* 0x000fe200078e0008 */
[C---:B------:R-:W-:Y:S01]  /*745d0*/  IADD3 R42, P1, PT, R29.reuse, R4, RZ ;  /* 0x000000041d2a7210 */ /* 0x040fe20007f3e0ff */
[----:B------:R-:W-:Y:S01]  /*745e0*/  IMAD.MOV.U32 R25, RZ, RZ, R20 ;  /* 0x000000ffff197224 */ /* 0x000fe200078e0014 */
[----:B------:R-:W-:Y:S01]  /*745f0*/  IADD3 R34, P5, PT, R29, R6, RZ ;  /* 0x000000061d227210 */ /* 0x000fe20007fbe0ff */
[----:B------:R-:W-:Y:S02]  /*74600*/  IMAD.MOV.U32 R8, RZ, RZ, R54 ;  /* 0x000000ffff087224 */ /* 0x000fe400078e0036 */
[----:B------:R-:W-:-:S02]  /*74610*/  IMAD.MOV.U32 R20, RZ, RZ, R9 ;  /* 0x000000ffff147224 */ /* 0x000fc400078e0009 */
[----:B------:R-:W-:Y:S02]  /*74620*/  IMAD.X R27, R46, 0x1, R7, P3 ;  /* 0x000000012e1b7824 */ /* 0x000fe400018e0607 */
[----:B------:R-:W-:Y:S02]  /*74630*/  IMAD.MOV.U32 R9, RZ, RZ, R12 ;  /* 0x000000ffff097224 */ /* 0x000fe400078e000c */
[----:B------:R-:W-:Y:S02]  /*74640*/  IMAD.MOV.U32 R12, RZ, RZ, R52 ;  /* 0x000000ffff0c7224 */ /* 0x000fe400078e0034 */
[C---:B------:R-:W-:Y:S02]  /*74650*/  IMAD.X R43, R36.reuse, 0x1, R5, P1 ;  /* 0x00000001242b7824 */ /* 0x040fe400008e0605 */
[----:B----4-:R-:W-:Y:S02]  /*74660*/  IMAD.MOV.U32 R52, RZ, RZ, R53 ;  /* 0x000000ffff347224 */ /* 0x010fe400078e0035 */
[----:B------:R-:W-:Y:S01]  /*74670*/  IMAD.X R35, R36, 0x1, R7, P5 ;  /* 0x0000000124237824 */ /* 0x000fe200028e0607 */
[----:B------:R-:W-:-:S02]  /*74680*/  SHF.R.S32.HI R36, RZ, 0x1f, R28 ;  /* 0x0000001fff247819 */ /* 0x000fc4000001141c */
[----:B------:R-:W-:Y:S01]  /*74690*/  SHF.R.S32.HI R46, RZ, 0x1f, R30 ;  /* 0x0000001fff2e7819 */ /* 0x000fe2000001141e */
[----:B--2---:R-:W-:Y:S02]  /*746a0*/  IMAD.MOV.U32 R54, RZ, RZ, R51 ;  /* 0x000000ffff367224 */ /* 0x004fe400078e0033 */
[----:B------:R-:W-:Y:S02]  /*746b0*/  IMAD.MOV.U32 R51, RZ, RZ, R58 ;  /* 0x000000ffff337224 */ /* 0x000fe400078e003a */
[----:B------:R-:W-:Y:S02]  /*746c0*/  IMAD.MOV.U32 R58, RZ, RZ, R3 ;  /* 0x000000ffff3a7224 */ /* 0x000fe400078e0003 */
[----:B------:R-:W2:Y:S04]  /*746d0*/  LDL.LU R3, [R1+0x354] ;  /* 0x0003540001037983 */ /* 0x000ea80000300800 */
[----:B------:R-:W4:Y:S04]  /*746e0*/  LDL.LU R53, [R1+0x350] ;  /* 0x0003500001357983 */ /* 0x000f280000300800 */
[----:B------:R0:W-:Y:S04]  /*746f0*/  STL.64 [R1+0x960], R26 ;  /* 0x0009601a01007387 */ /* 0x0001e80000100a00 */
[----:B0-----:R-:W2:Y:S04]  /*74700*/  LDL.LU.64 R26, [R1+0x2758] ;  /* 0x00275800011a7983 */ /* 0x001ea80000300a00 */
[----:B------:R0:W-:Y:S04]  /*74710*/  STL.64 [R1+0x958], R42 ;  /* 0x0009582a01007387 */ /* 0x0001e80000100a00 */
[----:B------:R1:W-:Y:S01]  /*74720*/  STL.64 [R1+0x950], R34 ;  /* 0x0009502201007387 */ /* 0x0003e20000100a00 */
[----:B0-----:R-:W-:-:S02]  /*74730*/  IADD3 R42, P3, PT, R28, R4, RZ ;  /* 0x000000041c2a7210 */ /* 0x001fc40007f7e0ff */
[----:B-1----:R-:W-:Y:S02]  /*74740*/  IADD3 R34, P5, PT, R28, R6, RZ ;  /* 0x000000061c227210 */ /* 0x002fe40007fbe0ff */
[----:B------:R-:W-:Y:S01]  /*74750*/  IADD3 R28, P1, PT, R30, R4, RZ ;  /* 0x000000041e1c7210 */ /* 0x000fe20007f3e0ff */
[C---:B------:R-:W-:Y:S02]  /*74760*/  IMAD.X R43, R36.reuse, 0x1, R5, P3 ;  /* 0x00000001242b7824 */ /* 0x040fe400018e0605 */
[----:B------:R-:W-:Y:S02]  /*74770*/  IMAD.X R35, R36, 0x1, R7, P5 ;  /* 0x0000000124237824 */ /* 0x000fe400028e0607 */
[----:B------:R-:W-:Y:S01]  /*74780*/  IMAD.X R29, R46, 0x1, R5, P1 ;  /* 0x000000012e1d7824 */ /* 0x000fe200008e0605 */
[----:B------:R-:W-:Y:S01]  /*74790*/  STL.64 [R1+0x948], R42 ;  /* 0x0009482a01007387 */ /* 0x000fe20000100a00 */
[----:B------:R-:W-:-:S03]  /*747a0*/  SHF.R.S32.HI R36, RZ, 0x1f, R25 ;  /* 0x0000001fff247819 */ /* 0x000fc60000011419 */
[----:B------:R0:W-:Y:S04]  /*747b0*/  STL.64 [R1+0x940], R34 ;  /* 0x0009402201007387 */ /* 0x0001e80000100a00 */
[----:B------:R1:W-:Y:S01]  /*747c0*/  STL.64 [R1+0x938], R28 ;  /* 0x0009381c01007387 */ /* 0x0003e20000100a00 */
[----:B0-----:R-:W-:Y:S02]  /*747d0*/  IADD3 R34, P3, PT, R30, R6, RZ ;  /* 0x000000061e227210 */ /* 0x001fe40007f7e0ff */
[C---:B------:R-:W-:Y:S01]  /*747e0*/  IADD3 R30, P1, PT, R25.reuse, R4, RZ ;  /* 0x00000004191e7210 */ /* 0x040fe20007f3e0ff */
[----:B-1----:R-:W-:Y:S01]  /*747f0*/  IMAD.MOV.U32 R28, RZ, RZ, R24 ;  /* 0x000000ffff1c7224 */ /* 0x002fe200078e0018 */
[----:B------:R-:W-:Y:S01]  /*74800*/  IADD3 R24, P5, PT, R25, R6, RZ ;  /* 0x0000000619187210 */ /* 0x000fe20007fbe0ff */
[----:B------:R-:W-:-:S02]  /*74810*/  IMAD.X R35, R46, 0x1, R7, P3 ;  /* 0x000000012e237824 */ /* 0x000fc400018e0607 */
[C---:B------:R-:W-:Y:S02]  /*74820*/  IMAD.X R31, R36.reuse, 0x1, R5, P1 ;  /* 0x00000001241f7824 */ /* 0x040fe400008e0605 */
[----:B------:R-:W-:Y:S01]  /*74830*/  IMAD.X R25, R36, 0x1, R7, P5 ;  /* 0x0000000124197824 */ /* 0x000fe200028e0607 */
[----:B------:R-:W-:Y:S01]  /*74840*/  STL.64 [R1+0x930], R34 ;  /* 0x0009302201007387 */ /* 0x000fe20000100a00 */
[----:B------:R-:W-:Y:S01]  /*74850*/  IMAD.MOV.U32 R29, RZ, RZ, R28 ;  /* 0x000000ffff1d7224 */ /* 0x000fe200078e001c */
[----:B------:R-:W-:Y:S02]  /*74860*/  SHF.R.S32.HI R36, RZ, 0x1f, R21 ;  /* 0x0000001fff247819 */ /* 0x000fe40000011415 */
[----:B------:R-:W-:Y:S01]  /*74870*/  STL.64 [R1+0x928], R30 ;  /* 0x0009281e01007387 */ /* 0x000fe20000100a00 */
[----:B------:R-:W-:-:S03]  /*74880*/  IMAD.MOV.U32 R28, RZ, RZ, R20 ;  /* 0x000000ffff1c7224 */ /* 0x000fc600078e0014 */
[----:B------:R0:W-:Y:S01]  /*74890*/  STL.64 [R1+0x920], R24 ;  /* 0x0009201801007387 */ /* 0x0001e20000100a00 */
[C---:B------:R-:W-:Y:S02]  /*748a0*/  IADD3 R20, P5, PT, R21.reuse, R6, RZ ;  /* 0x0000000615147210 */ /* 0x040fe40007fbe0ff */
[----:B------:R-:W-:Y:S02]  /*748b0*/  SHF.R.S32.HI R46, RZ, 0x1f, R22 ;  /* 0x0000001fff2e7819 */ /* 0x000fe40000011416 */
[----:B0-----:R-:W-:Y:S01]  /*748c0*/  IADD3 R24, P3, PT, R21, R4, RZ ;  /* 0x0000000415187210 */ /* 0x001fe20007f7e0ff */
[----:B------:R-:W-:-:S04]  /*748d0*/  IMAD.X R21, R36, 0x1, R7, P5 ;  /* 0x0000000124157824 */ /* 0x000fc800028e0607 */
[----:B------:R-:W-:Y:S01]  /*748e0*/  IMAD.X R25, R36, 0x1, R5, P3 ;  /* 0x0000000124197824 */ /* 0x000fe200018e0605 */
[----:B------:R-:W-:Y:S01]  /*748f0*/  IADD3 R34, P1, PT, R22, R4, RZ ;  /* 0x0000000416227210 */ /* 0x000fe20007f3e0ff */
[----:B------:R-:W-:-:S03]  /*74900*/  IMAD.MOV.U32 R30, RZ, RZ, R29 ;  /* 0x000000ffff1e7224 */ /* 0x000fc600078e001d */
[----:B------:R0:W-:Y:S01]  /*74910*/  STL.64 [R1+0x918], R24 ;  /* 0x0009181801007387 */ /* 0x0001e20000100a00 */
[----:B------:R-:W-:Y:S01]  /*74920*/  IMAD.X R35, R46, 0x1, R5, P1 ;  /* 0x000000012e237824 */ /* 0x000fe200008e0605 */
[----:B------:R-:W-:Y:S01]  /*74930*/  SHF.R.S32.HI R36, RZ, 0x1f, R30 ;  /* 0x0000001fff247819 */ /* 0x000fe2000001141e */
[----:B------:R-:W-:Y:S01]  /*74940*/  IMAD.MOV.U32 R29, RZ, RZ, R28 ;  /* 0x000000ffff1d7224 */ /* 0x000fe200078e001c */
[----:B0-----:R-:W2:Y:S04]  /*74950*/  LDL.LU.64 R24, [R1+0x2750] ;  /* 0x0027500001187983 */ /* 0x001ea80000300a00 */
[----:B------:R0:W-:Y:S01]  /*74960*/  STL.64 [R1+0x910], R20 ;  /* 0x0009101401007387 */ /* 0x0001e20000100a00 */
[----:B------:R-:W-:-:S03]  /*74970*/  IMAD.MOV.U32 R28, RZ, RZ, R23 ;  /* 0x000000ffff1c7224 */ /* 0x000fc600078e0017 */
[----:B------:R1:W-:Y:S01]  /*74980*/  STL.64 [R1+0x908], R34 ;  /* 0x0009082201007387 */ /* 0x0003e20000100a00 */
[----:B0-----:R-:W-:Y:S02]  /*74990*/  IADD3 R20, P3, PT, R22, R6, RZ ;  /* 0x0000000616147210 */ /* 0x001fe40007f7e0ff */
[----:B------:R-:W-:-:S03]  /*749a0*/  IADD3 R22, P1, PT, R30, R4, RZ ;  /* 0x000000041e167210 */ /* 0x000fc60007f3e0ff */
[----:B------:R-:W-:Y:S01]  /*749b0*/  IMAD.X R21, R46, 0x1, R7, P3 ;  /* 0x000000012e157824 */ /* 0x000fe200018e0607 */
[----:B-1----:R-:W-:Y:S01]  /*749c0*/  IADD3 R34, P5, PT, R30, R6, RZ ;  /* 0x000000061e227210 */ /* 0x002fe20007fbe0ff */
[----:B------:R-:W-:-:S03]  /*749d0*/  IMAD.X R23, R36, 0x1, R5, P1 ;  /* 0x0000000124177824 */ /* 0x000fc600008e0605 */
[----:B------:R0:W-:Y:S01]  /*749e0*/  STL.64 [R1+0x900], R20 ;  /* 0x0009001401007387 */ /* 0x0001e20000100a00 */
[----:B------:R-:W-:Y:S01]  /*749f0*/  IMAD.X R35, R36, 0x1, R7, P5 ;  /* 0x0000000124237824 */ /* 0x000fe200028e0607 */
[----:B------:R-:W-:Y:S02]  /*74a00*/  SHF.R.S32.HI R36, RZ, 0x1f, R28 ;  /* 0x0000001fff247819 */ /* 0x000fe4000001141c */
[----:B0-----:R-:W2:Y:S04]  /*74a10*/  LDL.LU.64 R20, [R1+0x2748] ;  /* 0x0027480001147983 */ /* 0x001ea80000300a00 */
[----:B------:R0:W-:Y:S02]  /*74a20*/  STL.64 [R1+0x8f8], R22 ;  /* 0x0008f81601007387 */ /* 0x0001e40000100a00 */
[----:B0-----:R-:W-:Y:S01]  /*74a30*/  IMAD.MOV.U32 R23, RZ, RZ, R18 ;  /* 0x000000ffff177224 */ /* 0x001fe200078e0012 */
[----:B------:R-:W-:Y:S01]  /*74a40*/  IADD3 R18, P3, PT, R28, R4, RZ ;  /* 0x000000041c127210 */ /* 0x000fe20007f7e0ff */
[----:B------:R-:W-:-:S04]  /*74a50*/  IMAD.MOV.U32 R22, RZ, RZ, R19 ;  /* 0x000000ffff167224 */ /* 0x000fc800078e0013 */
[----:B------:R-:W-:Y:S01]  /*74a60*/  IMAD.X R19, R36, 0x1, R5, P3 ;  /* 0x0000000124137824 */ /* 0x000fe200018e0605 */
[----:B------:R-:W-:Y:S04]  /*74a70*/  STL.64 [R1+0x8f0], R34 ;  /* 0x0008f02201007387 */ /* 0x000fe80000100a00 */
[----:B------:R0:W-:Y:S04]  /*74a80*/  STL.64 [R1+0x8e8], R18 ;  /* 0x0008e81201007387 */ /* 0x0001e80000100a00 */
[----:B0-----:R-:W3:Y:S01]  /*74a90*/  LDL.LU.64 R18, [R1+0x2740] ;  /* 0x0027400001127983 */ /* 0x001ee20000300a00 */
[----:B------:R-:W-:Y:S01]  /*74aa0*/  IMAD.MOV.U32 R30, RZ, RZ, R29 ;  /* 0x000000ffff1e7224 */ /* 0x000fe200078e001d */
[----:B------:R-:W-:-:S04]  /*74ab0*/  IADD3 R34, P5, PT, R28, R6, RZ ;  /* 0x000000061c227210 */ /* 0x000fc80007fbe0ff */
[----:B------:R-:W-:Y:S02]  /*74ac0*/  SHF.R.S32.HI R46, RZ, 0x1f, R30 ;  /* 0x0000001fff2e7819 */ /* 0x000fe4000001141e */
[----:B------:R-:W-:Y:S01]  /*74ad0*/  IADD3 R28, P1, PT, R30, R4, RZ ;  /* 0x000000041e1c7210 */ /* 0x000fe20007f3e0ff */
[----:B------:R-:W-:-:S04]  /*74ae0*/  IMAD.X R35, R36, 0x1, R7, P5 ;  /* 0x0000000124237824 */ /* 0x000fc800028e0607 */
[----:B------:R-:W-:Y:S01]  /*74af0*/  IMAD.X R29, R46, 0x1, R5, P1 ;  /* 0x000000012e1d7824 */ /* 0x000fe200008e0605 */
[----:B------:R0:W-:Y:S01]  /*74b00*/  STL.64 [R1+0x8e0], R34 ;  /* 0x0008e02201007387 */ /* 0x0001e20000100a00 */
[----:B------:R-:W-:-:S03]  /*74b10*/  SHF.R.S32.HI R36, RZ, 0x1f, R22 ;  /* 0x0000001fff247819 */ /* 0x000fc60000011416 */
[----:B------:R1:W-:Y:S01]  /*74b20*/  STL.64 [R1+0x8d8], R28 ;  /* 0x0008d81c01007387 */ /* 0x0003e20000100a00 */
[----:B0-----:R-:W-:Y:S02]  /*74b30*/  IADD3 R34, P3, PT, R30, R6, RZ ;  /* 0x000000061e227210 */ /* 0x001fe40007f7e0ff */
[C---:B------:R-:W-:Y:S02]  /*74b40*/  IADD3 R30, P1, PT, R22.reuse, R4, RZ ;  /* 0x00000004161e7210 */ /* 0x040fe40007f3e0ff */
[----:B-1----:R-:W-:Y:S01]  /*74b50*/  IADD3 R28, P5, PT, R22, R6, RZ ;  /* 0x00000006161c7210 */ /* 0x002fe20007fbe0ff */
[----:B------:R-:W-:Y:S02]  /*74b60*/  IMAD.X R35, R46, 0x1, R7, P3 ;  /* 0x000000012e237824 */ /* 0x000fe400018e0607 */
[C---:B------:R-:W-:Y:S02]  /*74b70*/  IMAD.X R31, R36.reuse, 0x1, R5, P1 ;  /* 0x00000001241f7824 */ /* 0x040fe400008e0605 */
[----:B------:R-:W-:Y:S01]  /*74b80*/  IMAD.X R29, R36, 0x1, R7, P5 ;  /* 0x00000001241d7824 */ /* 0x000fe200028e0607 */
[----:B------:R-:W-:Y:S01]  /*74b90*/  STL.64 [R1+0x8d0], R34 ;  /* 0x0008d02201007387 */ /* 0x000fe20000100a00 */
[----:B------:R-:W-:Y:S01]  /*74ba0*/  SHF.R.S32.HI R36, RZ, 0x1f, R23 ;  /* 0x0000001fff247819 */ /* 0x000fe20000011417 */
[----:B------:R-:W-:-:S02]  /*74bb0*/  VIADD R47, R60, UR48 ;  /* 0x000000303c2f7c36 */ /* 0x000fc40008000000 */
[----:B------:R0:W-:Y:S01]  /*74bc0*/  STL.64 [R1+0x8c8], R30 ;  /* 0x0008c81e01007387 */ /* 0x0001e20000100a00 */
[----:B------:R-:W-:-:S03]  /*74bd0*/  SHF.R.S32.HI R46, RZ, 0x1f, R14 ;  /* 0x0000001fff2e7819 */ /* 0x000fc6000001140e */
[----:B------:R1:W-:Y:S01]  /*74be0*/  STL.64 [R1+0x8c0], R28 ;  /* 0x0008c01c01007387 */ /* 0x0003e20000100a00 */
[-C--:B------:R-:W-:Y:S01]  /*74bf0*/  IADD3 R22, P1, PT, R14, R4.reuse, RZ ;  /* 0x000000040e167210 */ /* 0x080fe20007f3e0ff */
[----:B------:R-:W-:Y:S01]  /*74c00*/  VIADD R38, R47, UR27 ;  /* 0x0000001b2f267c36 */ /* 0x000fe20008000000 */
[C---:B0-----:R-:W-:Y:S02]  /*74c10*/  IADD3 R30, P3, PT, R23.reuse, R4, RZ ;  /* 0x00000004171e7210 */ /* 0x041fe40007f7e0ff */
[----:B-1----:R-:W-:-:S03]  /*74c20*/  IADD3 R28, P5, PT, R23, R6, RZ ;  /* 0x00000006171c7210 */ /* 0x002fc60007fbe0ff */
[--C-:B------:R-:W-:Y:S02]  /*74c30*/  IMAD.X R31, R36, 0x1, R5.reuse, P3 ;  /* 0x00000001241f7824 */ /* 0x100fe400018e0605 */
[----:B------:R-:W-:Y:S02]  /*74c40*/  IMAD.X R23, R46, 0x1, R5, P1 ;  /* 0x000000012e177824 */ /* 0x000fe400008e0605 */
[----:B------:R-:W-:Y:S01]  /*74c50*/  IMAD.X R29, R36, 0x1, R7, P5 ;  /* 0x00000001241d7824 */ /* 0x000fe200028e0607 */
[----:B------:R0:W-:Y:S01]  /*74c60*/  STL.64 [R1+0x8b8], R30 ;  /* 0x0008b81e01007387 */ /* 0x0001e20000100a00 */
[----:B------:R-:W-:-:S03]  /*74c70*/  VIADD R40, R38, UR28 ;  /* 0x0000001c26287c36 */ /* 0x000fc60008000000 */
[----:B------:R1:W-:Y:S01]  /*74c80*/  STL.64 [R1+0x8b0], R28 ;  /* 0x0008b01c01007387 */ /* 0x0003e20000100a00 */
[----:B------:R-:W-:Y:S01]  /*74c90*/  VIADD R45, R40, UR29 ;  /* 0x0000001d282d7c36 */ /* 0x000fe20008000000 */
[----:B------:R-:W1:Y:S02]  /*74ca0*/  LDCU.64 UR28, c[0x0][0x398] ;  /* 0x00007300ff1c77ac */ /* 0x000e640008000a00 */
[----:B------:R1:W-:Y:S01]  /*74cb0*/  STL.64 [R1+0x8a8], R22 ;  /* 0x0008a81601007387 */ /* 0x0003e20000100a00 */
[----:B0-----:R-:W-:Y:S01]  /*74cc0*/  IADD3 R30, P3, PT, R14, R6, RZ ;  /* 0x000000060e1e7210 */ /* 0x001fe20007f7e0ff */
[----:B------:R-:W-:-:S04]  /*74cd0*/  VIADD R41, R45, UR30 ;  /* 0x0000001e2d297c36 */ /* 0x000fc80008000000 */
[----:B------:R-:W-:Y:S02]  /*74ce0*/  IMAD.X R31, R46, 0x1, R7, P3 ;  /* 0x000000012e1f7824 */ /* 0x000fe400018e0607 */
[----:B------:R-:W-:Y:S01]  /*74cf0*/  VIADD R33, R41, UR31 ;  /* 0x0000001f29217c36 */ /* 0x000fe20008000000 */
[----:B------:R-:W-:Y:S01]  /*74d00*/  LOP3.LUT R50, R50, 0xffffdfff, RZ, 0xc0, !PT ;  /* 0xffffdfff32327812 */ /* 0x000fe200078ec0ff */
[----:B------:R-:W0:Y:S01]  /*74d10*/  LDCU.64 UR30, c[0x0][0x398] ;  /* 0x00007300ff1e77ac */ /* 0x000e220008000a00 */
[----:B------:R-:W-:Y:S01]  /*74d20*/  STL.64 [R1+0x8a0], R30 ;  /* 0x0008a01e01007387 */ /* 0x000fe20000100a00 */
[----:B------:R-:W-:-:S04]  /*74d30*/  VIADD R42, R33, UR32 ;  /* 0x00000020212a7c36 */ /* 0x000fc80008000000 */
[----:B------:R-:W-:Y:S01]  /*74d40*/  VIADD R32, R42, UR33 ;  /* 0x000000212a207c36 */ /* 0x000fe20008000000 */
[----:B--2---:R-:W-:Y:S02]  /*74d50*/  SHF.R.S32.HI R36, RZ, 0x1f, R20 ;  /* 0x0000001fff247819 */ /* 0x004fe40000011414 */
[C---:B-1----:R-:W-:Y:S01]  /*74d60*/  IADD3 R28, P1, PT, R20.reuse, R4, RZ ;  /* 0x00000004141c7210 */ /* 0x042fe20007f3e0ff */
[----:B------:R-:W-:Y:S01]  /*74d70*/  UMOV UR27, UR28 ;  /* 0x0000001c001b7c82 */ /* 0x000fe20008000000 */
[----:B------:R-:W-:Y:S01]  /*74d80*/  IADD3 R22, P5, PT, R20, R6, RZ ;  /* 0x0000000614167210 */ /* 0x000fe20007fbe0ff */
[----:B------:R-:W-:Y:S01]  /*74d90*/  UMOV UR44, UR29 ;  /* 0x0000001d002c7c82 */ /* 0x000fe20008000000 */
[----:B------:R-:W-:Y:S01]  /*74da0*/  VIADD R44, R32, UR34 ;  /* 0x00000022202c7c36 */ /* 0x000fe20008000000 */
[----:B------:R-:W1:Y:S01]  /*74db0*/  LDCU.64 UR28, c[0x0][0x398] ;  /* 0x00007300ff1c77ac */ /* 0x000e620008000a00 */
[C---:B------:R-:W-:Y:S02]  /*74dc0*/  IMAD.X R29, R36.reuse, 0x1, R5, P1 ;  /* 0x00000001241d7824 */ /* 0x040fe400008e0605 */
[----:B------:R-:W-:Y:S01]  /*74dd0*/  IMAD.X R23, R36, 0x1, R7, P5 ;  /* 0x0000000124177824 */ /* 0x000fe200028e0607 */
[----:B------:R-:W2:Y:S02]  /*74de0*/  LDCU.64 UR32, c[0x0][0x398] ;  /* 0x00007300ff2077ac */ /* 0x000ea40008000a00 */
[----:B------:R-:W-:Y:S04]  /*74df0*/  STL.64 [R1+0x898], R28 ;  /* 0x0008981c01007387 */ /* 0x000fe80000100a00 */
[----:B------:R0:W-:Y:S02]  /*74e00*/  STL.64 [R1+0x890], R22 ;  /* 0x0008901601007387 */ /* 0x0001e40000100a00 */
[----:B0-----:R-:W-:-:S02]  /*74e10*/  IMAD.MOV.U32 R22, RZ, RZ, R12 ;  /* 0x000000ffff167224 */ /* 0x001fc400078e000c */
[----:B------:R-:W-:Y:S02]  /*74e20*/  IMAD.MOV.U32 R12, RZ, RZ, R16 ;  /* 0x000000ffff0c7224 */ /* 0x000fe400078e0010 */
[----:B------:R-:W-:Y:S02]  /*74e30*/  IMAD.MOV.U32 R28, RZ, RZ, R13 ;  /* 0x000000ffff1c7224 */ /* 0x000fe400078e000d */
[----:B------:R-:W-:Y:S01]  /*74e40*/  IMAD.MOV.U32 R13, RZ, RZ, R17 ;  /* 0x000000ffff0d7224 */ /* 0x000fe200078e0011 */
[----:B---3--:R-:W-:Y:S02]  /*74e50*/  SHF.R.S32.HI R20, RZ, 0x1f, R19 ;  /* 0x0000001fff147819 */ /* 0x008fe40000011413 */
[----:B------:R-:W-:-:S05]  /*74e60*/  IADD3 R16, P3, PT, R19, R4, RZ ;  /* 0x0000000413107210 */ /* 0x000fca0007f7e0ff */
[----:B------:R-:W-:Y:S01]  /*74e70*/  IMAD.X R17, R20, 0x1, R5, P3 ;  /* 0x0000000114117824 */ /* 0x000fe200018e0605 */
[----:B------:R-:W-:Y:S01]  /*74e80*/  IADD3 R34, P5, PT, R19, R6, RZ ;  /* 0x0000000613227210 */ /* 0x000fe20007fbe0ff */
[----:B------:R-:W-:-:S03]  /*74e90*/  VIADD R14, R44, UR36 ;  /* 0x000000242c0e7c36 */ /* 0x000fc60008000000 */
[----:B------:R0:W-:Y:S01]  /*74ea0*/  STL.64 [R1+0x888], R16 ;  /* 0x0008881001007387 */ /* 0x0001e20000100a00 */
[----:B------:R-:W-:Y:S01]  /*74eb0*/  IMAD.X R35, R20, 0x1, R7, P5 ;  /* 0x0000000114237824 */ /* 0x000fe200028e0607 */
[----:B------:R-:W-:Y:S01]  /*74ec0*/  SHF.R.S32.HI R19, RZ, 0x1f, R18 ;  /* 0x0000001fff137819 */ /* 0x000fe20000011412 */
[----:B------:R-:W-:Y:S01]  /*74ed0*/  IMAD.MOV.U32 R20, RZ, RZ, R14 ;  /* 0x000000ffff147224 */ /* 0x000fe200078e000e */
[C---:B------:R-:W-:Y:S02]  /*74ee0*/  IADD3 R30, P1, PT, R18.reuse, R4, RZ ;  /* 0x00000004121e7210 */ /* 0x040fe40007f3e0ff */
[----:B------:R-:W-:Y:S01]  /*74ef0*/  IADD3 R14, P3, PT, R18, R6, RZ ;  /* 0x00000006120e7210 */ /* 0x000fe20007f7e0ff */
[----:B0-----:R-:W3:Y:S01]  /*74f00*/  LDL.LU.64 R16, [R1+0x2738] ;  /* 0x0027380001107983 */ /* 0x001ee20000300a00 */
[----:B------:R-:W-:Y:S02]  /*74f10*/  IMAD.MOV.U32 R23, RZ, RZ, R8 ;  /* 0x000000ffff177224 */ /* 0x000fe400078e0008 */
[----:B------:R-:W-:-:S02]  /*74f20*/  IMAD.MOV.U32 R8, RZ, RZ, R15 ;  /* 0x000000ffff087224 */ /* 0x000fc400078e000f */
[C---:B------:R-:W-:Y:S02]  /*74f30*/  IMAD.X R31, R19.reuse, 0x1, R5, P1 ;  /* 0x00000001131f7824 */ /* 0x040fe400008e0605 */
[----:B------:R-:W-:Y:S01]  /*74f40*/  IMAD.X R15, R19, 0x1, R7, P3 ;  /* 0x00000001130f7824 */ /* 0x000fe200018e0607 */
[----:B------:R-:W-:Y:S04]  /*74f50*/  STL.64 [R1+0x880], R34 ;  /* 0x0008802201007387 */ /* 0x000fe80000100a00 */
[----:B------:R-:W-:Y:S04]  /*74f60*/  STL.64 [R1+0x878], R30 ;  /* 0x0008781e01007387 */ /* 0x000fe80000100a00 */
[----:B------:R0:W-:Y:S04]  /*74f70*/  STL.64 [R1+0x870], R14 ;  /* 0x0008700e01007387 */ /* 0x0001e80000100a00 */
[----:B0-----:R-:W2:Y:S01]  /*74f80*/  LDL.LU.64 R14, [R1+0x2730] ;  /* 0x00273000010e7983 */ /* 0x001ea20000300a00 */
[----:B------:R-:W-:-:S02]  /*74f90*/  IMAD.MOV.U32 R30, RZ, RZ, R28 ;  /* 0x000000ffff1e7224 */ /* 0x000fc400078e001c */
[----:B------:R-:W-:Y:S02]  /*74fa0*/  IMAD.MOV.U32 R28, RZ, RZ, R12 ;  /* 0x000000ffff1c7224 */ /* 0x000fe400078e000c */
[----:B------:R-:W-:Y:S02]  /*74fb0*/  IMAD.MOV.U32 R29, RZ, RZ, R8 ;  /* 0x000000ffff1d7224 */ /* 0x000fe400078e0008 */
[----:B------:R-:W-:Y:S02]  /*74fc0*/  IMAD.MOV.U32 R8, RZ, RZ, R13 ;  /* 0x000000ffff087224 */ /* 0x000fe400078e000d */
[----:B------:R-:W-:Y:S02]  /*74fd0*/  IMAD.MOV.U32 R31, RZ, RZ, R28 ;  /* 0x000000ffff1f7224 */ /* 0x000fe400078e001c */
[----:B------:R-:W-:Y:S02]  /*74fe0*/  IMAD.MOV.U32 R28, RZ, RZ, R9 ;  /* 0x000000ffff1c7224 */ /* 0x000fe400078e0009 */
[----:B------:R-:W-:Y:S01]  /*74ff0*/  IMAD.MOV.U32 R9, RZ, RZ, R11 ;  /* 0x000000ffff097224 */ /* 0x000fe200078e000b */
[----:B---3--:R-:W-:-:S02]  /*75000*/  SHF.R.S32.HI R18, RZ, 0x1f, R17 ;  /* 0x0000001fff127819 */ /* 0x008fc40000011411 */
[C---:B------:R-:W-:Y:S02]  /*75010*/  IADD3 R34, P1, PT, R17.reuse, R4, RZ ;  /* 0x0000000411227210 */ /* 0x040fe40007f3e0ff */
[----:B------:R-:W-:-:S03]  /*75020*/  IADD3 R12, P5, PT, R17, R6, RZ ;  /* 0x00000006110c7210 */ /* 0x000fc60007fbe0ff */
[C---:B------:R-:W-:Y:S01]  /*75030*/  IMAD.X R35, R18.reuse, 0x1, R5, P1 ;  /* 0x0000000112237824 */ /* 0x040fe200008e0605 */
[----:B------:R-:W-:Y:S01]  /*75040*/  SHF.R.S32.HI R17, RZ, 0x1f, R16 ;  /* 0x0000001fff117819 */ /* 0x000fe20000011410 */
[----:B------:R-:W-:Y:S01]  /*75050*/  IMAD.X R13, R18, 0x1, R7, P5 ;  /* 0x00000001120d7824 */ /* 0x000fe200028e0607 */
[C---:B------:R-:W-:Y:S02]  /*75060*/  IADD3 R18, P3, PT, R16.reuse, R4, RZ ;  /* 0x0000000410127210 */ /* 0x040fe40007f7e0ff */
[----:B------:R0:W-:Y:S03]  /*75070*/  STL.64 [R1+0x868], R34 ;  /* 0x0008682201007387 */ /* 0x0001e60000100a00 */
[----:B------:R-:W-:Y:S01]  /*75080*/  IMAD.X R19, R17, 0x1, R5, P3 ;  /* 0x0000000111137824 */ /* 0x000fe200018e0605 */
[----:B------:R3:W-:Y:S01]  /*75090*/  STL.64 [R1+0x860], R12 ;  /* 0x0008600c01007387 */ /* 0x0007e20000100a00 */
[----:B0-----:R-:W-:-:S02]  /*750a0*/  IADD3 R34, P5, PT, R16, R6, RZ ;  /* 0x0000000610227210 */ /* 0x001fc40007fbe0ff */
[----:B--2---:R-:W-:-:S03]  /*750b0*/  SHF.R.S32.HI R16, RZ, 0x1f, R15 ;  /* 0x0000001fff107819 */ /* 0x004fc6000001140f */
[----:B------:R-:W-:Y:S01]  /*750c0*/  IMAD.X R35, R17, 0x1, R7, P5 ;  /* 0x0000000111237824 */ /* 0x000fe200028e0607 */
[----:B---3--:R-:W-:Y:S01]  /*750d0*/  IADD3 R12, P1, PT, R15, R4, RZ ;  /* 0x000000040f0c7210 */ /* 0x008fe20007f3e0ff */
[----:B------:R-:W-:Y:S04]  /*750e0*/  STL.64 [R1+0x858], R18 ;  /* 0x0008581201007387 */ /* 0x000fe80000100a00 */
[----:B------:R0:W-:Y:S01]  /*750f0*/  STL.64 [R1+0x850], R34 ;  /* 0x0008502201007387 */ /* 0x0001e20000100a00 */
[----:B------:R-:W-:-:S05]  /*75100*/  IMAD.X R13, R16, 0x1, R5, P1 ;  /* 0x00000001100d7824 */ /* 0x000fca00008e0605 */
[----:B------:R2:W-:Y:S01]  /*75110*/  STL.64 [R1+0x848], R12 ;  /* 0x0008480c01007387 */ /* 0x0005e20000100a00 */
[----:B0-----:R-:W-:Y:S02]  /*75120*/  IMAD.MOV.U32 R35, RZ, RZ, R29 ;  /* 0x000000ffff237224 */ /* 0x001fe400078e001d */
[----:B------:R-:W-:Y:S02]  /*75130*/  IMAD.MOV.U32 R29, RZ, RZ, R8 ;  /* 0x000000ffff1d7224 */ /* 0x000fe400078e0008 */
[----:B------:R-:W-:Y:S01]  /*75140*/  IMAD.MOV.U32 R8, RZ, RZ, R10 ;  /* 0x000000ffff087224 */ /* 0x000fe200078e000a */
[----:B------:R-:W-:Y:S02]  /*75150*/  IADD3 R10, P3, PT, R15, R6, RZ ;  /* 0x000000060f0a7210 */ /* 0x000fe40007f7e0ff */
[----:B------:R-:W-:Y:S02]  /*75160*/  SHF.R.S32.HI R15, RZ, 0x1f, R14 ;  /* 0x0000001fff0f7819 */ /* 0x000fe4000001140e */
[----:B--2---:R-:W-:Y:S01]  /*75170*/  IADD3 R12, P1, PT, R14, R4, RZ ;  /* 0x000000040e0c7210 */ /* 0x004fe20007f3e0ff */
[----:B------:R-:W-:-:S04]  /*75180*/  IMAD.X R11, R16, 0x1, R7, P3 ;  /* 0x00000001100b7824 */ /* 0x000fc800018e0607 */
[----:B------:R-:W-:Y:S01]  /*75190*/  IMAD.X R13, R15, 0x1, R5, P1 ;  /* 0x000000010f0d7824 */ /* 0x000fe200008e0605 */
[----:B------:R0:W-:Y:S04]  /*751a0*/  STL.64 [R1+0x840], R10 ;  /* 0x0008400a01007387 */ /* 0x0001e80000100a00 */
[----:B0-----:R-:W2:Y:S04]  /*751b0*/  LDL.LU.64 R10, [R1+0x2728] ;  /* 0x00272800010a7983 */ /* 0x001ea80000300a00 */
[----:B------:R0:W-:Y:S04]  /*751c0*/  STL.64 [R1+0x830], R12 ;  /* 0x0008300c01007387 */ /* 0x0001e80000100a00 */
[----:B0-----:R-:W3:Y:S01]  /*751d0*/  LDL.LU.64 R12, [R1+0x2720] ;  /* 0x00272000010c7983 */ /* 0x001ee20000300a00 */
[----:B------:R-:W-:Y:S01]  /*751e0*/  IADD3 R18, P5, PT, R14, R6, RZ ;  /* 0x000000060e127210 */ /* 0x000fe20007fbe0ff */
[----:B------:R-:W-:-:S02]  /*751f0*/  IMAD.MOV.U32 R39, RZ, RZ, R35 ;  /* 0x000000ffff277224 */ /* 0x000fc400078e0023 */
[----:B------:R-:W-:Y:S02]  /*75200*/  IMAD.MOV.U32 R35, RZ, RZ, R28 ;  /* 0x000000ffff237224 */ /* 0x000fe400078e001c */
[----:B------:R-:W-:Y:S02]  /*75210*/  IMAD.X R19, R15, 0x1, R7, P5 ;  /* 0x000000010f137824 */ /* 0x000fe400028e0607 */
[----:B------:R-:W-:Y:S02]  /*75220*/  IMAD.MOV.U32 R28, RZ, RZ, R8 ;  /* 0x000000ffff1c7224 */ /* 0x000fe400078e0008 */
[----:B------:R-:W-:Y:S01]  /*75230*/  IMAD.MOV.U32 R34, RZ, RZ, R29 ;  /* 0x000000ffff227224 */ /* 0x000fe200078e001d */
[----:B------:R0:W-:Y:S01]  /*75240*/  STL.64 [R1+0x828], R18 ;  /* 0x0008281201007387 */ /* 0x0001e20000100a00 */
[----:B------:R-:W-:Y:S01]  /*75250*/  IMAD.MOV.U32 R29, RZ, RZ, R9 ;  /* 0x000000ffff1d7224 */ /* 0x000fe200078e0009 */
[----:B---3--:R-:W-:Y:S02]  /*75260*/  SHF.R.S32.HI R14, RZ, 0x1f, R13 ;  /* 0x0000001fff0e7819 */ /* 0x008fe4000001140d */
[----:B------:R-:W-:-:S02]  /*75270*/  IADD3 R8, P5, PT, R13, R6, RZ ;  /* 0x000000060d087210 */ /* 0x000fc40007fbe0ff */
[----:B0-----:R-:W-:-:S03]  /*75280*/  IADD3 R18, P3, PT, R13, R4, RZ ;  /* 0x000000040d127210 */ /* 0x001fc60007f7e0ff */
[C---:B------:R-:W-:Y:S01]  /*75290*/  IMAD.X R9, R14.reuse, 0x1, R7, P5 ;  /* 0x000000010e097824 */ /* 0x040fe200028e0607 */
[----:B------:R-:W-:Y:S01]  /*752a0*/  SHF.R.S32.HI R13, RZ, 0x1f, R12 ;  /* 0x0000001fff0d7819 */ /* 0x000fe2000001140c */
[--C-:B------:R-:W-:Y:S01]  /*752b0*/  IMAD.X R19, R14, 0x1, R5.reuse, P3 ;  /* 0x000000010e137824 */ /* 0x100fe200018e0605 */
[C---:B------:R-:W-:Y:S02]  /*752c0*/  IADD3 R16, P1, PT, R12.reuse, R4, RZ ;  /* 0x000000040c107210 */ /* 0x040fe40007f3e0ff */
[----:B------:R0:W-:Y:S03]  /*752d0*/  STL.64 [R1+0x818], R8 ;  /* 0x0008180801007387 */ /* 0x0001e60000100a00 */
[----:B------:R-:W-:Y:S01]  /*752e0*/  IMAD.X R17, R13, 0x1, R5, P1 ;  /* 0x000000010d117824 */ /* 0x000fe200008e0605 */
[----:B------:R-:W-:Y:S01]  /*752f0*/  STL.64 [R1+0x820], R18 ;  /* 0x0008201201007387 */ /* 0x000fe20000100a00 */
[----:B0-----:R-:W-:-:S03]  /*75300*/  IADD3 R8, P3, PT, R12, R6, RZ ;  /* 0x000000060c087210 */ /* 0x001fc60007f7e0ff */
[----:B------:R-:W-:Y:S02]  /*75310*/  STL.64 [R1+0x810], R16 ;  /* 0x0008101001007387 */ /* 0x000fe40000100a00 */
[----:B------:R-:W-:-:S05]  /*75320*/  IMAD.X R9, R13, 0x1, R7, P3 ;  /* 0x000000010d097824 */ /* 0x000fca00018e0607 */
[----:B------:R0:W-:Y:S04]  /*75330*/  STL.64 [R1+0x808], R8 ;  /* 0x0008080801007387 */ /* 0x0001e80000100a00 */
[----:B0-----:R-:W3:Y:S01]  /*75340*/  LDL.LU.64 R8, [R1+0x2718] ;  /* 0x0027180001087983 */ /* 0x001ee20000300a00 */
[----:B--2---:R-:W-:Y:S01]  /*75350*/  SHF.R.S32.HI R12, RZ, 0x1f, R11 ;  /* 0x0000001fff0c7819 */ /* 0x004fe2000001140b */
[----:B------:R-:W-:Y:S01]  /*75360*/  IMAD.MOV.U32 R43, RZ, RZ, R35 ;  /* 0x000000ffff2b7224 */ /* 0x000fe200078e0023 */
[C---:B------:R-:W-:Y:S01]  /*75370*/  IADD3 R16, P1, PT, R11.reuse, R4, RZ ;  /* 0x000000040b107210 */ /* 0x040fe20007f3e0ff */
[----:B------:R-:W-:Y:S01]  /*75380*/  IMAD.MOV.U32 R35, RZ, RZ, R22 ;  /* 0x000000ffff237224 */ /* 0x000fe200078e0016 */
[----:B------:R-:W-:Y:S02]  /*75390*/  IADD3 R14, P5, PT, R11, R6, RZ ;  /* 0x000000060b0e7210 */ /* 0x000fe40007fbe0ff */
[----:B------:R-:W-:-:S02]  /*753a0*/  SHF.R.S32.HI R11, RZ, 0x1f, R10 ;  /* 0x0000001fff0b7819 */ /* 0x000fc4000001140a */
[----:B------:R-:W-:Y:S01]  /*753b0*/  IADD3 R22, P3, PT, R10, R4, RZ ;  /* 0x000000040a167210 */ /* 0x000fe20007f7e0ff */
[C---:B------:R-:W-:Y:S02]  /*753c0*/  IMAD.X R17, R12.reuse, 0x1, R5, P1 ;  /* 0x000000010c117824 */ /* 0x040fe400008e0605 */
[----:B------:R-:W-:Y:S02]  /*753d0*/  IMAD.MOV.U32 R60, RZ, RZ, R30 ;  /* 0x000000ffff3c7224 */ /* 0x000fe400078e001e */
[----:B------:R-:W-:Y:S02]  /*753e0*/  IMAD.MOV.U32 R30, RZ, RZ, R23 ;  /* 0x000000ffff1e7224 */ /* 0x000fe400078e0017 */
[----:B------:R-:W-:Y:S02]  /*753f0*/  IMAD.X R15, R12, 0x1, R7, P5 ;  /* 0x000000010c0f7824 */ /* 0x000fe400028e0607 */
[----:B------:R-:W-:Y:S01]  /*75400*/  IMAD.X R23, R11, 0x1, R5, P3 ;  /* 0x000000010b177824 */ /* 0x000fe200018e0605 */
[----:B------:R0:W-:Y:S04]  /*75410*/  STL.64 [R1+0x800], R16 ;  /* 0x0008001001007387 */ /* 0x0001e80000100a00 */
[----:B------:R2:W-:Y:S04]  /*75420*/  STL.64 [R1+0x7f8], R14 ;  /* 0x0007f80e01007387 */ /* 0x0005e80000100a00 */
[----:B------:R1:W-:Y:S01]  /*75430*/  STL.64 [R1+0x7f0], R22 ;  /* 0x0007f01601007387 */ /* 0x0003e20000100a00 */
[----:B0-----:R-:W-:-:S05]  /*75440*/  IADD3 R16, P5, PT, R10, R6, RZ ;  /* 0x000000060a107210 */ /* 0x001fca0007fbe0ff */
[----:B------:R-:W-:-:S05]  /*75450*/  IMAD.X R17, R11, 0x1, R7, P5 ;  /* 0x000000010b117824 */ /* 0x000fca00028e0607 */
[----:B------:R-:W-:Y:S01]  /*75460*/  STL.64 [R1+0x7e8], R16 ;  /* 0x0007e81001007387 */ /* 0x000fe20000100a00 */
[----:B---3--:R-:W-:Y:S02]  /*75470*/  SHF.R.S32.HI R10, RZ, 0x1f, R9 ;  /* 0x0000001fff0a7819 */ /* 0x008fe40000011409 */
[C---:B--2---:R-:W-:Y:S02]  /*75480*/  IADD3 R14, P1, PT, R9.reuse, R4, RZ ;  /* 0x00000004090e7210 */ /* 0x044fe40007f3e0ff */
[----:B-1----:R-:W-:-:S03]  /*75490*/  IADD3 R22, P3, PT, R9, R6, RZ ;  /* 0x0000000609167210 */ /* 0x002fc60007f7e0ff */
[C---:B------:R-:W-:Y:S02]  /*754a0*/  IMAD.X R15, R10.reuse, 0x1, R5, P1 ;  /* 0x000000010a0f7824 */ /* 0x040fe400008e0605 */
[----:B------:R-:W-:-:S03]  /*754b0*/  IMAD.X R23, R10, 0x1, R7, P3 ;  /* 0x000000010a177824 */ /* 0x000fc600018e0607 */
[----:B------:R-:W-:Y:S04]  /*754c0*/  STL.64 [R1+0x7e0], R14 ;  /* 0x0007e00e01007387 */ /* 0x000fe80000100a00 */
[----:B------:R0:W-:Y:S04]  /*754d0*/  STL.64 [R1+0x5c8], R22 ;  /* 0x0005c81601007387 */ /* 0x0001e80000100a00 */
[----:B0-----:R-:W2:Y:S01]  /*754e0*/  LDL.LU.64 R22, [R1+0x2710] ;  /* 0x0027100001167983 */ /* 0x001ea20000300a00 */
[----:B------:R-:W-:Y:S02]  /*754f0*/  SHF.R.S32.HI R9, RZ, 0x1f, R8 ;  /* 0x0000001fff097819 */ /* 0x000fe40000011408 */
[----:B------:R-:W-:-:S02]  /*75500*/  IADD3 R16, P1, PT, R8, R4, RZ ;  /* 0x0000000408107210 */ /* 0x000fc40007f3e0ff */
[----:B------:R-:W-:-:S03]  /*75510*/  IADD3 R14, P5, PT, R8, R6, RZ ;  /* 0x00000006080e7210 */ /* 0x000fc60007fbe0ff */
[C---:B------:R-:W-:Y:S02]  /*75520*/  IMAD.X R17, R9.reuse, 0x1, R5, P1 ;  /* 0x0000000109117824 */ /* 0x040fe400008e0605 */
[----:B------:R-:W-:-:S03]  /*75530*/  IMAD.X R15, R9, 0x1, R7, P5 ;  /* 0x00000001090f7824 */ /* 0x000fc600028e0607 */
[----:B------:R0:W-:Y:S04]  /*75540*/  STL.64 [R1+0x7d8], R16 ;  /* 0x0007d81001007387 */ /* 0x0001e80000100a00 */
[----:B------:R1:W-:Y:S01]  /*75550*/  STL.64 [R1+0x7d0], R14 ;  /* 0x0007d00e01007387 */ /* 0x0003e20000100a00 */
[----:B------:R-:W-:Y:S02]  /*75560*/  IMAD.MOV.U32 R18, RZ, RZ, R33 ;  /* 0x000000ffff127224 */ /* 0x000fe400078e0021 */
[----:B------:R-:W-:Y:S01]  /*75570*/  IMAD.MOV.U32 R33, RZ, RZ, R28 ;  /* 0x000000ffff217224 */ /* 0x000fe200078e001c */
[----:B--2---:R-:W-:Y:S02]  /*75580*/  SHF.R.S32.HI R8, RZ, 0x1f, R23 ;  /* 0x0000001fff087819 */ /* 0x004fe40000011417 */
[----:B0-----:R-:W-:-:S02]  /*75590*/  IADD3 R16, P3, PT, R23, R4, RZ ;  /* 0x0000000417107210 */ /* 0x001fc40007f7e0ff */
[----:B-1----:R-:W-:Y:S02]  /*755a0*/  IADD3 R14, P5, PT, R23, R6, RZ ;  /* 0x00000006170e7210 */ /* 0x002fe40007fbe0ff */
[----:B------:R-:W-:Y:S01]  /*755b0*/  SHF.R.S32.HI R9, RZ, 0x1f, R22 ;  /* 0x0000001fff097819 */ /* 0x000fe20000011416 */
[----:B------:R-:W-:Y:S01]  /*755c0*/  IMAD.X R17, R8, 0x1, R5, P3 ;  /* 0x0000000108117824 */ /* 0x000fe200018e0605 */
[----:B------:R-:W-:Y:S01]  /*755d0*/  IADD3 R10, P1, PT, R22, R4, RZ ;  /* 0x00000004160a7210 */ /* 0x000fe20007f3e0ff */
[----:B------:R-:W-:Y:S01]  /*755e0*/  IMAD.X R15, R8, 0x1, R7, P5 ;  /* 0x00000001080f7824 */ /* 0x000fe200028e0607 */
[----:B------:R-:W-:Y:S02]  /*755f0*/  IADD3 R22, P3, PT, R22, R6, RZ ;  /* 0x0000000616167210 */ /* 0x000fe40007f7e0ff */
[----:B------:R0:W-:Y:S01]  /*75600*/  STL.64 [R1+0x5c0], R16 ;  /* 0x0005c01001007387 */ /* 0x0001e20000100a00 */
[----:B------:R-:W-:Y:S01]  /*75610*/  IMAD.X R11, R9, 0x1, R5, P1 ;  /* 0x00000001090b7824 */ /* 0x000fe200008e0605 */
[----:B------:R-:W-:-:S02]  /*75620*/  SHF.R.S32.HI R8, RZ, 0x1f, R21 ;  /* 0x0000001fff087819 */ /* 0x000fc40000011415 */
[----:B------:R1:W-:Y:S01]  /*75630*/  STL.64 [R1+0x5b8], R14 ;  /* 0x0005b80e01007387 */ /* 0x0003e20000100a00 */
[----:B------:R-:W-:Y:S01]  /*75640*/  IMAD.X R23, R9, 0x1, R7, P3 ;  /* 0x0000000109177824 */ /* 0x000fe200018e0607 */
[C---:B0-----:R-:W-:Y:S02]  /*75650*/  IADD3 R16, P1, PT, R21.reuse, R4, RZ ;  /* 0x0000000415107210 */ /* 0x041fe40007f3e0ff */
[----:B-1----:R-:W-:-:S03]  /*75660*/  IADD3 R14, P5, PT, R21, R6, RZ ;  /* 0x00000006150e7210 */ /* 0x002fc60007fbe0ff */
[----:B------:R-:W-:Y:S01]  /*75670*/  IMAD.X R17, R8, 0x1, R5, P1 ;  /* 0x0000000108117824 */ /* 0x000fe200008e0605 */
[----:B------:R-:W-:Y:S01]  /*75680*/  STL.64 [R1+0x7c8], R10 ;  /* 0x0007c80a01007387 */ /* 0x000fe20000100a00 */
[----:B------:R-:W-:Y:S01]  /*75690*/  IADD3 R28, P3, PT, R26, R4, RZ ;  /* 0x000000041a1c7210 */ /* 0x000fe20007f7e0ff */
[----:B------:R-:W-:Y:S02]  /*756a0*/  IMAD.X R15, R8, 0x1, R7, P5 ;  /* 0x00000001080f7824 */ /* 0x000fe400028e0607 */
[----:B------:R-:W-:Y:S01]  /*756b0*/  STL.64 [R1+0x5b0], R22 ;  /* 0x0005b01601007387 */ /* 0x000fe20000100a00 */
[----:B------:R-:W-:-:S03]  /*756c0*/  SHF.R.S32.HI R8, RZ, 0x1f, R26 ;  /* 0x0000001fff087819 */ /* 0x000fc6000001141a */
[----:B------:R0:W-:Y:S04]  /*756d0*/  STL.64 [R1+0x7c0], R16 ;  /* 0x0007c01001007387 */ /* 0x0001e80000100a00 */
[----:B------:R-:W-:Y:S01]  /*756e0*/  STL.64 [R1+0x7b8], R14 ;  /* 0x0007b80e01007387 */ /* 0x000fe20000100a00 */
[----:B0-----:R-:W-:Y:S02]  /*756f0*/  IMAD.MOV.U32 R17, RZ, RZ, R41 ;  /* 0x000000ffff117224 */ /* 0x001fe400078e0029 */
[----:B------:R-:W-:Y:S02]  /*75700*/  IMAD.MOV.U32 R41, RZ, RZ, R35 ;  /* 0x000000ffff297224 */ /* 0x000fe400078e0023 */
[----:B------:R-:W-:Y:S02]  /*75710*/  IMAD.MOV.U32 R35, RZ, RZ, R29 ;  /* 0x000000ffff237224 */ /* 0x000fe400078e001d */
[----:B------:R-:W-:-:S05]  /*75720*/  IMAD.X R29, R8, 0x1, R5, P3 ;  /* 0x00000001081d7824 */ /* 0x000fca00018e0605 */
[----:B------:R0:W-:Y:S04]  /*75730*/  STL.64 [R1+0x5a8], R28 ;  /* 0x0005a81c01007387 */ /* 0x0001e80000100a00 */
[----:B0-----:R-:W2:Y:S01]  /*75740*/  LDL.LU R29, [R1+0x2708] ;  /* 0x00270800011d7983 */ /* 0x001ea20000300800 */
[----:B------:R-:W-:Y:S02]  /*75750*/  IADD3 R22, P5, PT, R26, R6, RZ ;  /* 0x000000061a167210 */ /* 0x000fe40007fbe0ff */
[----:B------:R-:W-:Y:S02]  /*75760*/  SHF.R.S32.HI R9, RZ, 0x1f, R25 ;  /* 0x0000001fff097819 */ /* 0x000fe40000011419 */
[C---:B------:R-:W-:Y:S01]  /*75770*/  IADD3 R14, P1, PT, R25.reuse, R4, RZ ;  /* 0x00000004190e7210 */ /* 0x040fe20007f3e0ff */
[----:B------:R-:W-:Y:S01]  /*75780*/  IMAD.X R23, R8, 0x1, R7, P5 ;  /* 0x0000000108177824 */ /* 0x000fe200028e0607 */
[----:B------:R-:W-:-:S03]  /*75790*/  IADD3 R28, P3, PT, R25, R6, RZ ;  /* 0x00000006191c7210 */ /* 0x000fc60007f7e0ff */
[----:B------:R-:W-:Y:S01]  /*757a0*/  IMAD.X R15, R9, 0x1, R5, P1 ;  /* 0x00000001090f7824 */ /* 0x000fe200008e0605 */
[----:B------:R0:W-:Y:S01]  /*757b0*/  STL.64 [R1+0x5a0], R22 ;  /* 0x0005a01601007387 */ /* 0x0001e20000100a00 */
[----:B------:R-:W-:-:S03]  /*757c0*/  SHF.R.S32.HI R8, RZ, 0x1f, R24 ;  /* 0x0000001fff087819 */ /* 0x000fc60000011418 */
[----:B------:R-:W-:Y:S04]  /*757d0*/  STL [R1+0x598], R28 ;  /* 0x0005981c01007387 */ /* 0x000fe80000100800 */
[----:B------:R1:W-:Y:S01]  /*757e0*/  STL.64 [R1+0x7b0], R14 ;  /* 0x0007b00e01007387 */ /* 0x0003e20000100a00 */
[C---:B0-----:R-:W-:Y:S02]  /*757f0*/  IADD3 R22, P1, PT, R24.reuse, R4, RZ ;  /* 0x0000000418167210 */ /* 0x041fe40007f3e0ff */
[----:B-1----:R-:W-:Y:S01]  /*75800*/  IADD3 R14, P5, PT, R24, R6, RZ ;  /* 0x00000006180e7210 */ /* 0x002fe20007fbe0ff */
[----:B------:R-:W-:Y:S02]  /*75810*/  IMAD.MOV.U32 R24, RZ, RZ, R28 ;  /* 0x000000ffff187224 */ /* 0x000fe400078e001c */
[----:B--2---:R-:W-:-:S02]  /*75820*/  IMAD.MOV.U32 R25, RZ, RZ, R29 ;  /* 0x000000ffff197224 */ /* 0x004fc400078e001d */
[----:B------:R-:W2:Y:S01]  /*75830*/  LDL.LU.64 R28, [R1+0x2700] ;  /* 0x00270000011c7983 */ /* 0x000ea20000300a00 */
[----:B------:R-:W-:Y:S02]  /*75840*/  IMAD.X R25, R9, 0x1, R7, P3 ;  /* 0x0000000109197824 */ /* 0x000fe400018e0607 */
[C---:B------:R-:W-:Y:S02]  /*75850*/  IMAD.X R23, R8.reuse, 0x1, R5, P1 ;  /* 0x0000000108177824 */ /* 0x040fe400008e0605 */
[----:B------:R-:W-:Y:S01]  /*75860*/  IMAD.X R15, R8, 0x1, R7, P5 ;  /* 0x00000001080f7824 */ /* 0x000fe200028e0607 */
[----:B------:R-:W-:Y:S04]  /*75870*/  STL [R1+0x59c], R25 ;  /* 0x00059c1901007387 */ /* 0x000fe80000100800 */
[----:B------:R-:W-:Y:S04]  /*75880*/  STL.64 [R1+0x7a8], R22 ;  /* 0x0007a81601007387 */ /* 0x000fe80000100a00 */
[----:B------:R0:W-:Y:S01]  /*75890*/  STL.64 [R1+0x7a0], R14 ;  /* 0x0007a00e01007387 */ /* 0x0001e20000100a00 */
[----:B------:R-:W-:-:S02]  /*758a0*/  IMAD.MOV.U32 R16, RZ, RZ, R18 ;  /* 0x000000ffff107224 */ /* 0x000fc400078e0012 */
[----:B------:R-:W-:Y:S02]  /*758b0*/  VIADD R46, R20, UR39 ;  /* 0x00000027142e7c36 */ /* 0x000fe40008000000 */
[----:B------:R-:W-:Y:S02]  /*758c0*/  IMAD.MOV.U32 R18, RZ, RZ, R20 ;  /* 0x000000ffff127224 */ /* 0x000fe400078e0014 */
[----:B------:R-:W-:Y:S02]  /*758d0*/  IMAD.MOV.U32 R20, RZ, RZ, R33 ;  /* 0x000000ffff147224 */ /* 0x000fe400078e0021 */
[----:B0-----:R-:W-:Y:S02]  /*758e0*/  IMAD.MOV.U32 R14, RZ, RZ, R32 ;  /* 0x000000ffff0e7224 */ /* 0x001fe400078e0020 */
[----:B------:R-:W-:Y:S02]  /*758f0*/  IMAD.MOV.U32 R15, RZ, RZ, R35 ;  /* 0x000000ffff0f7224 */ /* 0x000fe400078e0023 */
[----:B------:R-:W-:-:S02]  /*75900*/  IMAD.MOV.U32 R35, RZ, RZ, R30 ;  /* 0x000000ffff237224 */ /* 0x000fc400078e001e */
[----:B------:R-:W-:Y:S02]  /*75910*/  IMAD.MOV.U32 R23, RZ, RZ, R41 ;  /* 0x000000ffff177224 */ /* 0x000fe400078e0029 */
[----:B------:R-:W-:Y:S01]  /*75920*/  IMAD.MOV.U32 R41, RZ, RZ, R31 ;  /* 0x000000ffff297224 */ /* 0x000fe200078e001f */
[----:B--2---:R-:W-:Y:S02]  /*75930*/  SHF.R.S32.HI R8, RZ, 0x1f, R29 ;  /* 0x0000001fff087819 */ /* 0x004fe4000001141d */
[C---:B------:R-:W-:Y:S02]  /*75940*/  IADD3 R32, P3, PT, R29.reuse, R4, RZ ;  /* 0x000000041d207210 */ /* 0x040fe40007f7e0ff */
[----:B------:R-:W-:-:S03]  /*75950*/  IADD3 R30, P5, PT, R29, R6, RZ ;  /* 0x000000061d1e7210 */ /* 0x000fc60007fbe0ff */
[C---:B------:R-:W-:Y:S02]  /*75960*/  IMAD.X R33, R8.reuse, 0x1, R5, P3 ;  /* 0x0000000108217824 */ /* 0x040fe400018e0605 */
[----:B------:R-:W-:-:S03]  /*75970*/  IMAD.X R31, R8, 0x1, R7, P5 ;  /* 0x00000001081f7824 */ /* 0x000fc600028e0607 */
[----:B------:R0:W-:Y:S04]  /*75980*/  STL.64 [R1+0x590], R32 ;  /* 0x0005902001007387 */ /* 0x0001e80000100a00 */
[----:B0-----:R-:W2:Y:S04]  /*75990*/  LDL.LU.64 R32, [R1+0x26f8] ;  /* 0x0026f80001207983 */ /* 0x001ea80000300a00 */
[----:B------:R0:W-:Y:S04]  /*759a0*/  STL.64 [R1+0x588], R30 ;  /* 0x0005881e01007387 */ /* 0x0001e80000100a00 */
[----:B0-----:R-:W3:Y:S01]  /*759b0*/  LDL.LU R31, [R1+0x26f0] ;  /* 0x0026f000011f7983 */ /* 0x001ee20000300800 */
[----:B------:R-:W-:-:S02]  /*759c0*/  SHF.R.S32.HI R13, RZ, 0x1f, R28 ;  /* 0x0000001fff0d7819 */ /* 0x000fc4000001141c */
[C---:B------:R-:W-:Y:S02]  /*759d0*/  IADD3 R24, P1, PT, R28.reuse, R4, RZ ;  /* 0x000000041c187210 */ /* 0x040fe40007f3e0ff */
        /* <DEDUP_REMOVED lines=8> */
[----:B---3--:R-:W-:Y:S02]  /*75a60*/  IMAD.MOV.U32 R27, RZ, RZ, R31 ;  /* 0x000000ffff1b7224 */ /* 0x008fe400078e001f */
[----:B------:R-:W3:Y:S01]  /*75a70*/  LDL.LU.64 R30, [R1+0x26e8] ;  /* 0x0026e800011e7983 */ /* 0x000ee20000300a00 */
[----:B------:R-:W-:Y:S01]  /*75a80*/  VIADD R36, R46, UR38 ;  /* 0x000000262e247c36 */ /* 0x000fe20008000000 */
[----:B------:R-:W0:Y:S03]  /*75a90*/  LDCU.64 UR38, c[0x0][0x398] ;  /* 0x00007300ff2677ac */ /* 0x000e260008000a00 */
[----:B------:R-:W-:Y:S01]  /*75aa0*/  VIADD R19, R36, UR37 ;  /* 0x0000002524137c36 */ /* 0x000fe20008000000 */
[----:B------:R-:W1:Y:S03]  /*75ab0*/  LDCU.64 UR36, c[0x0][0x398] ;  /* 0x00007300ff2477ac */ /* 0x000e660008000a00 */
[----:B------:R-:W-:-:S04]  /*75ac0*/  VIADD R12, R19, UR43 ;  /* 0x0000002b130c7c36 */ /* 0x000fc80008000000 */
[----:B------:R-:W-:Y:S01]  /*75ad0*/  VIADD R11, R12, UR42 ;  /* 0x0000002a0c0b7c36 */ /* 0x000fe20008000000 */
[----:B------:R-:W0:Y:S01]  /*75ae0*/  LDCU.64 UR42, c[0x0][0x398] ;  /* 0x00007300ff2a77ac */ /* 0x000e220008000a00 */
[----:B------:R-:W-:Y:S02]  /*75af0*/  IMAD.X R27, R13, 0x1, R7, P3 ;  /* 0x000000010d1b7824 */ /* 0x000fe400018e0607 */
[----:B------:R-:W-:Y:S02]  /*75b00*/  VIADD R10, R11, UR40 ;  /* 0x000000280b0a7c36 */ /* 0x000fe40008000000 */
[C---:B------:R-:W-:Y:S02]  /*75b10*/  IMAD.X R29, R8.reuse, 0x1, R5, P1 ;  /* 0x00000001081d7824 */ /* 0x040fe400008e0605 */
[----:B------:R-:W-:Y:S01]  /*75b20*/  IMAD.X R25, R8, 0x1, R7, P5 ;  /* 0x0000000108197824 */ /* 0x000fe200028e0607 */
[----:B------:R-:W-:Y:S01]  /*75b30*/  STL.64 [R1+0x2698], R10 ;  /* 0x0026980a01007387 */ /* 0x000fe20000100a00 */
[----:B------:R-:W-:Y:S01]  /*75b40*/  IMAD.MOV.U32 R22, RZ, RZ, R15 ;  /* 0x000000ffff167224 */ /* 0x000fe200078e000f */
[----:B--2---:R-:W-:Y:S01]  /*75b50*/  SHF.R.S32.HI R8, RZ, 0x1f, R32 ;  /* 0x0000001fff087819 */ /* 0x004fe20000011420 */
[----:B------:R-:W-:Y:S01]  /*75b60*/  IMAD.MOV.U32 R15, RZ, RZ, R34 ;  /* 0x000000ffff0f7224 */ /* 0x000fe200078e0022 */
[----:B------:R-:W-:Y:S01]  /*75b70*/  STL [R1+0x584], R27 ;  /* 0x0005841b01007387 */ /* 0x000fe20000100800 */
[----:B------:R-:W-:Y:S01]  /*75b80*/  IADD3 R34, P3, PT, R32, R4, RZ ;  /* 0x0000000420227210 */ /* 0x000fe20007f7e0ff */
[----:B------:R-:W-:-:S02]  /*75b90*/  IMAD.MOV.U32 R26, RZ, RZ, R14 ;  /* 0x000000ffff1a7224 */ /* 0x000fc400078e000e */
[----:B------:R2:W-:Y:S01]  /*75ba0*/  STL.64 [R1+0x790], R28 ;  /* 0x0007901c01007387 */ /* 0x0005e20000100a00 */
[----:B------:R-:W-:-:S03]  /*75bb0*/  IMAD.MOV.U32 R21, RZ, RZ, R23 ;  /* 0x000000ffff157224 */ /* 0x000fc600078e0017 */
[----:B------:R0:W-:Y:S01]  /*75bc0*/  STL.64 [R1+0x788], R24 ;  /* 0x0007881801007387 */ /* 0x0001e20000100a00 */
[----:B------:R-:W-:Y:S02]  /*75bd0*/  IMAD.MOV.U32 R23, RZ, RZ, R41 ;  /* 0x000000ffff177224 */ /* 0x000fe400078e0029 */
[----:B------:R-:W-:Y:S01]  /*75be0*/  IMAD.MOV.U32 R41, RZ, RZ, R35 ;  /* 0x000000ffff297224 */ /* 0x000fe200078e0023 */
[----:B--2---:R-:W-:Y:S01]  /*75bf0*/  IADD3 R28, P5, PT, R32, R6, RZ ;  /* 0x00000006201c7210 */ /* 0x004fe20007fbe0ff */
[----:B------:R-:W-:-:S04]  /*75c00*/  IMAD.X R35, R8, 0x1, R5, P3 ;  /* 0x0000000108237824 */ /* 0x000fc800018e0605 */
[----:B------:R-:W-:Y:S01]  /*75c10*/  IMAD.X R29, R8, 0x1, R7, P5 ;  /* 0x00000001081d7824 */ /* 0x000fe200028e0607 */
[----:B------:R2:W-:Y:S04]  /*75c20*/  STL.64 [R1+0x578], R34 ;  /* 0x0005782201007387 */ /* 0x0005e80000100a00 */
[----:B------:R-:W-:Y:S01]  /*75c30*/  STL.64 [R1+0x570], R28 ;  /* 0x0005701c01007387 */ /* 0x000fe20000100a00 */
[----:B---3--:R-:W-:Y:S02]  /*75c40*/  SHF.R.S32.HI R14, RZ, 0x1f, R31 ;  /* 0x0000001fff0e7819 */ /* 0x008fe4000001141f */
[----:B0-----:R-:W-:-:S05]  /*75c50*/  IADD3 R24, P1, PT, R31, R4, RZ ;  /* 0x000000041f187210 */ /* 0x001fca0007f3e0ff */
[----:B------:R-:W-:Y:S01]  /*75c60*/  IMAD.X R25, R14, 0x1, R5, P1 ;  /* 0x000000010e197824 */ /* 0x000fe200008e0605 */
[----:B--2---:R-:W-:-:S04]  /*75c70*/  IADD3 R34, P3, PT, R31, R6, RZ ;  /* 0x000000061f227210 */ /* 0x004fc80007f7e0ff */
[----:B------:R0:W-:Y:S01]  /*75c80*/  STL.64 [R1+0x780], R24 ;  /* 0x0007801801007387 */ /* 0x0001e20000100a00 */
[----:B------:R-:W-:Y:S01]  /*75c90*/  IMAD.X R35, R14, 0x1, R7, P3 ;  /* 0x000000010e237824 */ /* 0x000fe200018e0607 */
[----:B------:R-:W-:Y:S01]  /*75ca0*/  SHF.R.S32.HI R13, RZ, 0x1f, R30 ;  /* 0x0000001fff0d7819 */ /* 0x000fe2000001141e */
[----:B0-----:R-:W-:Y:S02]  /*75cb0*/  IMAD.MOV.U32 R25, RZ, RZ, R26 ;  /* 0x000000ffff197224 */ /* 0x001fe400078e001a */
[----:B------:R-:W-:Y:S02]  /*75cc0*/  IMAD.MOV.U32 R26, RZ, RZ, R22 ;  /* 0x000000ffff1a7224 */ /* 0x000fe400078e0016 */
[----:B------:R-:W-:Y:S02]  /*75cd0*/  IMAD.MOV.U32 R22, RZ, RZ, R23 ;  /* 0x000000ffff167224 */ /* 0x000fe400078e0017 */
[----:B------:R-:W-:Y:S02]  /*75ce0*/  IMAD.MOV.U32 R23, RZ, RZ, R15 ;  /* 0x000000ffff177224 */ /* 0x000fe400078e000f */
[----:B------:R-:W-:Y:S01]  /*75cf0*/  IMAD.MOV.U32 R15, RZ, RZ, R60 ;  /* 0x000000ffff0f7224 */ /* 0x000fe200078e003c */
[C---:B------:R-:W-:Y:S01]  /*75d00*/  IADD3 R60, P1, PT, R30.reuse, R4, RZ ;  /* 0x000000041e3c7210 */ /* 0x040fe20007f3e0ff */
[----:B------:R-:W-:Y:S01]  /*75d10*/  IMAD.MOV.U32 R31, RZ, RZ, R61 ;  /* 0x000000ffff1f7224 */ /* 0x000fe200078e003d */
[----:B------:R-:W-:-:S03]  /*75d20*/  IADD3 R28, P5, PT, R30, R6, RZ ;  /* 0x000000061e1c7210 */ /* 0x000fc60007fbe0ff */
[----:B------:R0:W-:Y:S01]  /*75d30*/  STL [R1+0x778], R60 ;  /* 0x0007783c01007387 */ /* 0x0001e20000100800 */
[----:B------:R-:W-:-:S03]  /*75d40*/  IMAD.MOV.U32 R30, RZ, RZ, R60 ;  /* 0x000000ffff1e7224 */ /* 0x000fc600078e003c */
[----:B0-----:R-:W2:Y:S04]  /*75d50*/  LDL.LU.64 R60, [R1+0x26e0] ;  /* 0x0026e000013c7983 */ /* 0x001ea80000300a00 */
[----:B------:R0:W-:Y:S04]  /*75d60*/  STL.64 [R1+0x568], R34 ;  /* 0x0005682201007387 */ /* 0x0001e80000100a00 */
[----:B0-----:R-:W3:Y:S01]  /*75d70*/  LDL.LU.64 R34, [R1+0x26d8] ;  /* 0x0026d80001227983 */ /* 0x001ee20000300a00 */
[C---:B------:R-:W-:Y:S02]  /*75d80*/  IMAD.X R31, R13.reuse, 0x1, R5, P1 ;  /* 0x000000010d1f7824 */ /* 0x040fe400008e0605 */
[----:B------:R-:W-:-:S03]  /*75d90*/  IMAD.X R29, R13, 0x1, R7, P5 ;  /* 0x000000010d1d7824 */ /* 0x000fc600028e0607 */
[----:B------:R-:W-:Y:S04]  /*75da0*/  STL [R1+0x77c], R31 ;  /* 0x00077c1f01007387 */ /* 0x000fe80000100800 */
[----:B------:R0:W-:Y:S01]  /*75db0*/  STL.64 [R1+0x770], R28 ;  /* 0x0007701c01007387 */ /* 0x0001e20000100a00 */
[----:B------:R-:W-:Y:S01]  /*75dc0*/  VIADD R9, R10, UR49 ;  /* 0x000000310a097c36 */ /* 0x000fe20008000000 */
[----:B------:R-:W-:Y:S01]  /*75dd0*/  SHF.R.S32.HI R14, RZ, 0x1f, R33 ;  /* 0x0000001fff0e7819 */ /* 0x000fe20000011421 */
[----:B------:R-:W-:Y:S01]  /*75de0*/  IMAD.MOV.U32 R10, RZ, RZ, R38 ;  /* 0x000000ffff0a7224 */ /* 0x000fe200078e0026 */
[----:B------:R-:W1:Y:S01]  /*75df0*/  LDCU.64 UR48, c[0x0][0x398] ;  /* 0x00007300ff3077ac */ /* 0x000e620008000a00 */
[----:B------:R-:W-:Y:S02]  /*75e00*/  IMAD.MOV.U32 R24, RZ, RZ, R26 ;  /* 0x000000ffff187224 */ /* 0x000fe400078e001a */
[----:B0-----:R-:W-:-:S02]  /*75e10*/  IMAD.MOV.U32 R29, RZ, RZ, R25 ;  /* 0x000000ffff1d7224 */ /* 0x001fc400078e0019 */
        /* <DEDUP_REMOVED lines=9> */
[C---:B------:R-:W-:Y:S02]  /*75eb0*/  IMAD.X R43, R13.reuse, 0x1, R5, P3 ;  /* 0x000000010d2b7824 */ /* 0x040fe400018e0605 */
[----:B------:R-:W-:-:S03]  /*75ec0*/  IMAD.X R39, R13, 0x1, R7, P5 ;  /* 0x000000010d277824 */ /* 0x000fc600028e0607 */
[----:B------:R0:W-:Y:S04]  /*75ed0*/  STL.64 [R1+0x560], R42 ;  /* 0x0005602a01007387 */ /* 0x0001e80000100a00 */
[----:B0-----:R-:W3:Y:S04]  /*75ee0*/  LDL.LU.64 R42, [R1+0x26d0] ;  /* 0x0026d000012a7983 */ /* 0x001ee80000300a00 */
[----:B------:R0:W-:Y:S04]  /*75ef0*/  STL.64 [R1+0x558], R38 ;  /* 0x0005582601007387 */ /* 0x0001e80000100a00 */
[----:B0-----:R-:W2:Y:S01]  /*75f00*/  LDL.LU R39, [R1+0x26c8] ;  /* 0x0026c80001277983 */ /* 0x001ea20000300800 */
[----:B------:R-:W-:Y:S01]  /*75f10*/  IMAD.MOV.U32 R27, RZ, RZ, R15 ;  /* 0x000000ffff1b7224 */ /* 0x000fe200078e000f */
[----:B------:R-:W-:-:S02]  /*75f20*/  SHF.R.S32.HI R15, RZ, 0x1f, R34 ;  /* 0x0000001fff0f7819 */ /* 0x000fc40000011422 */
[C---:B------:R-:W-:Y:S02]  /*75f30*/  IADD3 R30, P1, PT, R34.reuse, R4, RZ ;  /* 0x00000004221e7210 */ /* 0x040fe40007f3e0ff */
[----:B------:R-:W-:-:S03]  /*75f40*/  IADD3 R38, P3, PT, R34, R6, RZ ;  /* 0x0000000622267210 */ /* 0x000fc60007f7e0ff */
[----:B------:R-:W-:Y:S02]  /*75f50*/  IMAD.X R31, R15, 0x1, R5, P1 ;  /* 0x000000010f1f7824 */ /* 0x000fe400008e0605 */
[----:B------:R-:W-:Y:S01]  /*75f60*/  STL [R1+0x550], R38 ;  /* 0x0005502601007387 */ /* 0x000fe20000100800 */
[C---:B------:R-:W-:Y:S01]  /*75f70*/  IADD3 R34, P1, PT, R33.reuse, R4, RZ ;  /* 0x0000000421227210 */ /* 0x040fe20007f3e0ff */
[----:B------:R-:W-:Y:S02]  /*75f80*/  IMAD.MOV.U32 R32, RZ, RZ, R38 ;  /* 0x000000ffff207224 */ /* 0x000fe400078e0026 */
[----:B------:R0:W-:Y:S02]  /*75f90*/  STL.64 [R1+0x768], R30 ;  /* 0x0007681e01007387 */ /* 0x0001e40000100a00 */
[----:B0-----:R-:W-:Y:S01]  /*75fa0*/  IADD3 R30, P5, PT, R33, R6, RZ ;  /* 0x00000006211e7210 */ /* 0x001fe20007fbe0ff */
[----:B--2---:R-:W-:Y:S02]  /*75fb0*/  IMAD.MOV.U32 R33, RZ, RZ, R39 ;  /* 0x000000ffff217224 */ /* 0x004fe400078e0027 */
[----:B------:R-:W2:Y:S01]  /*75fc0*/  LDL.LU.64 R38, [R1+0x26c0] ;  /* 0x0026c00001267983 */ /* 0x000ea20000300a00 */
[----:B------:R-:W-:-:S02]  /*75fd0*/  VIADD R8, R9, UR26 ;  /* 0x0000001a09087c36 */ /* 0x000fc40008000000 */
[----:B------:R-:W-:Y:S02]  /*75fe0*/  IMAD.X R33, R15, 0x1, R7, P3 ;  /* 0x000000010f217824 */ /* 0x000fe400018e0607 */
[C---:B------:R-:W-:Y:S02]  /*75ff0*/  IMAD.X R35, R14.reuse, 0x1, R5, P1 ;  /* 0x000000010e237824 */ /* 0x040fe400008e0605 */
[----:B------:R-:W-:Y:S01]  /*76000*/  IMAD.X R31, R14, 0x1, R7, P5 ;  /* 0x000000010e1f7824 */ /* 0x000fe200028e0607 */
[----:B------:R-:W-:Y:S04]  /*76010*/  STL.64 [R1+0x26a0], R8 ;  /* 0x0026a00801007387 */ /* 0x000fe80000100a00 */
[----:B------:R-:W-:Y:S04]  /*76020*/  STL [R1+0x554], R33 ;  /* 0x0005542101007387 */ /* 0x000fe80000100800 */
[----:B------:R-:W-:Y:S04]  /*76030*/  STL.64 [R1+0x760], R34 ;  /* 0x0007602201007387 */ /* 0x000fe80000100a00 */
[----:B------:R0:W-:Y:S02]  /*76040*/  STL.64 [R1+0x758], R30 ;  /* 0x0007581e01007387 */ /* 0x0001e40000100a00 */
[----:B0-----:R-:W-:-:S02]  /*76050*/  IMAD.MOV.U32 R30, RZ, RZ, R10 ;  /* 0x000000ffff1e7224 */ /* 0x001fc400078e000a */
[----:B------:R-:W-:Y:S02]  /*76060*/  IMAD.MOV.U32 R10, RZ, RZ, R44 ;  /* 0x000000ffff0a7224 */ /* 0x000fe400078e002c */
[----:B------:R-:W-:Y:S02]  /*76070*/  IMAD.MOV.U32 R31, RZ, RZ, R21 ;  /* 0x000000ffff1f7224 */ /* 0x000fe400078e0015 */
[----:B------:R-:W-:Y:S02]  /*76080*/  IMAD.MOV.U32 R21, RZ, RZ, R18 ;  /* 0x000000ffff157224 */ /* 0x000fe400078e0012 */
[----:B------:R-:W-:Y:S02]  /*76090*/  IMAD.MOV.U32 R18, RZ, RZ, R45 ;  /* 0x000000ffff127224 */ /* 0x000fe400078e002d */
[----:B------:R-:W-:Y:S02]  /*760a0*/  VIADD R13, R8, UR35 ;  /* 0x00000023080d7c36 */ /* 0x000fe40008000000 */
[----:B------:R-:W-:Y:S01]  /*760b0*/  IMAD.MOV.U32 R32, RZ, RZ, R16 ;  /* 0x000000ffff207224 */ /* 0x000fe200078e0010 */
[----:B------:R-:W-:Y:S01]  /*760c0*/  UMOV UR26, UR28 ;  /* 0x0000001c001a7c82 */ /* 0x000fe20008000000 */
[----:B------:R-:W0:Y:S01]  /*760d0*/  LDCU.64 UR34, c[0x0][0x398] ;  /* 0x00007300ff2277ac */ /* 0x000e220008000a00 */
[----:B--2---:R-:W-:-:S02]  /*760e0*/  SHF.R.S32.HI R14, RZ, 0x1f, R39 ;  /* 0x0000001fff0e7819 */ /* 0x004fc40000011427 */
[C---:B------:R-:W-:Y:S02]  /*760f0*/  IADD3 R44, P3, PT, R39.reuse, R4, RZ ;  /* 0x00000004272c7210 */ /* 0x040fe40007f7e0ff */
[----:B------:R-:W-:-:S03]  /*76100*/  IADD3 R34, P5, PT, R39, R6, RZ ;  /* 0x0000000627227210 */ /* 0x000fc60007fbe0ff */
[C---:B------:R-:W-:Y:S02]  /*76110*/  IMAD.X R45, R14.reuse, 0x1, R5, P3 ;  /* 0x000000010e2d7824 */ /* 0x040fe400018e0605 */
[----:B------:R-:W-:-:S03]  /*76120*/  IMAD.X R35, R14, 0x1, R7, P5 ;  /* 0x000000010e237824 */ /* 0x000fc600028e0607 */
[----:B------:R2:W-:Y:S01]  /*76130*/  STL.64 [R1+0x548], R44 ;  /* 0x0005482c01007387 */ /* 0x0005e20000100a00 */
[----:B------:R-:W-:Y:S02]  /*76140*/  SHF.R.S32.HI R16, RZ, 0x1f, R38 ;  /* 0x0000001fff107819 */ /* 0x000fe40000011426 */
[----:B------:R-:W-:Y:S01]  /*76150*/  IADD3 R8, P1, PT, R38, R4, RZ ;  /* 0x0000000426087210 */ /* 0x000fe20007f3e0ff */
[----:B--2---:R-:W2:Y:S04]  /*76160*/  LDL.LU.64 R44, [R1+0x26b8] ;  /* 0x0026b800012c7983 */ /* 0x004ea80000300a00 */
[----:B------:R0:W-:Y:S01]  /*76170*/  STL.64 [R1+0x540], R34 ;  /* 0x0005402201007387 */ /* 0x0001e20000100a00 */
[----:B------:R-:W-:Y:S02]  /*76180*/  IMAD.X R9, R16, 0x1, R5, P1 ;  /* 0x0000000110097824 */ /* 0x000fe400008e0605 */
[----:B0-----:R-:W-:-:S02]  /*76190*/  IMAD.MOV.U32 R35, RZ, RZ, R30 ;  /* 0x000000ffff237224 */ /* 0x001fc400078e001e */
[----:B------:R-:W-:Y:S01]  /*761a0*/  IMAD.MOV.U32 R30, RZ, RZ, R40 ;  /* 0x000000ffff1e7224 */ /* 0x000fe200078e0028 */
[----:B------:R-:W-:Y:S01]  /*761b0*/  IADD3 R40, P3, PT, R38, R6, RZ ;  /* 0x0000000626287210 */ /* 0x000fe20007f7e0ff */
[----:B------:R-:W-:Y:S02]  /*761c0*/  IMAD.MOV.U32 R34, RZ, RZ, R32 ;  /* 0x000000ffff227224 */ /* 0x000fe400078e0020 */
[----:B------:R-:W-:Y:S02]  /*761d0*/  IMAD.MOV.U32 R32, RZ, RZ, R10 ;  /* 0x000000ffff207224 */ /* 0x000fe400078e000a */
[----:B------:R-:W-:Y:S02]  /*761e0*/  IMAD.MOV.U32 R10, RZ, RZ, R20 ;  /* 0x000000ffff0a7224 */ /* 0x000fe400078e0014 */
[----:B------:R-:W-:Y:S02]  /*761f0*/  IMAD.MOV.U32 R20, RZ, RZ, R41 ;  /* 0x000000ffff147224 */ /* 0x000fe400078e0029 */
[----:B------:R-:W-:Y:S01]  /*76200*/  IMAD.X R41, R16, 0x1, R7, P3 ;  /* 0x0000000110297824 */ /* 0x000fe200018e0607 */
[----:B------:R-:W-:Y:S04]  /*76210*/  STL.64 [R1+0x750], R8 ;  /* 0x0007500801007387 */ /* 0x000fe80000100a00 */
[----:B------:R-:W-:Y:S04]  /*76220*/  STL.64 [R1+0x26a8], R12 ;  /* 0x0026a80c01007387 */ /* 0x000fe80000100a00 */
[----:B------:R0:W-:Y:S04]  /*76230*/  STL.64 [R1+0x538], R40 ;  /* 0x0005382801007387 */ /* 0x0001e80000100a00 */
[----:B0-----:R-:W2:Y:S01]  /*76240*/  LDL.LU.64 R40, [R1+0x26b0] ;  /* 0x0026b00001287983 */ /* 0x001ea20000300a00 */
[----:B------:R-:W-:-:S02]  /*76250*/  SHF.R.S32.HI R14, RZ, 0x1f, R37 ;  /* 0x0000001fff0e7819 */ /* 0x000fc40000011425 */
[C---:B------:R-:W-:Y:S02]  /*76260*/  IADD3 R38, P1, PT, R37.reuse, R4, RZ ;  /* 0x0000000425267210 */ /* 0x040fe40007f3e0ff */
[----:B------:R-:W-:-:S03]  /*76270*/  IADD3 R8, P5, PT, R37, R6, RZ ;  /* 0x0000000625087210 */ /* 0x000fc60007fbe0ff */
[C---:B------:R-:W-:Y:S02]  /*76280*/  IMAD.X R39, R14.reuse, 0x1, R5, P1 ;  /* 0x000000010e277824 */ /* 0x040fe400008e0605 */
[----:B------:R-:W-:Y:S02]  /*76290*/  IMAD.X R9, R14, 0x1, R7, P5 ;  /* 0x000000010e097824 */ /* 0x000fe400028e0607 */
[----:B------:R-:W-:Y:S01]  /*762a0*/  IMAD.MOV.U32 R33, RZ, RZ, R30 ;  /* 0x000000ffff217224 */ /* 0x000fe200078e001e */
[----:B------:R0:W-:Y:S01]  /*762b0*/  STL.64 [R1+0x748], R38 ;  /* 0x0007482601007387 */ /* 0x0001e20000100a00 */
[----:B------:R-:W-:Y:S01]  /*762c0*/  IMAD.MOV.U32 R30, RZ, RZ, R26 ;  /* 0x000000ffff1e7224 */ /* 0x000fe200078e001a */
[----:B---3--:R-:W-:Y:S01]  /*762d0*/  SHF.R.S32.HI R14, RZ, 0x1f, R42 ;  /* 0x0000001fff0e7819 */ /* 0x008fe2000001142a */
[----:B------:R-:W-:Y:S01]  /*762e0*/  IMAD.MOV.U32 R26, RZ, RZ, R23 ;  /* 0x000000ffff1a7224 */ /* 0x000fe200078e0017 */
[----:B------:R3:W-:Y:S01]  /*762f0*/  STL.64 [R1+0x740], R8 ;  /* 0x0007400801007387 */ /* 0x0007e20000100a00 */
[----:B------:R-:W-:Y:S01]  /*76300*/  IMAD.MOV.U32 R23, RZ, RZ, R17 ;  /* 0x000000ffff177224 */ /* 0x000fe200078e0011 */
[C---:B------:R-:W-:Y:S01]  /*76310*/  IADD3 R12, P5, PT, R42.reuse, R6, RZ ;  /* 0x000000062a0c7210 */ /* 0x040fe20007fbe0ff */
[----:B------:R-:W-:Y:S01]  /*76320*/  VIADD R15, R13, UR65 ;  /* 0x000000410d0f7c36 */ /* 0x000fe20008000000 */
[----:B0-----:R-:W-:-:S03]  /*76330*/  IADD3 R38, P3, PT, R42, R4, RZ ;  /* 0x000000042a267210 */ /* 0x001fc60007f7e0ff */
[C---:B------:R-:W-:Y:S02]  /*76340*/  IMAD.X R13, R14.reuse, 0x1, R7, P5 ;  /* 0x000000010e0d7824 */ /* 0x040fe400028e0607 */
[----:B------:R-:W-:-:S05]  /*76350*/  IMAD.X R39, R14, 0x1, R5, P3 ;  /* 0x000000010e277824 */ /* 0x000fca00018e0605 */
[----:B------:R0:W-:Y:S04]  /*76360*/  STL.64 [R1+0x530], R38 ;  /* 0x0005302601007387 */ /* 0x0001e80000100a00 */
[----:B------:R0:W-:Y:S01]  /*76370*/  STL.64 [R1+0x528], R12 ;  /* 0x0005280c01007387 */ /* 0x0001e20000100a00 */
[----:B--2---:R-:W-:Y:S02]  /*76380*/  SHF.R.S32.HI R17, RZ, 0x1f, R41 ;  /* 0x0000001fff117819 */ /* 0x004fe40000011429 */
[----:B---3--:R-:W-:-:S05]  /*76390*/  IADD3 R8, P1, PT, R41, R4, RZ ;  /* 0x0000000429087210 */ /* 0x008fca0007f3e0ff */
[----:B------:R-:W-:Y:S01]  /*763a0*/  IMAD.X R9, R17, 0x1, R5, P1 ;  /* 0x0000000111097824 */ /* 0x000fe200008e0605 */
[----:B0-----:R-:W-:Y:S02]  /*763b0*/  IADD3 R38, P3, PT, R41, R6, RZ ;  /* 0x0000000629267210 */ /* 0x001fe40007f7e0ff */
[----:B------:R-:W-:Y:S02]  /*763c0*/  SHF.R.S32.HI R16, RZ, 0x1f, R40 ;  /* 0x0000001fff107819 */ /* 0x000fe40000011428 */
[----:B------:R0:W-:Y:S01]  /*763d0*/  STL.64 [R1+0x738], R8 ;  /* 0x0007380801007387 */ /* 0x0001e20000100a00 */
[----:B------:R-:W-:Y:S01]  /*763e0*/  IADD3 R12, P1, PT, R40, R4, RZ ;  /* 0x00000004280c7210 */ /* 0x000fe20007f3e0ff */
[----:B------:R-:W-:-:S04]  /*763f0*/  IMAD.X R39, R17, 0x1, R7, P3 ;  /* 0x0000000111277824 */ /* 0x000fc800018e0607 */
[----:B------:R-:W-:Y:S01]  /*76400*/  IMAD.X R13, R16, 0x1, R5, P1 ;  /* 0x00000001100d7824 */ /* 0x000fe200008e0605 */
[----:B0-----:R-:W-:Y:S01]  /*76410*/  IADD3 R8, P5, PT, R40, R6, RZ ;  /* 0x0000000628087210 */ /* 0x001fe20007fbe0ff */
[----:B------:R0:W-:Y:S04]  /*76420*/  STL.64 [R1+0x520], R38 ;  /* 0x0005202601007387 */ /* 0x0001e80000100a00 */
[----:B------:R-:W-:Y:S01]  /*76430*/  IMAD.X R9, R16, 0x1, R7, P5 ;  /* 0x0000000110097824 */ /* 0x000fe200028e0607 */
[----:B------:R-:W-:Y:S01]  /*76440*/  STL.64 [R1+0x730], R12 ;  /* 0x0007300c01007387 */ /* 0x000fe20000100a00 */
[----:B------:R-:W-:Y:S02]  /*76450*/  SHF.R.S32.HI R16, RZ, 0x1f, R45 ;  /* 0x0000001fff107819 */ /* 0x000fe4000001142d */
[C---:B------:R-:W-:Y:S01]  /*76460*/  IADD3 R40, P3, PT, R45.reuse, R4, RZ ;  /* 0x000000042d287210 */ /* 0x040fe20007f7e0ff */
[----:B------:R2:W-:Y:S01]  /*76470*/  STL.64 [R1+0x728], R8 ;  /* 0x0007280801007387 */ /* 0x0005e20000100a00 */
[----:B0-----:R-:W-:-:S03]  /*76480*/  IADD3 R38, P5, PT, R45, R6, RZ ;  /* 0x000000062d267210 */ /* 0x001fc60007fbe0ff */
[----:B------:R-:W-:Y:S02]  /*76490*/  IMAD.X R41, R16, 0x1, R5, P3 ;  /* 0x0000000110297824 */ /* 0x000fe400018e0605 */
[----:B--2---:R-:W-:Y:S02]  /*764a0*/  IMAD.MOV.U32 R9, RZ, RZ, R33 ;  /* 0x000000ffff097224 */ /* 0x004fe400078e0021 */
[----:B------:R-:W-:Y:S02]  /*764b0*/  IMAD.MOV.U32 R33, RZ, RZ, R34 ;  /* 0x000000ffff217224 */ /* 0x000fe400078e0022 */
[----:B------:R-:W-:Y:S02]  /*764c0*/  IMAD.MOV.U32 R34, RZ, RZ, R35 ;  /* 0x000000ffff227224 */ /* 0x000fe400078e0023 */
[----:B------:R-:W-:Y:S01]  /*764d0*/  IMAD.MOV.U32 R35, RZ, RZ, R32 ;  /* 0x000000ffff237224 */ /* 0x000fe200078e0020 */
[----:B------:R-:W-:Y:S01]  /*764e0*/  IADD3 R12, P1, PT, R44, R4, RZ ;  /* 0x000000042c0c7210 */ /* 0x000fe20007f3e0ff */
[----:B------:R-:W-:Y:S01]  /*764f0*/  IMAD.MOV.U32 R32, RZ, RZ, R18 ;  /* 0x000000ffff207224 */ /* 0x000fe200078e0012 */
[----:B------:R-:W-:Y:S01]  /*76500*/  SHF.R.S32.HI R18, RZ, 0x1f, R44 ;  /* 0x0000001fff127819 */ /* 0x000fe2000001142c */
[----:B------:R-:W-:-:S02]  /*76510*/  IMAD.X R39, R16, 0x1, R7, P5 ;  /* 0x0000000110277824 */ /* 0x000fc400028e0607 */
[----:B------:R-:W-:Y:S01]  /*76520*/  IMAD.MOV.U32 R37, RZ, RZ, R9 ;  /* 0x000000ffff257224 */ /* 0x000fe200078e0009 */
[----:B------:R0:W-:Y:S01]  /*76530*/  STL.64 [R1+0x518], R40 ;  /* 0x0005182801007387 */ /* 0x0001e20000100a00 */
[----:B------:R-:W-:Y:S02]  /*76540*/  IMAD.MOV.U32 R9, RZ, RZ, R33 ;  /* 0x000000ffff097224 */ /* 0x000fe400078e0021 */
[----:B------:R-:W-:Y:S01]  /*76550*/  IMAD.MOV.U32 R33, RZ, RZ, R34 ;  /* 0x000000ffff217224 */ /* 0x000fe200078e0022 */
[----:B------:R2:W-:Y:S01]  /*76560*/  STL.64 [R1+0x510], R38 ;  /* 0x0005102601007387 */ /* 0x0005e20000100a00 */
[----:B------:R-:W-:Y:S01]  /*76570*/  IMAD.X R13, R18, 0x1, R5, P1 ;  /* 0x00000001120d7824 */ /* 0x000fe200008e0605 */
[----:B------:R-:W-:Y:S01]  /*76580*/  SHF.R.S32.HI R17, RZ, 0x1f, R43 ;  /* 0x0000001fff117819 */ /* 0x000fe2000001142b */
[----:B------:R-:W-:Y:S02]  /*76590*/  IMAD.MOV.U32 R34, RZ, RZ, R35 ;  /* 0x000000ffff227224 */ /* 0x000fe400078e0023 */
[----:B------:R-:W-:Y:S01]  /*765a0*/  IMAD.MOV.U32 R35, RZ, RZ, R32 ;  /* 0x000000ffff237224 */ /* 0x000fe200078e0020 */
[----:B0-----:R-:W-:Y:S01]  /*765b0*/  IADD3 R40, P3, PT, R44, R6, RZ ;  /* 0x000000062c287210 */ /* 0x001fe20007f7e0ff */
[----:B------:R-:W-:-:S02]  /*765c0*/  IMAD.MOV.U32 R32, RZ, RZ, R27 ;  /* 0x000000ffff207224 */ /* 0x000fc400078e001b */
[----:B------:R-:W3:Y:S01]  /*765d0*/  LDL.LU R27, [R1+0x394] ;  /* 0x00039400011b7983 */ /* 0x000ee20000300800 */
[----:B--2---:R-:W-:Y:S01]  /*765e0*/  IADD3 R38, P1, PT, R43, R4, RZ ;  /* 0x000000042b267210 */ /* 0x004fe20007f3e0ff */
[----:B------:R-:W-:Y:S02]  /*765f0*/  IMAD.X R41, R18, 0x1, R7, P3 ;  /* 0x0000000112297824 */ /* 0x000fe400018e0607 */
[----:B------:R0:W-:Y:S01]  /*76600*/  STL.64 [R1+0x720], R12 ;  /* 0x0007200c01007387 */ /* 0x0001e20000100a00 */
[----:B------:R-:W-:Y:S02]  /*76610*/  IMAD.MOV.U32 R8, RZ, RZ, R9 ;  /* 0x000000ffff087224 */ /* 0x000fe400078e0009 */
[----:B------:R-:W-:Y:S02]  /*76620*/  IMAD.X R39, R17, 0x1, R5, P1 ;  /* 0x0000000111277824 */ /* 0x000fe400008e0605 */
[----:B------:R-:W-:Y:S01]  /*76630*/  IMAD.MOV.U32 R9, RZ, RZ, R33 ;  /* 0x000000ffff097224 */ /* 0x000fe200078e0021 */
[----:B------:R2:W-:Y:S01]  /*76640*/  STL.64 [R1+0x508], R40 ;  /* 0x0005082801007387 */ /* 0x0005e20000100a00 */
[----:B------:R-:W-:Y:S01]  /*76650*/  IMAD.MOV.U32 R33, RZ, RZ, R34 ;  /* 0x000000ffff217224 */ /* 0x000fe200078e0022 */
[----:B0-----:R-:W-:Y:S01]  /*76660*/  IADD3 R12, P5, PT, R43, R6, RZ ;  /* 0x000000062b0c7210 */ /* 0x001fe20007fbe0ff */
[----:B------:R-:W-:Y:S01]  /*76670*/  IMAD.MOV.U32 R34, RZ, RZ, R35 ;  /* 0x000000ffff227224 */ /* 0x000fe200078e0023 */
[----:B------:R0:W-:Y:S01]  /*76680*/  STL.64 [R1+0x718], R38 ;  /* 0x0007182601007387 */ /* 0x0001e20000100a00 */
[----:B------:R-:W-:-:S02]  /*76690*/  IMAD.MOV.U32 R35, RZ, RZ, R30 ;  /* 0x000000ffff237224 */ /* 0x000fc400078e001e */
[----:B------:R-:W-:Y:S01]  /*766a0*/  IMAD.X R13, R17, 0x1, R7, P5 ;  /* 0x00000001110d7824 */ /* 0x000fe200028e0607 */
[----:B------:R-:W-:Y:S01]  /*766b0*/  SHF.R.S32.HI R17, RZ, 0x1f, R61 ;  /* 0x0000001fff117819 */ /* 0x000fe2000001143d */
[----:B------:R-:W-:Y:S01]  /*766c0*/  IMAD.MOV.U32 R42, RZ, RZ, R8 ;  /* 0x000000ffff2a7224 */ /* 0x000fe200078e0008 */
[C---:B--2---:R-:W-:Y:S01]  /*766d0*/  IADD3 R40, P3, PT, R61.reuse, R4, RZ ;  /* 0x000000043d287210 */ /* 0x044fe20007f7e0ff */
[----:B------:R-:W-:Y:S02]  /*766e0*/  IMAD.MOV.U32 R30, RZ, RZ, R26 ;  /* 0x000000ffff1e7224 */ /* 0x000fe400078e001a */
[----:B------:R-:W-:Y:S02]  /*766f0*/  IMAD.MOV.U32 R8, RZ, RZ, R9 ;  /* 0x000000ffff087224 */ /* 0x000fe400078e0009 */
[----:B------:R-:W-:Y:S01]  /*76700*/  IMAD.MOV.U32 R26, RZ, RZ, R20 ;  /* 0x000000ffff1a7224 */ /* 0x000fe200078e0014 */
[----:B0-----:R-:W-:Y:S01]  /*76710*/  IADD3 R38, P5, PT, R61, R6, RZ ;  /* 0x000000063d267210 */ /* 0x001fe20007fbe0ff */
[----:B------:R-:W-:-:S02]  /*76720*/  IMAD.MOV.U32 R9, RZ, RZ, R33 ;  /* 0x000000ffff097224 */ /* 0x000fc400078e0021 */
[----:B------:R-:W-:Y:S02]  /*76730*/  IMAD.MOV.U32 R33, RZ, RZ, R34 ;  /* 0x000000ffff217224 */ /* 0x000fe400078e0022 */
[----:B------:R-:W-:Y:S02]  /*76740*/  IMAD.MOV.U32 R34, RZ, RZ, R35 ;  /* 0x000000ffff227224 */ /* 0x000fe400078e0023 */
[C---:B------:R-:W-:Y:S02]  /*76750*/  IMAD.X R41, R17.reuse, 0x1, R5, P3 ;  /* 0x0000000111297824 */ /* 0x040fe400018e0605 */
[----:B------:R-:W-:Y:S02]  /*76760*/  IMAD.MOV.U32 R35, RZ, RZ, R30 ;  /* 0x000000ffff237224 */ /* 0x000fe400078e001e */
[----:B------:R-:W-:Y:S02]  /*76770*/  IMAD.X R39, R17, 0x1, R7, P5 ;  /* 0x0000000111277824 */ /* 0x000fe400028e0607 */
[----:B------:R-:W-:-:S02]  /*76780*/  IMAD.MOV.U32 R30, RZ, RZ, R26 ;  /* 0x000000ffff1e7224 */ /* 0x000fc400078e001a */
[----:B------:R-:W-:Y:S01]  /*76790*/  IMAD.MOV.U32 R26, RZ, RZ, R23 ;  /* 0x000000ffff1a7224 */ /* 0x000fe200078e0017 */
[----:B------:R0:W-:Y:S01]  /*767a0*/  STL.64 [R1+0x710], R12 ;  /* 0x0007100c01007387 */ /* 0x0001e20000100a00 */
[----:B------:R-:W-:Y:S02]  /*767b0*/  IMAD.MOV.U32 R23, RZ, RZ, R0 ;  /* 0x000000ffff177224 */ /* 0x000fe400078e0000 */
[----:B------:R-:W-:Y:S01]  /*767c0*/  IMAD.MOV.U32 R0, RZ, RZ, R54 ;  /* 0x000000ffff007224 */ /* 0x000fe200078e0036 */
[----:B------:R2:W-:Y:S01]  /*767d0*/  STL.64 [R1+0x500], R40 ;  /* 0x0005002801007387 */ /* 0x0005e20000100a00 */
[----:B------:R-:W-:Y:S02]  /*767e0*/  IMAD.MOV.U32 R54, RZ, RZ, R52 ;  /* 0x000000ffff367224 */ /* 0x000fe400078e0034 */
[----:B------:R-:W-:Y:S01]  /*767f0*/  IMAD.MOV.U32 R52, RZ, RZ, R51 ;  /* 0x000000ffff347224 */ /* 0x000fe200078e0033 */
[----:B------:R1:W-:Y:S04]  /*76800*/  STL.64 [R1+0x4f8], R38 ;  /* 0x0004f82601007387 */ /* 0x0003e80000100a00 */
[----:B------:R-:W3:Y:S01]  /*76810*/  LDL.LU R51, [R1+0x370] ;  /* 0x0003700001337983 */ /* 0x000ee20000300800 */
[----:B------:R-:W-:-:S02]  /*76820*/  SHF.R.S32.HI R20, RZ, 0x1f, R60 ;  /* 0x0000001fff147819 */ /* 0x000fc4000001143c */
[C---:B0-----:R-:W-:Y:S02]  /*76830*/  IADD3 R12, P1, PT, R60.reuse, R4, RZ ;  /* 0x000000043c0c7210 */ /* 0x041fe40007f3e0ff */
[----:B--2---:R-:W-:Y:S02]  /*76840*/  IADD3 R40, P3, PT, R60, R6, RZ ;  /* 0x000000063c287210 */ /* 0x004fe40007f7e0ff */
[----:B------:R-:W-:Y:S01]  /*76850*/  SHF.R.S32.HI R17, RZ, 0x1f, R47 ;  /* 0x0000001fff117819 */ /* 0x000fe2000001142f */
[C---:B------:R-:W-:Y:S01]  /*76860*/  IMAD.X R13, R20.reuse, 0x1, R5, P1 ;  /* 0x00000001140d7824 */ /* 0x040fe200008e0605 */
[----:B-1----:R-:W-:Y:S01]  /*76870*/  IADD3 R38, P1, PT, R47, R4, RZ ;  /* 0x000000042f267210 */ /* 0x002fe20007f3e0ff */
[----:B------:R-:W-:-:S04]  /*76880*/  IMAD.X R41, R20, 0x1, R7, P3 ;  /* 0x0000000114297824 */ /* 0x000fc800018e0607 */
[----:B------:R-:W-:Y:S01]  /*76890*/  IMAD.X R39, R17, 0x1, R5, P1 ;  /* 0x0000000111277824 */ /* 0x000fe200008e0605 */
[----:B------:R0:W-:Y:S04]  /*768a0*/  STL.64 [R1+0x708], R12 ;  /* 0x0007080c01007387 */ /* 0x0001e80000100a00 */
[----:B------:R-:W-:Y:S04]  /*768b0*/  STL.64 [R1+0x4f0], R40 ;  /* 0x0004f02801007387 */ /* 0x000fe80000100a00 */
[----:B------:R1:W-:Y:S01]  /*768c0*/  STL.64 [R1+0x700], R38 ;  /* 0x0007002601007387 */ /* 0x0003e20000100a00 */
[----:B0-----:R-:W-:Y:S01]  /*768d0*/  IADD3 R12, P5, PT, R47, R6, RZ ;  /* 0x000000062f0c7210 */ /* 0x001fe20007fbe0ff */
[----:B-1----:R-:W-:-:S02]  /*768e0*/  IMAD.MOV.U32 R39, RZ, RZ, R8 ;  /* 0x000000ffff277224 */ /* 0x002fc400078e0008 */
[----:B------:R-:W-:Y:S02]  /*768f0*/  IMAD.MOV.U32 R8, RZ, RZ, R33 ;  /* 0x000000ffff087224 */ /* 0x000fe400078e0021 */
[----:B------:R-:W-:Y:S01]  /*76900*/  IMAD.MOV.U32 R33, RZ, RZ, R34 ;  /* 0x000000ffff217224 */ /* 0x000fe200078e0022 */
[----:B------:R-:W-:Y:S01]  /*76910*/  IADD3 R60, P3, PT, R39, R4, RZ ;  /* 0x00000004273c7210 */ /* 0x000fe20007f7e0ff */
[----:B------:R-:W-:Y:S01]  /*76920*/  IMAD.X R13, R17, 0x1, R7, P5 ;  /* 0x00000001110d7824 */ /* 0x000fe200028e0607 */
[----:B------:R-:W-:Y:S01]  /*76930*/  SHF.R.S32.HI R17, RZ, 0x1f, R39 ;  /* 0x0000001fff117819 */ /* 0x000fe20000011427 */
[----:B------:R-:W-:Y:S01]  /*76940*/  IMAD.MOV.U32 R34, RZ, RZ, R35 ;  /* 0x000000ffff227224 */ /* 0x000fe200078e0023 */
[----:B------:R-:W-:Y:S01]  /*76950*/  IADD3 R40, P5, PT, R39, R6, RZ ;  /* 0x0000000627287210 */ /* 0x000fe20007fbe0ff */
        /* <DEDUP_REMOVED lines=24> */
[----:B------:R-:W-:Y:S02]  /*76ae0*/  IMAD.X R61, R17, 0x1, R5, P3 ;  /* 0x00000001113d7824 */ /* 0x000fe400018e0605 */
[----:B------:R-:W-:-:S02]  /*76af0*/  IMAD.MOV.U32 R29, RZ, RZ, R26 ;  /* 0x000000ffff1d7224 */ /* 0x000fc400078e001a */
[----:B------:R-:W-:Y:S01]  /*76b00*/  IMAD.MOV.U32 R26, RZ, RZ, R22 ;  /* 0x000000ffff1a7224 */ /* 0x000fe200078e0016 */
[----:B------:R0:W-:Y:S01]  /*76b10*/  STL.64 [R1+0x6f8], R12 ;  /* 0x0006f80c01007387 */ /* 0x0001e20000100a00 */
[----:B------:R-:W-:Y:S02]  /*76b20*/  IMAD.MOV.U32 R22, RZ, RZ, R23 ;  /* 0x000000ffff167224 */ /* 0x000fe400078e0017 */
[----:B------:R-:W-:Y:S02]  /*76b30*/  IMAD.MOV.U32 R23, RZ, RZ, R0 ;  /* 0x000000ffff177224 */ /* 0x000fe400078e0000 */
[----:B------:R-:W-:Y:S02]  /*76b40*/  IMAD.MOV.U32 R0, RZ, RZ, R54 ;  /* 0x000000ffff007224 */ /* 0x000fe400078e0036 */
[----:B---3--:R-:W-:Y:S02]  /*76b50*/  IMAD.MOV.U32 R52, RZ, RZ, R51 ;  /* 0x000000ffff347224 */ /* 0x008fe400078e0033 */
[----:B----4-:R-:W-:-:S02]  /*76b60*/  IMAD.MOV.U32 R51, RZ, RZ, R53 ;  /* 0x000000ffff337224 */ /* 0x010fc400078e0035 */
[----:B------:R-:W2:Y:S01]  /*76b70*/  LDL.LU R53, [R1+0x358] ;  /* 0x0003580001357983 */ /* 0x000ea20000300800 */
[----:B------:R-:W-:-:S03]  /*76b80*/  IMAD.MOV.U32 R54, RZ, RZ, R52 ;  /* 0x000000ffff367224 */ /* 0x000fc600078e0034 */
[----:B------:R1:W-:Y:S04]  /*76b90*/  STL.64 [R1+0x4e8], R60 ;  /* 0x0004e83c01007387 */ /* 0x0003e80000100a00 */
[----:B------:R-:W3:Y:S01]  /*76ba0*/  LDL.LU R52, [R1+0x3b0] ;  /* 0x0003b00001347983 */ /* 0x000ee20000300800 */
[----:B------:R-:W-:Y:S02]  /*76bb0*/  SHF.R.S32.HI R21, RZ, 0x1f, R37 ;  /* 0x0000001fff157819 */ /* 0x000fe40000011425 */
[C---:B0-----:R-:W-:Y:S02]  /*76bc0*/  IADD3 R12, P1, PT, R37.reuse, R4, RZ ;  /* 0x00000004250c7210 */ /* 0x041fe40007f3e0ff */
[----:B-1----:R-:W-:Y:S01]  /*76bd0*/  IADD3 R60, P3, PT, R37, R6, RZ ;  /* 0x00000006253c7210 */ /* 0x002fe20007f7e0ff */
[----:B------:R-:W-:-:S02]  /*76be0*/  IMAD.MOV.U32 R37, RZ, RZ, R38 ;  /* 0x000000ffff257224 */ /* 0x000fc400078e0026 */
[----:B------:R-:W-:Y:S02]  /*76bf0*/  IMAD.MOV.U32 R38, RZ, RZ, R39 ;  /* 0x000000ffff267224 */ /* 0x000fe400078e0027 */
[----:B------:R-:W-:Y:S02]  /*76c00*/  IMAD.MOV.U32 R39, RZ, RZ, R8 ;  /* 0x000000ffff277224 */ /* 0x000fe400078e0008 */
[----:B------:R-:W-:Y:S02]  /*76c10*/  IMAD.MOV.U32 R8, RZ, RZ, R33 ;  /* 0x000000ffff087224 */ /* 0x000fe400078e0021 */
[----:B------:R-:W-:Y:S02]  /*76c20*/  IMAD.MOV.U32 R33, RZ, RZ, R34 ;  /* 0x000000ffff217224 */ /* 0x000fe400078e0022 */
[----:B------:R-:W-:Y:S02]  /*76c30*/  IMAD.MOV.U32 R34, RZ, RZ, R30 ;  /* 0x000000ffff227224 */ /* 0x000fe400078e001e */
[----:B------:R-:W-:-:S02]  /*76c40*/  IMAD.X R41, R17, 0x1, R7, P5 ;  /* 0x0000000111297824 */ /* 0x000fc400028e0607 */
[----:B------:R-:W-:Y:S02]  /*76c50*/  IMAD.MOV.U32 R30, RZ, RZ, R31 ;  /* 0x000000ffff1e7224 */ /* 0x000fe400078e001f */
[----:B------:R-:W-:Y:S02]  /*76c60*/  IMAD.X R13, R21, 0x1, R5, P1 ;  /* 0x00000001150d7824 */ /* 0x000fe400008e0605 */
[----:B------:R-:W-:Y:S02]  /*76c70*/  IMAD.MOV.U32 R31, RZ, RZ, R29 ;  /* 0x000000ffff1f7224 */ /* 0x000fe400078e001d */
[----:B------:R-:W-:Y:S02]  /*76c80*/  IMAD.MOV.U32 R29, RZ, RZ, R26 ;  /* 0x000000ffff1d7224 */ /* 0x000fe400078e001a */
[----:B------:R-:W-:Y:S01]  /*76c90*/  IMAD.MOV.U32 R26, RZ, RZ, R22 ;  /* 0x000000ffff1a7224 */ /* 0x000fe200078e0016 */
[----:B------:R0:W-:Y:S01]  /*76ca0*/  STL.64 [R1+0x4e0], R40 ;  /* 0x0004e02801007387 */ /* 0x0001e20000100a00 */
[----:B------:R-:W-:-:S02]  /*76cb0*/  IMAD.MOV.U32 R22, RZ, RZ, R23 ;  /* 0x000000ffff167224 */ /* 0x000fc400078e0017 */
[----:B------:R-:W-:Y:S01]  /*76cc0*/  IMAD.MOV.U32 R23, RZ, RZ, R54 ;  /* 0x000000ffff177224 */ /* 0x000fe200078e0036 */
[----:B------:R1:W-:Y:S01]  /*76cd0*/  STL.64 [R1+0x6f0], R12 ;  /* 0x0006f00c01007387 */ /* 0x0003e20000100a00 */
[----:B---3--:R-:W-:-:S03]  /*76ce0*/  IMAD.MOV.U32 R54, RZ, RZ, R52 ;  /* 0x000000ffff367224 */ /* 0x008fc600078e0034 */
[----:B------:R-:W3:Y:S01]  /*76cf0*/  LDL.LU R52, [R1+0x3b4] ;  /* 0x0003b40001347983 */ /* 0x000ee20000300800 */
[----:B------:R-:W-:Y:S02]  /*76d00*/  SHF.R.S32.HI R20, RZ, 0x1f, R37 ;  /* 0x0000001fff147819 */ /* 0x000fe40000011425 */
[C---:B0-----:R-:W-:Y:S02]  /*76d10*/  IADD3 R40, P1, PT, R37.reuse, R4, RZ ;  /* 0x0000000425287210 */ /* 0x041fe40007f3e0ff */
[----:B-1----:R-:W-:Y:S01]  /*76d20*/  IADD3 R12, P5, PT, R37, R6, RZ ;  /* 0x00000006250c7210 */ /* 0x002fe20007fbe0ff */
[----:B------:R-:W-:Y:S02]  /*76d30*/  IMAD.MOV.U32 R37, RZ, RZ, R38 ;  /* 0x000000ffff257224 */ /* 0x000fe400078e0026 */
[----:B------:R-:W-:Y:S02]  /*76d40*/  IMAD.MOV.U32 R38, RZ, RZ, R39 ;  /* 0x000000ffff267224 */ /* 0x000fe400078e0027 */
[----:B------:R-:W-:-:S02]  /*76d50*/  IMAD.MOV.U32 R39, RZ, RZ, R8 ;  /* 0x000000ffff277224 */ /* 0x000fc400078e0008 */
[----:B------:R-:W-:Y:S02]  /*76d60*/  IMAD.MOV.U32 R8, RZ, RZ, R33 ;  /* 0x000000ffff087224 */ /* 0x000fe400078e0021 */
[----:B------:R-:W-:Y:S02]  /*76d70*/  IMAD.MOV.U32 R33, RZ, RZ, R34 ;  /* 0x000000ffff217224 */ /* 0x000fe400078e0022 */
[----:B------:R-:W-:Y:S02]  /*76d80*/  IMAD.X R61, R21, 0x1, R7, P3 ;  /* 0x00000001153d7824 */ /* 0x000fe400018e0607 */
[----:B------:R-:W-:Y:S02]  /*76d90*/  IMAD.MOV.U32 R34, RZ, RZ, R30 ;  /* 0x000000ffff227224 */ /* 0x000fe400078e001e */
[----:B------:R-:W-:Y:S02]  /*76da0*/  IMAD.X R41, R20, 0x1, R5, P1 ;  /* 0x0000000114297824 */ /* 0x000fe400008e0605 */
[----:B------:R-:W-:-:S02]  /*76db0*/  IMAD.MOV.U32 R30, RZ, RZ, R31 ;  /* 0x000000ffff1e7224 */ /* 0x000fc400078e001f */
[----:B------:R-:W-:Y:S02]  /*76dc0*/  IMAD.X R13, R20, 0x1, R7, P5 ;  /* 0x00000001140d7824 */ /* 0x000fe400028e0607 */
[----:B------:R-:W-:Y:S02]  /*76dd0*/  IMAD.MOV.U32 R31, RZ, RZ, R28 ;  /* 0x000000ffff1f7224 */ /* 0x000fe400078e001c */
[----:B------:R-:W-:Y:S01]  /*76de0*/  IMAD.MOV.U32 R28, RZ, RZ, R26 ;  /* 0x000000ffff1c7224 */ /* 0x000fe200078e001a */
[----:B------:R-:W-:Y:S01]  /*76df0*/  STL.64 [R1+0x4d8], R60 ;  /* 0x0004d83c01007387 */ /* 0x000fe20000100a00 */
[----:B------:R-:W-:Y:S02]  /*76e00*/  IMAD.MOV.U32 R26, RZ, RZ, R22 ;  /* 0x000000ffff1a7224 */ /* 0x000fe400078e0016 */
[----:B------:R-:W-:Y:S01]  /*76e10*/  IMAD.MOV.U32 R22, RZ, RZ, R23 ;  /* 0x000000ffff167224 */ /* 0x000fe200078e0017 */
[----:B------:R-:W-:Y:S04]  /*76e20*/  STL.64 [R1+0x6e8], R40 ;  /* 0x0006e82801007387 */ /* 0x000fe80000100a00 */
[----:B------:R0:W-:Y:S01]  /*76e30*/  STL.64 [R1+0x6e0], R12 ;  /* 0x0006e00c01007387 */ /* 0x0001e20000100a00 */
[----:B---3--:R-:W-:-:S02]  /*76e40*/  IMAD.MOV.U32 R23, RZ, RZ, R52 ;  /* 0x000000ffff177224 */ /* 0x008fc400078e0034 */
[----:B------:R-:W-:Y:S02]  /*76e50*/  IMAD.MOV.U32 R52, RZ, RZ, R2 ;  /* 0x000000ffff347224 */ /* 0x000fe400078e0002 */
[----:B------:R-:W3:Y:S01]  /*76e60*/  LDL.LU R2, [R1+0x3bc] ;  /* 0x0003bc0001027983 */ /* 0x000ee20000300800 */
[----:B------:R-:W-:Y:S02]  /*76e70*/  SHF.R.S32.HI R20, RZ, 0x1f, R37 ;  /* 0x0000001fff147819 */ /* 0x000fe40000011425 */
[C---:B0-----:R-:W-:Y:S02]  /*76e80*/  IADD3 R12, P3, PT, R37.reuse, R4, RZ ;  /* 0x00000004250c7210 */ /* 0x041fe40007f7e0ff */
[----:B------:R-:W-:Y:S01]  /*76e90*/  IADD3 R60, P5, PT, R37, R6, RZ ;  /* 0x00000006253c7210 */ /* 0x000fe20007fbe0ff */
[----:B------:R-:W-:Y:S02]  /*76ea0*/  IMAD.MOV.U32 R37, RZ, RZ, R38 ;  /* 0x000000ffff257224 */ /* 0x000fe400078e0026 */
[----:B------:R-:W-:-:S02]  /*76eb0*/  IMAD.MOV.U32 R38, RZ, RZ, R8 ;  /* 0x000000ffff267224 */ /* 0x000fc400078e0008 */
[----:B------:R-:W-:Y:S02]  /*76ec0*/  IMAD.MOV.U32 R8, RZ, RZ, R34 ;  /* 0x000000ffff087224 */ /* 0x000fe400078e0022 */
[----:B------:R-:W-:Y:S02]  /*76ed0*/  IMAD.MOV.U32 R34, RZ, RZ, R30 ;  /* 0x000000ffff227224 */ /* 0x000fe400078e001e */
[----:B------:R-:W-:Y:S02]  /*76ee0*/  IMAD.MOV.U32 R30, RZ, RZ, R31 ;  /* 0x000000ffff1e7224 */ /* 0x000fe400078e001f */
[----:B------:R-:W-:Y:S02]  /*76ef0*/  IMAD.MOV.U32 R31, RZ, RZ, R32 ;  /* 0x000000ffff1f7224 */ /* 0x000fe400078e0020 */
[----:B------:R-:W-:Y:S01]  /*76f00*/  IMAD.MOV.U32 R32, RZ, RZ, R27 ;  /* 0x000000ffff207224 */ /* 0x000fe200078e001b */
[----:B------:R-:W-:Y:S01]  /*76f10*/  IADD3 R40, P1, PT, R42, R4, RZ ;  /* 0x000000042a287210 */ /* 0x000fe20007f3e0ff */
[----:B------:R-:W-:Y:S01]  /*76f20*/  IMAD.MOV.U32 R27, RZ, RZ, R22 ;  /* 0x000000ffff1b7224 */ /* 0x000fe200078e0016 */
[----:B------:R-:W-:Y:S01]  /*76f30*/  SHF.R.S32.HI R22, RZ, 0x1f, R42 ;  /* 0x0000001fff167819 */ /* 0x000fe2000001142a */
[----:B------:R-:W-:-:S02]  /*76f40*/  IMAD.X R13, R20, 0x1, R5, P3 ;  /* 0x00000001140d7824 */ /* 0x000fc400018e0605 */
[----:B------:R-:W-:Y:S02]  /*76f50*/  IMAD.X R61, R20, 0x1, R7, P5 ;  /* 0x00000001143d7824 */ /* 0x000fe400028e0607 */
[----:B------:R-:W-:Y:S01]  /*76f60*/  IMAD.X R41, R22, 0x1, R5, P1 ;  /* 0x0000000116297824 */ /* 0x000fe200008e0605 */
[----:B------:R0:W-:Y:S04]  /*76f70*/  STL.64 [R1+0x4d0], R12 ;  /* 0x0004d00c01007387 */ /* 0x0001e80000100a00 */
[----:B0-----:R-:W4:Y:S04]  /*76f80*/  LDL.LU.64 R12, [R1+0x26a8] ;  /* 0x0026a800010c7983 */ /* 0x001f280000300a00 */
[----:B------:R0:W-:Y:S04]  /*76f90*/  STL.64 [R1+0x4c8], R60 ;  /* 0x0004c83c01007387 */ /* 0x0001e80000100a00 */
[----:B------:R1:W-:Y:S01]  /*76fa0*/  STL.64 [R1+0x6d8], R40 ;  /* 0x0006d82801007387 */ /* 0x0003e20000100a00 */
[----:B0-----:R-:W-:Y:S01]  /*76fb0*/  IADD3 R60, P3, PT, R42, R6, RZ ;  /* 0x000000062a3c7210 */ /* 0x001fe20007f7e0ff */
[----:B-1----:R-:W-:-:S02]  /*76fc0*/  IMAD.MOV.U32 R41, RZ, RZ, R37 ;  /* 0x000000ffff297224 */ /* 0x002fc400078e0025 */
        /* <DEDUP_REMOVED lines=8> */
[----:B------:R-:W-:Y:S01]  /*77050*/  IMAD.X R43, R21, 0x1, R5, P1 ;  /* 0x00000001152b7824 */ /* 0x000fe200008e0605 */
[----:B------:R-:W-:-:S05]  /*77060*/  IADD3 R40, P5, PT, R41, R6, RZ ;  /* 0x0000000629287210 */ /* 0x000fca0007fbe0ff */
[----:B------:R-:W-:Y:S01]  /*77070*/  IMAD.X R41, R21, 0x1, R7, P5 ;  /* 0x0000000115297824 */ /* 0x000fe200028e0607 */
[----:B------:R-:W-:Y:S01]  /*77080*/  SHF.R.S32.HI R22, RZ, 0x1f, R9 ;  /* 0x0000001fff167819 */ /* 0x000fe20000011409 */
[----:B------:R-:W-:Y:S01]  /*77090*/  VIADD R14, R15, UR67 ;  /* 0x000000430f0e7c36 */ /* 0x000fe20008000000 */
[----:B------:R-:W0:Y:S03]  /*770a0*/  LDCU.64 UR66, c[0x0][0x398] ;  /* 0x00007300ff4277ac */ /* 0x000e260008000a00 */
[----:B------:R-:W-:-:S04]  /*770b0*/  VIADD R16, R14, UR68 ;  /* 0x000000440e107c36 */ /* 0x000fc80008000000 */
[----:B------:R-:W-:Y:S01]  /*770c0*/  VIADD R18, R16, UR69 ;  /* 0x0000004510127c36 */ /* 0x000fe20008000000 */
[----:B------:R-:W1:Y:S03]  /*770d0*/  LDCU.64 UR68, c[0x0][0x398] ;  /* 0x00007300ff4477ac */ /* 0x000e660008000a00 */
[----:B------:R-:W-:Y:S02]  /*770e0*/  VIADD R17, R18, UR70 ;  /* 0x0000004612117c36 */ /* 0x000fe40008000000 */
[----:B------:R-:W-:Y:S02]  /*770f0*/  IMAD.MOV.U32 R47, RZ, RZ, R45 ;  /* 0x000000ffff2f7224 */ /* 0x000fe400078e002d */
[----:B------:R-:W-:Y:S01]  /*77100*/  VIADD R20, R17, UR71 ;  /* 0x0000004711147c36 */ /* 0x000fe20008000000 */
[----:B------:R-:W0:Y:S01]  /*77110*/  LDCU.64 UR70, c[0x0][0x398] ;  /* 0x00007300ff4677ac */ /* 0x000e220008000a00 */
[----:B---3--:R-:W-:-:S02]  /*77120*/  IMAD.MOV.U32 R52, RZ, RZ, R2 ;  /* 0x000000ffff347224 */ /* 0x008fc400078e0002 */
[----:B------:R-:W-:Y:S02]  /*77130*/  IMAD.MOV.U32 R2, RZ, RZ, R49 ;  /* 0x000000ffff027224 */ /* 0x000fe400078e0031 */
[----:B------:R-:W3:Y:S04]  /*77140*/  LDL.LU R49, [R1+0x338] ;  /* 0x0003380001317983 */ /* 0x000ee80000300800 */
[----:B------:R-:W-:Y:S04]  /*77150*/  STL.64 [R1+0x4c0], R60 ;  /* 0x0004c03c01007387 */ /* 0x000fe80000100a00 */
[----:B------:R0:W-:Y:S02]  /*77160*/  STL.64 [R1+0x6d0], R42 ;  /* 0x0006d02a01007387 */ /* 0x0001e40000100a00 */
[----:B0-----:R-:W-:-:S05]  /*77170*/  IMAD.MOV.U32 R42, RZ, RZ, R37 ;  /* 0x000000ffff2a7224 */ /* 0x001fca00078e0025 */
[----:B------:R-:W-:Y:S02]  /*77180*/  SHF.R.S32.HI R21, RZ, 0x1f, R42 ;  /* 0x0000001fff157819 */ /* 0x000fe4000001142a */
[C---:B------:R-:W-:Y:S02]  /*77190*/  IADD3 R60, P3, PT, R42.reuse, R4, RZ ;  /* 0x000000042a3c7210 */ /* 0x040fe40007f7e0ff */
[----:B------:R-:W-:Y:S01]  /*771a0*/  IADD3 R42, P5, PT, R42, R6, RZ ;  /* 0x000000062a2a7210 */ /* 0x000fe20007fbe0ff */
[----:B------:R-:W-:Y:S01]  /*771b0*/  IMAD.MOV.U32 R37, RZ, RZ, R38 ;  /* 0x000000ffff257224 */ /* 0x000fe200078e0026 */
[----:B------:R0:W-:Y:S01]  /*771c0*/  STL.64 [R1+0x6c8], R40 ;  /* 0x0006c82801007387 */ /* 0x0001e20000100a00 */
[C---:B------:R-:W-:Y:S02]  /*771d0*/  IMAD.X R61, R21.reuse, 0x1, R5, P3 ;  /* 0x00000001153d7824 */ /* 0x040fe400018e0605 */
[----:B------:R-:W-:Y:S02]  /*771e0*/  IMAD.MOV.U32 R38, RZ, RZ, R34 ;  /* 0x000000ffff267224 */ /* 0x000fe400078e0022 */
[----:B------:R-:W-:-:S02]  /*771f0*/  IMAD.X R43, R21, 0x1, R7, P5 ;  /* 0x00000001152b7824 */ /* 0x000fc400028e0607 */
[----:B------:R-:W-:Y:S02]  /*77200*/  IMAD.MOV.U32 R34, RZ, RZ, R23 ;  /* 0x000000ffff227224 */ /* 0x000fe400078e0017 */
[----:B------:R-:W-:Y:S02]  /*77210*/  IMAD.MOV.U32 R23, RZ, RZ, R52 ;  /* 0x000000ffff177224 */ /* 0x000fe400078e0034 */
[----:B------:R-:W2:Y:S01]  /*77220*/  LDL.LU R52, [R1+0x330] ;  /* 0x0003300001347983 */ /* 0x000ea20000300800 */
[----:B0-----:R-:W-:-:S03]  /*77230*/  IADD3 R40, P1, PT, R9, R4, RZ ;  /* 0x0000000409287210 */ /* 0x001fc60007f3e0ff */
[----:B------:R-:W-:Y:S02]  /*77240*/  STL.64 [R1+0x4b8], R60 ;  /* 0x0004b83c01007387 */ /* 0x000fe40000100a00 */
[----:B------:R-:W-:Y:S02]  /*77250*/  IMAD.X R41, R22, 0x1, R5, P1 ;  /* 0x0000000116297824 */ /* 0x000fe400008e0605 */
[----:B------:R0:W-:Y:S04]  /*77260*/  STL.64 [R1+0x4b0], R42 ;  /* 0x0004b02a01007387 */ /* 0x0001e80000100a00 */
[----:B------:R1:W-:Y:S01]  /*77270*/  STL.64 [R1+0x6c0], R40 ;  /* 0x0006c02801007387 */ /* 0x0003e20000100a00 */
[----:B0-----:R-:W-:Y:S01]  /*77280*/  IMAD.MOV.U32 R42, RZ, RZ, R8 ;  /* 0x000000ffff2a7224 */ /* 0x001fe200078e0008 */
[----:B------:R-:W-:-:S04]  /*77290*/  IADD3 R8, P3, PT, R9, R6, RZ ;  /* 0x0000000609087210 */ /* 0x000fc80007f7e0ff */
[----:B------:R-:W-:Y:S02]  /*772a0*/  SHF.R.S32.HI R21, RZ, 0x1f, R42 ;  /* 0x0000001fff157819 */ /* 0x000fe4000001142a */
[C---:B------:R-:W-:Y:S02]  /*772b0*/  IADD3 R60, P1, PT, R42.reuse, R4, RZ ;  /* 0x000000042a3c7210 */ /* 0x040fe40007f3e0ff */
[----:B-1----:R-:W-:Y:S01]  /*772c0*/  IADD3 R40, P5, PT, R42, R6, RZ ;  /* 0x000000062a287210 */ /* 0x002fe20007fbe0ff */
[----:B------:R-:W-:Y:S02]  /*772d0*/  IMAD.X R9, R22, 0x1, R7, P3 ;  /* 0x0000000116097824 */ /* 0x000fe400018e0607 */
[C---:B------:R-:W-:Y:S02]  /*772e0*/  IMAD.X R61, R21.reuse, 0x1, R5, P1 ;  /* 0x00000001153d7824 */ /* 0x040fe400008e0605 */
[----:B------:R-:W-:Y:S01]  /*772f0*/  IMAD.X R41, R21, 0x1, R7, P5 ;  /* 0x0000000115297824 */ /* 0x000fe200028e0607 */
[----:B------:R0:W-:Y:S01]  /*77300*/  STL.64 [R1+0x4a8], R8 ;  /* 0x0004a80801007387 */ /* 0x0001e20000100a00 */
[----:B------:R-:W-:-:S02]  /*77310*/  IMAD.MOV.U32 R42, RZ, RZ, R37 ;  /* 0x000000ffff2a7224 */ /* 0x000fc400078e0025 */
[----:B------:R-:W-:Y:S02]  /*77320*/  IMAD.MOV.U32 R37, RZ, RZ, R38 ;  /* 0x000000ffff257224 */ /* 0x000fe400078e0026 */
[----:B------:R-:W-:Y:S02]  /*77330*/  IMAD.MOV.U32 R38, RZ, RZ, R34 ;  /* 0x000000ffff267224 */ /* 0x000fe400078e0022 */
[----:B------:R-:W-:Y:S01]  /*77340*/  IMAD.MOV.U32 R34, RZ, RZ, R23 ;  /* 0x000000ffff227224 */ /* 0x000fe200078e0017 */
[----:B------:R-:W-:Y:S01]  /*77350*/  IADD3 R44, P3, PT, R46, R4, RZ ;  /* 0x000000042e2c7210 */ /* 0x000fe20007f7e0ff */
[----:B0-----:R-:W2:Y:S04]  /*77360*/  LDL.LU.64 R8, [R1+0x26a0] ;  /* 0x0026a00001087983 */ /* 0x001ea80000300a00 */
[----:B------:R-:W-:Y:S04]  /*77370*/  STL.64 [R1+0x6b8], R60 ;  /* 0x0006b83c01007387 */ /* 0x000fe80000100a00 */
[----:B------:R0:W-:Y:S01]  /*77380*/  STL.64 [R1+0x6b0], R40 ;  /* 0x0006b02801007387 */ /* 0x0001e20000100a00 */
[----:B------:R-:W-:-:S03]  /*77390*/  SHF.R.S32.HI R21, RZ, 0x1f, R46 ;  /* 0x0000001fff157819 */ /* 0x000fc6000001142e */
[----:B------:R1:W-:Y:S01]  /*773a0*/  STL [R1+0x4a0], R44 ;  /* 0x0004a02c01007387 */ /* 0x0003e20000100800 */
[----:B0-----:R-:W-:Y:S02]  /*773b0*/  IMAD.MOV.U32 R41, RZ, RZ, R42 ;  /* 0x000000ffff297224 */ /* 0x001fe400078e002a */
[----:B------:R-:W-:Y:S02]  /*773c0*/  IMAD.MOV.U32 R42, RZ, RZ, R37 ;  /* 0x000000ffff2a7224 */ /* 0x000fe400078e0025 */
[----:B------:R-:W-:Y:S02]  /*773d0*/  IMAD.MOV.U32 R37, RZ, RZ, R38 ;  /* 0x000000ffff257224 */ /* 0x000fe400078e0026 */
[----:B------:R-:W-:Y:S01]  /*773e0*/  IMAD.MOV.U32 R38, RZ, RZ, R34 ;  /* 0x000000ffff267224 */ /* 0x000fe200078e0022 */
[----:B------:R-:W-:Y:S01]  /*773f0*/  IADD3 R60, P5, PT, R46, R6, RZ ;  /* 0x000000062e3c7210 */ /* 0x000fe20007fbe0ff */
[----:B------:R-:W-:Y:S02]  /*77400*/  IMAD.MOV.U32 R34, RZ, RZ, R25 ;  /* 0x000000ffff227224 */ /* 0x000fe400078e0019 */
[----:B------:R-:W-:-:S02]  /*77410*/  IMAD.MOV.U32 R40, RZ, RZ, R41 ;  /* 0x000000ffff287224 */ /* 0x000fc400078e0029 */
[----:B------:R-:W-:Y:S01]  /*77420*/  IMAD.MOV.U32 R41, RZ, RZ, R42 ;  /* 0x000000ffff297224 */ /* 0x000fe200078e002a */
[----:B------:R-:W-:Y:S01]  /*77430*/  SHF.R.S32.HI R25, RZ, 0x1f, R36 ;  /* 0x0000001fff197819 */ /* 0x000fe20000011424 */
[----:B------:R-:W-:Y:S01]  /*77440*/  IMAD.MOV.U32 R46, RZ, RZ, R44 ;  /* 0x000000ffff2e7224 */ /* 0x000fe200078e002c */
[----:B-1----:R-:W-:Y:S01]  /*77450*/  IADD3 R44, P1, PT, R36, R4, RZ ;  /* 0x00000004242c7210 */ /* 0x002fe20007f3e0ff */
[----:B------:R-:W-:Y:S02]  /*77460*/  IMAD.MOV.U32 R42, RZ, RZ, R37 ;  /* 0x000000ffff2a7224 */ /* 0x000fe400078e0025 */
[----:B------:R-:W-:Y:S02]  /*77470*/  IMAD.MOV.U32 R37, RZ, RZ, R38 ;  /* 0x000000ffff257224 */ /* 0x000fe400078e0026 */
[----:B------:R-:W-:Y:S02]  /*77480*/  IMAD.MOV.U32 R38, RZ, RZ, R34 ;  /* 0x000000ffff267224 */ /* 0x000fe400078e0022 */
[----:B------:R-:W-:-:S02]  /*77490*/  IMAD.X R47, R21, 0x1, R5, P3 ;  /* 0x00000001152f7824 */ /* 0x000fc400018e0605 */
[----:B------:R-:W-:Y:S02]  /*774a0*/  IMAD.MOV.U32 R34, RZ, RZ, R30 ;  /* 0x000000ffff227224 */ /* 0x000fe400078e001e */
[----:B------:R-:W-:Y:S02]  /*774b0*/  IMAD.X R61, R21, 0x1, R7, P5 ;  /* 0x00000001153d7824 */ /* 0x000fe400028e0607 */
[----:B------:R-:W-:Y:S01]  /*774c0*/  IMAD.MOV.U32 R30, RZ, RZ, R10 ;  /* 0x000000ffff1e7224 */ /* 0x000fe200078e000a */
[----:B------:R-:W-:Y:S01]  /*774d0*/  IADD3 R10, P3, PT, R36, R6, RZ ;  /* 0x00000006240a7210 */ /* 0x000fe20007f7e0ff */
[----:B------:R-:W-:Y:S01]  /*774e0*/  IMAD.X R45, R25, 0x1, R5, P1 ;  /* 0x00000001192d7824 */ /* 0x000fe200008e0605 */
[----:B------:R-:W-:Y:S01]  /*774f0*/  STL [R1+0x4a4], R47 ;  /* 0x0004a42f01007387 */ /* 0x000fe20000100800 */
[----:B------:R-:W-:-:S03]  /*77500*/  VIADD R23, R20, UR72 ;  /* 0x0000004814177c36 */ /* 0x000fc60008000000 */
[----:B------:R-:W-:Y:S01]  /*77510*/  STL.64 [R1+0x498], R60 ;  /* 0x0004983c01007387 */ /* 0x000fe20000100a00 */
[----:B------:R-:W-:Y:S01]  /*77520*/  VIADD R22, R23, UR73 ;  /* 0x0000004917167c36 */ /* 0x000fe20008000000 */
[----:B------:R-:W-:Y:S01]  /*77530*/  SHF.R.S32.HI R21, RZ, 0x1f, R19 ;  /* 0x0000001fff157819 */ /* 0x000fe20000011413 */
[----:B------:R-:W-:Y:S01]  /*77540*/  IMAD.MOV.U32 R43, RZ, RZ, R40 ;  /* 0x000000ffff2b7224 */ /* 0x000fe200078e0028 */
[----:B------:R-:W-:Y:S01]  /*77550*/  STL [R1+0x490], R10 ;  /* 0x0004900a01007387 */ /* 0x000fe20000100800 */
[----:B------:R-:W-:Y:S01]  /*77560*/  IADD3 R46, P5, PT, R19, R6, RZ ;  /* 0x00000006132e7210 */ /* 0x000fe20007fbe0ff */
[----:B------:R-:W0:Y:S02]  /*77570*/  LDCU.64 UR72, c[0x0][0x398] ;  /* 0x00007300ff4877ac */ /* 0x000e240008000a00 */
[----:B------:R1:W-:Y:S04]  /*77580*/  STL.64 [R1+0x6a8], R44 ;  /* 0x0006a82c01007387 */ /* 0x0003e80000100a00 */
[----:B------:R0:W-:Y:S01]  /*77590*/  STL.64 [R1+0x2690], R22 ;  /* 0x0026901601007387 */ /* 0x0001e20000100a00 */
[----:B-1----:R-:W-:-:S02]  /*775a0*/  IMAD.MOV.U32 R45, RZ, RZ, R38 ;  /* 0x000000ffff2d7224 */ /* 0x002fc400078e0026 */
[----:B------:R-:W-:Y:S02]  /*775b0*/  IMAD.MOV.U32 R38, RZ, RZ, R35 ;  /* 0x000000ffff267224 */ /* 0x000fe400078e0023 */
[----:B------:R-:W-:Y:S02]  /*775c0*/  IMAD.MOV.U32 R35, RZ, RZ, R30 ;  /* 0x000000ffff237224 */ /* 0x000fe400078e001e */
[----:B------:R-:W-:Y:S02]  /*775d0*/  IMAD.MOV.U32 R30, RZ, RZ, R24 ;  /* 0x000000ffff1e7224 */ /* 0x000fe400078e0018 */
[----:B------:R-:W-:Y:S01]  /*775e0*/  VIADD R24, R22, UR74 ;  /* 0x0000004a16187c36 */ /* 0x000fe20008000000 */
[----:B------:R-:W-:Y:S01]  /*775f0*/  IADD3 R60, P1, PT, R19, R4, RZ ;  /* 0x00000004133c7210 */ /* 0x000fe20007f3e0ff */
[----:B0-----:R-:W-:Y:S01]  /*77600*/  IMAD.MOV.U32 R22, RZ, RZ, R10 ;  /* 0x000000ffff167224 */ /* 0x001fe200078e000a */
[----:B------:R-:W0:Y:S01]  /*77610*/  LDCU.64 UR74, c[0x0][0x398] ;  /* 0x00007300ff4a77ac */ /* 0x000e220008000a00 */
[----:B------:R-:W-:-:S02]  /*77620*/  IMAD.MOV.U32 R23, RZ, RZ, R11 ;  /* 0x000000ffff177224 */ /* 0x000fc400078e000b */
[----:B------:R-:W2:Y:S01]  /*77630*/  LDL.LU.64 R10, [R1+0x2698] ;  /* 0x00269800010a7983 */ /* 0x000ea20000300a00 */
[----:B------:R-:W-:Y:S02]  /*77640*/  IMAD.X R23, R25, 0x1, R7, P3 ;  /* 0x0000000119177824 */ /* 0x000fe400018e0607 */
[C---:B------:R-:W-:Y:S02]  /*77650*/  IMAD.X R61, R21.reuse, 0x1, R5, P1 ;  /* 0x00000001153d7824 */ /* 0x040fe400008e0605 */
[----:B------:R-:W-:Y:S01]  /*77660*/  IMAD.X R47, R21, 0x1, R7, P5 ;  /* 0x00000001152f7824 */ /* 0x000fe200028e0607 */
[----:B------:R-:W-:Y:S01]  /*77670*/  STL [R1+0x494], R23 ;  /* 0x0004941701007387 */ /* 0x000fe20000100800 */
[----:B----4-:R-:W-:-:S03]  /*77680*/  SHF.R.S32.HI R19, RZ, 0x1f, R12 ;  /* 0x0000001fff137819 */ /* 0x010fc6000001140c */
[----:B------:R1:W-:Y:S04]  /*77690*/  STL.64 [R1+0x6a0], R60 ;  /* 0x0006a03c01007387 */ /* 0x0003e80000100a00 */
[----:B------:R4:W-:Y:S01]  /*776a0*/  STL.64 [R1+0x698], R46 ;  /* 0x0006982e01007387 */ /* 0x0009e20000100a00 */
[C---:B-1----:R-:W-:Y:S02]  /*776b0*/  IADD3 R60, P3, PT, R12.reuse, R4, RZ ;  /* 0x000000040c3c7210 */ /* 0x042fe40007f7e0ff */
[----:B----4-:R-:W-:-:S03]  /*776c0*/  IADD3 R46, P5, PT, R12, R6, RZ ;  /* 0x000000060c2e7210 */ /* 0x010fc60007fbe0ff */
[C---:B------:R-:W-:Y:S02]  /*776d0*/  IMAD.X R61, R19.reuse, 0x1, R5, P3 ;  /* 0x00000001133d7824 */ /* 0x040fe400018e0605 */
[----:B------:R-:W-:-:S03]  /*776e0*/  IMAD.X R47, R19, 0x1, R7, P5 ;  /* 0x00000001132f7824 */ /* 0x000fc600028e0607 */
[----:B------:R1:W-:Y:S04]  /*776f0*/  STL.64 [R1+0x488], R60 ;  /* 0x0004883c01007387 */ /* 0x0003e80000100a00 */
[----:B------:R4:W-:Y:S01]  /*77700*/  STL.64 [R1+0x480], R46 ;  /* 0x0004802e01007387 */ /* 0x0009e20000100a00 */
[----:B--2---:R-:W-:Y:S02]  /*77710*/  SHF.R.S32.HI R12, RZ, 0x1f, R11 ;  /* 0x0000001fff0c7819 */ /* 0x004fe4000001140b */
[----:B------:R-:W-:-:S05]  /*77720*/  IADD3 R22, P1, PT, R11, R4, RZ ;  /* 0x000000040b167210 */ /* 0x000fca0007f3e0ff */
[----:B------:R-:W-:Y:S01]  /*77730*/  IMAD.X R23, R12, 0x1, R5, P1 ;  /* 0x000000010c177824 */ /* 0x000fe200008e0605 */
[----:B-1----:R-:W-:Y:S02]  /*77740*/  IADD3 R60, P3, PT, R11, R6, RZ ;  /* 0x000000060b3c7210 */ /* 0x002fe40007f7e0ff */
[----:B------:R-:W-:Y:S02]  /*77750*/  SHF.R.S32.HI R11, RZ, 0x1f, R10 ;  /* 0x0000001fff0b7819 */ /* 0x000fe4000001140a */
[----:B------:R1:W-:Y:S01]  /*77760*/  STL.64 [R1+0x690], R22 ;  /* 0x0006901601007387 */ /* 0x0003e20000100a00 */
[----:B----4-:R-:W-:Y:S01]  /*77770*/  IADD3 R46, P1, PT, R10, R4, RZ ;  /* 0x000000040a2e7210 */ /* 0x010fe20007f3e0ff */
[----:B------:R-:W-:-:S04]  /*77780*/  IMAD.X R61, R12, 0x1, R7, P3 ;  /* 0x000000010c3d7824 */ /* 0x000fc800018e0607 */
[C---:B------:R-:W-:Y:S01]  /*77790*/  IMAD.X R47, R11.reuse, 0x1, R5, P1 ;  /* 0x000000010b2f7824 */ /* 0x040fe200008e0605 */
[----:B-1----:R-:W-:Y:S01]  /*777a0*/  IADD3 R22, P5, PT, R10, R6, RZ ;  /* 0x000000060a167210 */ /* 0x002fe20007fbe0ff */
[----:B------:R-:W-:Y:S01]  /*777b0*/  IMAD.U32 R10, RZ, RZ, UR29 ;  /* 0x0000001dff0a7e24 */ /* 0x000fe2000f8e00ff */
[----:B------:R-:W1:Y:S03]  /*777c0*/  LDCU.64 UR28, c[0x0][0x398] ;  /* 0x00007300ff1c77ac */ /* 0x000e660008000a00 */
[----:B------:R-:W-:Y:S01]  /*777d0*/  IMAD.X R23, R11, 0x1, R7, P5 ;  /* 0x000000010b177824 */ /* 0x000fe200028e0607 */
[----:B------:R2:W-:Y:S04]  /*777e0*/  STL [R1+0x74], R10 ;  /* 0x0000740a01007387 */ /* 0x0005e80000100800 */
[----:B------:R4:W-:Y:S04]  /*777f0*/  STL.64 [R1+0x478], R60 ;  /* 0x0004783c01007387 */ /* 0x0009e80000100a00 */
[----:B------:R0:W-:Y:S01]  /*77800*/  STL.64 [R1+0x688], R46 ;  /* 0x0006882e01007387 */ /* 0x0001e20000100a00 */
[----:B--2---:R-:W-:-:S03]  /*77810*/  SHF.R.S32.HI R10, RZ, 0x1f, R9 ;  /* 0x0000001fff0a7819 */ /* 0x004fc60000011409 */
[----:B------:R2:W-:Y:S01]  /*77820*/  STL.64 [R1+0x680], R22 ;  /* 0x0006801601007387 */ /* 0x0005e20000100a00 */
[C---:B----4-:R-:W-:Y:S02]  /*77830*/  IADD3 R60, P3, PT, R9.reuse, R4, RZ ;  /* 0x00000004093c7210 */ /* 0x050fe40007f7e0ff */
[----:B0-----:R-:W-:Y:S02]  /*77840*/  IADD3 R46, P5, PT, R9, R6, RZ ;  /* 0x00000006092e7210 */ /* 0x001fe40007fbe0ff */
[----:B------:R-:W-:Y:S02]  /*77850*/  SHF.R.S32.HI R9, RZ, 0x1f, R8 ;  /* 0x0000001fff097819 */ /* 0x000fe40000011408 */
[----:B--2---:R-:W-:Y:S01]  /*77860*/  IADD3 R22, P1, PT, R8, R4, RZ ;  /* 0x0000000408167210 */ /* 0x004fe20007f3e0ff */
[C---:B------:R-:W-:Y:S02]  /*77870*/  IMAD.X R61, R10.reuse, 0x1, R5, P3 ;  /* 0x000000010a3d7824 */ /* 0x040fe400018e0605 */
[----:B------:R-:W-:-:S02]  /*77880*/  IMAD.X R47, R10, 0x1, R7, P5 ;  /* 0x000000010a2f7824 */ /* 0x000fc400028e0607 */
[----:B------:R-:W-:Y:S01]  /*77890*/  IMAD.X R23, R9, 0x1, R5, P1 ;  /* 0x0000000109177824 */ /* 0x000fe200008e0605 */
[----:B------:R0:W-:Y:S04]  /*778a0*/  STL.64 [R1+0x470], R60 ;  /* 0x0004703c01007387 */ /* 0x0001e80000100a00 */
[----:B------:R2:W-:Y:S01]  /*778b0*/  STL.64 [R1+0x460], R46 ;  /* 0x0004602e01007387 */ /* 0x0005e20000100a00 */
[----:B-1----:R-:W-:-:S03]  /*778c0*/  IMAD.U32 R12, RZ, RZ, UR29 ;  /* 0x0000001dff0c7e24 */ /* 0x002fc6000f8e00ff */
[----:B------:R1:W-:Y:S01]  /*778d0*/  STL.64 [R1+0x678], R22 ;  /* 0x0006781601007387 */ /* 0x0003e20000100a00 */
[----:B0-----:R-:W-:Y:S02]  /*778e0*/  IADD3 R60, P3, PT, R8, R6, RZ ;  /* 0x00000006083c7210 */ /* 0x001fe40007f7e0ff */
[----:B------:R-:W-:Y:S02]  /*778f0*/  SHF.R.S32.HI R8, RZ, 0x1f, R13 ;  /* 0x0000001fff087819 */ /* 0x000fe4000001140d */
[----:B--2---:R-:W-:Y:S01]  /*77900*/  IADD3 R46, P1, PT, R13, R4, RZ ;  /* 0x000000040d2e7210 */ /* 0x004fe20007f3e0ff */
[----:B------:R-:W-:Y:S01]  /*77910*/  IMAD.X R61, R9, 0x1, R7, P3 ;  /* 0x00000001093d7824 */ /* 0x000fe200018e0607 */
[----:B-1----:R-:W-:-:S03]  /*77920*/  IADD3 R22, P5, PT, R13, R6, RZ ;  /* 0x000000060d167210 */ /* 0x002fc60007fbe0ff */
[C---:B------:R-:W-:Y:S01]  /*77930*/  IMAD.X R47, R8.reuse, 0x1, R5, P1 ;  /* 0x00000001082f7824 */ /* 0x040fe200008e0605 */
[----:B------:R-:W-:Y:S01]  /*77940*/  STL [R1+0x70], R12 ;  /* 0x0000700c01007387 */ /* 0x000fe20000100800 */
[----:B------:R-:W-:-:S03]  /*77950*/  IMAD.X R23, R8, 0x1, R7, P5 ;  /* 0x0000000108177824 */ /* 0x000fc600028e0607 */
[----:B------:R0:W-:Y:S01]  /*77960*/  STL.64 [R1+0x438], R60 ;  /* 0x0004383c01007387 */ /* 0x0001e20000100a00 */
[----:B------:R-:W-:-:S03]  /*77970*/  SHF.R.S32.HI R8, RZ, 0x1f, R15 ;  /* 0x0000001fff087819 */ /* 0x000fc6000001140f */
[----:B------:R1:W-:Y:S01]  /*77980*/  STL.64 [R1+0x670], R46 ;  /* 0x0006702e01007387 */ /* 0x0003e20000100a00 */
[----:B------:R-:W-:-:S03]  /*77990*/  SHF.R.S32.HI R13, RZ, 0x1f, R14 ;  /* 0x0000001fff0d7819 */ /* 0x000fc6000001140e */
[----:B------:R2:W-:Y:S01]  /*779a0*/  STL.64 [R1+0x668], R22 ;  /* 0x0006681601007387 */ /* 0x0005e20000100a00 */
[C---:B0-----:R-:W-:Y:S02]  /*779b0*/  IADD3 R60, P3, PT, R15.reuse, R4, RZ ;  /* 0x000000040f3c7210 */ /* 0x041fe40007f7e0ff */
[----:B-1----:R-:W-:-:S03]  /*779c0*/  IADD3 R46, P5, PT, R15, R6, RZ ;  /* 0x000000060f2e7210 */ /* 0x002fc60007fbe0ff */
[----:B------:R-:W-:Y:S01]  /*779d0*/  IMAD.X R61, R8, 0x1, R5, P3 ;  /* 0x00000001083d7824 */ /* 0x000fe200018e0605 */
[----:B--2---:R-:W-:Y:S01]  /*779e0*/  IADD3 R22, P1, PT, R14, R4, RZ ;  /* 0x000000040e167210 */ /* 0x004fe20007f3e0ff */
[----:B------:R-:W-:-:S03]  /*779f0*/  IMAD.X R47, R8, 0x1, R7, P5 ;  /* 0x00000001082f7824 */ /* 0x000fc600028e0607 */
[----:B------:R-:W-:Y:S01]  /*77a00*/  STL.64 [R1+0x430], R60 ;  /* 0x0004303c01007387 */ /* 0x000fe20000100a00 */
[----:B------:R-:W-:-:S03]  /*77a10*/  IMAD.X R23, R13, 0x1, R5, P1 ;  /* 0x000000010d177824 */ /* 0x000fc600008e0605 */
[----:B------:R0:W-:Y:S01]  /*77a20*/  STL.64 [R1+0x428], R46 ;  /* 0x0004282e01007387 */ /* 0x0001e20000100a00 */
[----:B------:R-:W-:-:S03]  /*77a30*/  SHF.R.S32.HI R12, RZ, 0x1f, R16 ;  /* 0x0000001fff0c7819 */ /* 0x000fc60000011410 */
[----:B------:R1:W-:Y:S01]  /*77a40*/  STL.64 [R1+0x660], R22 ;  /* 0x0006601601007387 */ /* 0x0003e20000100a00 */
[----:B0-----:R-:W-:Y:S02]  /*77a50*/  IADD3 R46, P3, PT, R14, R6, RZ ;  /* 0x000000060e2e7210 */ /* 0x001fe40007f7e0ff */
[----:B-1----:R-:W-:-:S03]  /*77a60*/  IADD3 R22, P1, PT, R16, R4, RZ ;  /* 0x0000000410167210 */ /* 0x002fc60007f3e0ff */
[----:B------:R-:W-:Y:S01]  /*77a70*/  IMAD.X R47, R13, 0x1, R7, P3 ;  /* 0x000000010d2f7824 */ /* 0x000fe200018e0607 */
[----:B------:R-:W-:Y:S01]  /*77a80*/  IADD3 R14, P5, PT, R16, R6, RZ ;  /* 0x00000006100e7210 */ /* 0x000fe20007fbe0ff */
[----:B------:R-:W-:-:S03]  /*77a90*/  IMAD.X R23, R12, 0x1, R5, P1 ;  /* 0x000000010c177824 */ /* 0x000fc600008e0605 */
[----:B------:R-:W-:Y:S01]  /*77aa0*/  STL.64 [R1+0x420], R46 ;  /* 0x0004202e01007387 */ /* 0x000fe20000100a00 */
[----:B------:R-:W-:Y:S01]  /*77ab0*/  IMAD.X R15, R12, 0x1, R7, P5 ;  /* 0x000000010c0f7824 */ /* 0x000fe200028e0607 */
[----:B------:R-:W-:Y:S02]  /*77ac0*/  SHF.R.S32.HI R12, RZ, 0x1f, R18 ;  /* 0x0000001fff0c7819 */ /* 0x000fe40000011412 */
[----:B------:R0:W-:Y:S02]  /*77ad0*/  STL.64 [R1+0x658], R22 ;  /* 0x0006581601007387 */ /* 0x0001e40000100a00 */
[----:B0-----:R-:W-:Y:S02]  /*77ae0*/  IADD3 R22, P3, PT, R18, R4, RZ ;  /* 0x0000000412167210 */ /* 0x001fe40007f7e0ff */
[----:B------:R-:W-:Y:S03]  /*77af0*/  STL.64 [R1+0x650], R14 ;  /* 0x0006500e01007387 */ /* 0x000fe60000100a00 */
[----:B------:R-:W-:-:S05]  /*77b00*/  IMAD.X R23, R12, 0x1, R5, P3 ;  /* 0x000000010c177824 */ /* 0x000fca00018e0605 */
[----:B------:R0:W-:Y:S04]  /*77b10*/  STL.64 [R1+0x418], R22 ;  /* 0x0004181601007387 */ /* 0x0001e80000100a00 */
[----:B0-----:R-:W2:Y:S01]  /*77b20*/  LDL.LU.64 R22, [R1+0x2690] ;  /* 0x0026900001167983 */ /* 0x001ea20000300a00 */
[----:B------:R-:W-:Y:S02]  /*77b30*/  IADD3 R60, P5, PT, R18, R6, RZ ;  /* 0x00000006123c7210 */ /* 0x000fe40007fbe0ff */
[----:B------:R-:W-:Y:S02]  /*77b40*/  SHF.R.S32.HI R15, RZ, 0x1f, R17 ;  /* 0x0000001fff0f7819 */ /* 0x000fe40000011411 */
[----:B------:R-:W-:Y:S01]  /*77b50*/  IADD3 R46, P1, PT, R17, R4, RZ ;  /* 0x00000004112e7210 */ /* 0x000fe20007f3e0ff */
[----:B------:R-:W-:-:S04]  /*77b60*/  IMAD.X R61, R12, 0x1, R7, P5 ;  /* 0x000000010c3d7824 */ /* 0x000fc800028e0607 */
[----:B------:R-:W-:Y:S01]  /*77b70*/  IMAD.X R47, R15, 0x1, R5, P1 ;  /* 0x000000010f2f7824 */ /* 0x000fe200008e0605 */
[----:B------:R0:W-:Y:S01]  /*77b80*/  STL.64 [R1+0x410], R60 ;  /* 0x0004103c01007387 */ /* 0x0001e20000100a00 */
[----:B------:R-:W-:Y:S02]  /*77b90*/  SHF.R.S32.HI R14, RZ, 0x1f, R20 ;  /* 0x0000001fff0e7819 */ /* 0x000fe40000011414 */
[CC--:B------:R-:W-:Y:S01]  /*77ba0*/  IADD3 R16, P5, PT, R20.reuse, R6.reuse, RZ ;  /* 0x0000000614107210 */ /* 0x0c0fe20007fbe0ff */
[----:B------:R1:W-:Y:S01]  /*77bb0*/  STL.64 [R1+0x648], R46 ;  /* 0x0006482e01007387 */ /* 0x0003e20000100a00 */
[----:B0-----:R-:W-:Y:S02]  /*77bc0*/  IADD3 R60, P3, PT, R17, R6, RZ ;  /* 0x00000006113c7210 */ /* 0x001fe40007f7e0ff */
[----:B-1----:R-:W-:-:S03]  /*77bd0*/  IADD3 R46, P1, PT, R20, R4, RZ ;  /* 0x00000004142e7210 */ /* 0x002fc60007f3e0ff */
[--C-:B------:R-:W-:Y:S02]  /*77be0*/  IMAD.X R61, R15, 0x1, R7.reuse, P3 ;  /* 0x000000010f3d7824 */ /* 0x100fe400018e0607 */
[C---:B------:R-:W-:Y:S02]  /*77bf0*/  IMAD.X R17, R14.reuse, 0x1, R7, P5 ;  /* 0x000000010e117824 */ /* 0x040fe400028e0607 */
[----:B------:R-:W-:Y:S02]  /*77c00*/  IMAD.X R47, R14, 0x1, R5, P1 ;  /* 0x000000010e2f7824 */ /* 0x000fe400008e0605 */
[----:B------:R-:W-:Y:S01]  /*77c10*/  IMAD.MOV.U32 R40, RZ, RZ, R56 ;  /* 0x000000ffff287224 */ /* 0x000fe200078e0038 */
[----:B------:R0:W-:Y:S01]  /*77c20*/  STL.64 [R1+0x3e8], R60 ;  /* 0x0003e83c01007387 */ /* 0x0001e20000100a00 */
[----:B------:R-:W-:Y:S02]  /*77c30*/  IMAD.MOV.U32 R44, RZ, RZ, R38 ;  /* 0x000000ffff2c7224 */ /* 0x000fe400078e0026 */
[----:B------:R-:W-:Y:S01]  /*77c40*/  IMAD.MOV.U32 R38, RZ, RZ, R57 ;  /* 0x000000ffff267224 */ /* 0x000fe200078e0039 */
[----:B------:R-:W-:Y:S04]  /*77c50*/  STL.64 [R1+0x640], R46 ;  /* 0x0006402e01007387 */ /* 0x000fe80000100a00 */
[----:B------:R1:W-:Y:S01]  /*77c60*/  STL.64 [R1+0x638], R16 ;  /* 0x0006381001007387 */ /* 0x0003e20000100a00 */
[----:B------:R-:W-:-:S02]  /*77c70*/  IMAD.MOV.U32 R25, RZ, RZ, R55 ;  /* 0x000000ffff197224 */ /* 0x000fc400078e0037 */
[----:B------:R-:W-:-:S04]  /*77c80*/  VIADD R21, R24, UR55 ;  /* 0x0000003718157c36 */ /* 0x000fc80008000000 */
[----:B------:R-:W-:Y:S01]  /*77c90*/  VIADD R19, R21, UR64 ;  /* 0x0000004015137c36 */ /* 0x000fe20008000000 */
[----:B------:R-:W4:Y:S03]  /*77ca0*/  LDCU.64 UR64, c[0x0][0x398] ;  /* 0x00007300ff4077ac */ /* 0x000f260008000a00 */
[----:B------:R-:W-:Y:S01]  /*77cb0*/  VIADD R11, R19, UR24 ;  /* 0x00000018130b7c36 */ /* 0x000fe20008000000 */
[----:B------:R-:W-:-:S03]  /*77cc0*/  SHF.R.S32.HI R20, RZ, 0x1f, R19 ;  /* 0x0000001fff147819 */ /* 0x000fc60000011413 */
[----:B------:R-:W-:-:S04]  /*77cd0*/  VIADD R10, R11, UR25 ;  /* 0x000000190b0a7c36 */ /* 0x000fc80008000000 */
[----:B------:R-:W-:-:S04]  /*77ce0*/  VIADD R9, R10, UR22 ;  /* 0x000000160a097c36 */ /* 0x000fc80008000000 */
[----:B------:R-:W-:Y:S01]  /*77cf0*/  VIADD R8, R9, UR23 ;  /* 0x0000001709087c36 */ /* 0x000fe20008000000 */
[----:B--2---:R-:W-:Y:S02]  /*77d00*/  SHF.R.S32.HI R14, RZ, 0x1f, R23 ;  /* 0x0000001fff0e7819 */ /* 0x004fe40000011417 */
[C---:B------:R-:W-:Y:S02]  /*77d10*/  IADD3 R56, P3, PT, R23.reuse, R4, RZ ;  /* 0x0000000417387210 */ /* 0x040fe40007f7e0ff */
[----:B0-----:R-:W-:Y:S02]  /*77d20*/  IADD3 R60, P5, PT, R23, R6, RZ ;  /* 0x00000006173c7210 */ /* 0x001fe40007fbe0ff */
[----:B-1----:R-:W-:Y:S01]  /*77d30*/  SHF.R.S32.HI R16, RZ, 0x1f, R22 ;  /* 0x0000001fff107819 */ /* 0x002fe20000011416 */
[----:B------:R-:W-:Y:S01]  /*77d40*/  IMAD.X R57, R14, 0x1, R5, P3 ;  /* 0x000000010e397824 */ /* 0x000fe200018e0605 */
[----:B------:R-:W-:Y:S01]  /*77d50*/  IADD3 R46, P1, PT, R22, R4, RZ ;  /* 0x00000004162e7210 */ /* 0x000fe20007f3e0ff */
[----:B------:R-:W-:Y:S01]  /*77d60*/  IMAD.X R61, R14, 0x1, R7, P5 ;  /* 0x000000010e3d7824 */ /* 0x000fe200028e0607 */
[----:B------:R-:W-:Y:S01]  /*77d70*/  UMOV UR24, UR28 ;  /* 0x0000001c00187c82 */ /* 0x000fe20008000000 */
[----:B------:R-:W0:Y:S01]  /*77d80*/  LDCU.64 UR22, c[0x0][0x398] ;  /* 0x00007300ff1677ac */ /* 0x000e220008000a00 */
[----:B------:R1:W-:Y:S01]  /*77d90*/  STL.64 [R1+0x3e0], R56 ;  /* 0x0003e03801007387 */ /* 0x0003e20000100a00 */
[----:B------:R-:W-:Y:S01]  /*77da0*/  IMAD.X R47, R16, 0x1, R5, P1 ;  /* 0x00000001102f7824 */ /* 0x000fe200008e0605 */
[----:B------:R-:W-:Y:S01]  /*77db0*/  SHF.R.S32.HI R14, RZ, 0x1f, R24 ;  /* 0x0000001fff0e7819 */ /* 0x000fe20000011418 */
[----:B------:R-:W-:Y:S01]  /*77dc0*/  VIADD R13, R8, UR20 ;  /* 0x00000014080d7c36 */ /* 0x000fe20008000000 */
[----:B------:R-:W2:Y:S01]  /*77dd0*/  LDCU.64 UR28, c[0x0][0x398] ;  /* 0x00007300ff1c77ac */ /* 0x000ea20008000a00 */
[----:B-1----:R-:W2:Y:S04]  /*77de0*/  LDL.LU.64 R56, [R1+0x2688] ;  /* 0x0026880001387983 */ /* 0x002ea80000300a00 */
[----:B------:R1:W-:Y:S02]  /*77df0*/  STL.64 [R1+0x3c8], R60 ;  /* 0x0003c83c01007387 */ /* 0x0003e40000100a00 */
[----:B-1----:R-:W-:-:S02]  /*77e00*/  IMAD.MOV.U32 R61, RZ, RZ, R43 ;  /* 0x000000ffff3d7224 */ /* 0x002fc400078e002b */
[----:B------:R-:W-:Y:S02]  /*77e10*/  IMAD.MOV.U32 R43, RZ, RZ, R44 ;  /* 0x000000ffff2b7224 */ /* 0x000fe400078e002c */
[----:B------:R-:W-:Y:S02]  /*77e20*/  IMAD.MOV.U32 R44, RZ, RZ, R41 ;  /* 0x000000ffff2c7224 */ /* 0x000fe400078e0029 */
[----:B------:R-:W-:Y:S02]  /*77e30*/  IMAD.MOV.U32 R41, RZ, RZ, R42 ;  /* 0x000000ffff297224 */ /* 0x000fe400078e002a */
[----:B------:R-:W-:Y:S02]  /*77e40*/  IMAD.MOV.U32 R42, RZ, RZ, R37 ;  /* 0x000000ffff2a7224 */ /* 0x000fe400078e0025 */
[----:B------:R-:W-:Y:S01]  /*77e50*/  IMAD.MOV.U32 R37, RZ, RZ, R54 ;  /* 0x000000ffff257224 */ /* 0x000fe200078e0036 */
[----:B------:R-:W-:Y:S01]  /*77e60*/  IADD3 R54, P3, PT, R22, R6, RZ ;  /* 0x0000000616367210 */ /* 0x000fe20007f7e0ff */
[----:B------:R-:W-:-:S02]  /*77e70*/  IMAD.MOV.U32 R60, RZ, RZ, R43 ;  /* 0x000000ffff3c7224 */ /* 0x000fc400078e002b */
[----:B------:R-:W-:Y:S02]  /*77e80*/  IMAD.MOV.U32 R43, RZ, RZ, R44 ;  /* 0x000000ffff2b7224 */ /* 0x000fe400078e002c */
[----:B------:R-:W-:Y:S01]  /*77e90*/  STL [R1+0x3c0], R54 ;  /* 0x0003c03601007387 */ /* 0x000fe20000100800 */
[----:B------:R-:W-:-:S03]  /*77ea0*/  IMAD.MOV.U32 R44, RZ, RZ, R41 ;  /* 0x000000ffff2c7224 */ /* 0x000fc600078e0029 */
[----:B------:R1:W-:Y:S04]  /*77eb0*/  STL.64 [R1+0x630], R46 ;  /* 0x0006302e01007387 */ /* 0x0003e80000100a00 */
[----:B------:R-:W2:Y:S01]  /*77ec0*/  LDL.LU R41, [R1+0x3f8] ;  /* 0x0003f80001297983 */ /* 0x000ea20000300800 */
[----:B------:R-:W-:Y:S01]  /*77ed0*/  IADD3 R22, P5, PT, R24, R6, RZ ;  /* 0x0000000618167210 */ /* 0x000fe20007fbe0ff */
[----:B------:R-:W-:Y:S01]  /*77ee0*/  IMAD.X R25, R16, 0x1, R7, P3 ;  /* 0x0000000110197824 */ /* 0x000fe200018e0607 */
[----:B-1----:R-:W-:-:S03]  /*77ef0*/  IADD3 R46, P1, PT, R24, R4, RZ ;  /* 0x00000004182e7210 */ /* 0x002fc60007f3e0ff */
[C---:B------:R-:W-:Y:S02]  /*77f00*/  IMAD.X R23, R14.reuse, 0x1, R7, P5 ;  /* 0x000000010e177824 */ /* 0x040fe400028e0607 */
[----:B------:R-:W-:Y:S02]  /*77f10*/  IMAD.MOV.U32 R24, RZ, RZ, R54 ;  /* 0x000000ffff187224 */ /* 0x000fe400078e0036 */
[----:B------:R-:W-:Y:S01]  /*77f20*/  IMAD.X R47, R14, 0x1, R5, P1 ;  /* 0x000000010e2f7824 */ /* 0x000fe200008e0605 */
[----:B------:R-:W2:Y:S01]  /*77f30*/  LDL.LU.64 R54, [R1+0x2680] ;  /* 0x0026800001367983 */ /* 0x000ea20000300a00 */
[----:B------:R-:W-:-:S03]  /*77f40*/  SHF.R.S32.HI R14, RZ, 0x1f, R21 ;  /* 0x0000001fff0e7819 */ /* 0x000fc60000011415 */
[----:B------:R1:W-:Y:S01]  /*77f50*/  STL [R1+0x3c4], R25 ;  /* 0x0003c41901007387 */ /* 0x0003e20000100800 */
[----:B------:R-:W-:-:S03]  /*77f60*/  IADD3 R24, P3, PT, R21, R4, RZ ;  /* 0x0000000415187210 */ /* 0x000fc60007f7e0ff */
[----:B------:R-:W-:Y:S04]  /*77f70*/  STL.64 [R1+0x628], R46 ;  /* 0x0006282e01007387 */ /* 0x000fe80000100a00 */
[----:B------:R0:W-:Y:S01]  /*77f80*/  STL.64 [R1+0x620], R22 ;  /* 0x0006201601007387 */ /* 0x0001e20000100a00 */
[----:B------:R-:W-:Y:S01]  /*77f90*/  IADD3 R16, P1, PT, R19, R4, RZ ;  /* 0x0000000413107210 */ /* 0x000fe20007f3e0ff */
[----:B-1----:R-:W-:Y:S01]  /*77fa0*/  IMAD.X R25, R14, 0x1, R5, P3 ;  /* 0x000000010e197824 */ /* 0x002fe200018e0605 */
[----:B0-----:R-:W-:-:S04]  /*77fb0*/  IADD3 R22, P5, PT, R21, R6, RZ ;  /* 0x0000000615167210 */ /* 0x001fc80007fbe0ff */
[----:B------:R0:W-:Y:S01]  /*77fc0*/  STL.64 [R1+0x3a8], R24 ;  /* 0x0003a81801007387 */ /* 0x0001e20000100a00 */
[----:B------:R-:W-:Y:S01]  /*77fd0*/  IMAD.X R23, R14, 0x1, R7, P5 ;  /* 0x000000010e177824 */ /* 0x000fe200028e0607 */
[----:B------:R-:W-:Y:S01]  /*77fe0*/  IADD3 R46, P3, PT, R19, R6, RZ ;  /* 0x00000006132e7210 */ /* 0x000fe20007f7e0ff */
[C---:B------:R-:W-:Y:S01]  /*77ff0*/  IMAD.X R17, R20.reuse, 0x1, R5, P1 ;  /* 0x0000000114117824 */ /* 0x040fe200008e0605 */
[----:B------:R-:W-:Y:S02]  /*78000*/  SHF.R.S32.HI R14, RZ, 0x1f, R11 ;  /* 0x0000001fff0e7819 */ /* 0x000fe4000001140b */
[----:B------:R1:W-:Y:S01]  /*78010*/  STL.64 [R1+0x3a0], R22 ;  /* 0x0003a01601007387 */ /* 0x0003e20000100a00 */
[C---:B0-----:R-:W-:Y:S01]  /*78020*/  IADD3 R24, P1, PT, R11.reuse, R4, RZ ;  /* 0x000000040b187210 */ /* 0x041fe20007f3e0ff */
[----:B------:R-:W-:Y:S02]  /*78030*/  IMAD.X R47, R20, 0x1, R7, P3 ;  /* 0x00000001142f7824 */ /* 0x000fe400018e0607 */
[----:B------:R-:W-:Y:S02]  /*78040*/  STL.64 [R1+0x618], R16 ;  /* 0x0006181001007387 */ /* 0x000fe40000100a00 */
[C---:B------:R-:W-:Y:S01]  /*78050*/  IMAD.X R25, R14.reuse, 0x1, R5, P1 ;  /* 0x000000010e197824 */ /* 0x040fe200008e0605 */
[----:B-1----:R-:W-:Y:S01]  /*78060*/  IADD3 R22, P5, PT, R11, R6, RZ ;  /* 0x000000060b167210 */ /* 0x002fe20007fbe0ff */
[----:B------:R-:W-:Y:S04]  /*78070*/  STL.64 [R1+0x388], R46 ;  /* 0x0003882e01007387 */ /* 0x000fe80000100a00 */
[----:B------:R-:W-:Y:S01]  /*78080*/  IMAD.X R23, R14, 0x1, R7, P5 ;  /* 0x000000010e177824 */ /* 0x000fe200028e0607 */
[----:B------:R0:W-:Y:S01]  /*78090*/  STL.64 [R1+0x610], R24 ;  /* 0x0006101801007387 */ /* 0x0001e20000100a00 */
[----:B------:R-:W-:-:S03]  /*780a0*/  SHF.R.S32.HI R11, RZ, 0x1f, R10 ;  /* 0x0000001fff0b7819 */ /* 0x000fc6000001140a */
[----:B------:R1:W-:Y:S01]  /*780b0*/  STL.64 [R1+0x608], R22 ;  /* 0x0006081601007387 */ /* 0x0003e20000100a00 */
[----:B------:R-:W-:Y:S02]  /*780c0*/  SHF.R.S32.HI R19, RZ, 0x1f, R9 ;  /* 0x0000001fff137819 */ /* 0x000fe40000011409 */
[-C--:B------:R-:W-:Y:S02]  /*780d0*/  IADD3 R20, P1, PT, R9, R4.reuse, RZ ;  /* 0x0000000409147210 */ /* 0x080fe40007f3e0ff */
[C---:B0-----:R-:W-:Y:S02]  /*780e0*/  IADD3 R24, P3, PT, R10.reuse, R4, RZ ;  /* 0x000000040a187210 */ /* 0x041fe40007f7e0ff */
[----:B-1----:R-:W-:-:S03]  /*780f0*/  IADD3 R22, P5, PT, R10, R6, RZ ;  /* 0x000000060a167210 */ /* 0x002fc60007fbe0ff */
[--C-:B------:R-:W-:Y:S02]  /*78100*/  IMAD.X R25, R11, 0x1, R5.reuse, P3 ;  /* 0x000000010b197824 */ /* 0x100fe400018e0605 */
[----:B------:R-:W-:Y:S02]  /*78110*/  IMAD.X R21, R19, 0x1, R5, P1 ;  /* 0x0000000113157824 */ /* 0x000fe400008e0605 */
[----:B------:R-:W-:Y:S01]  /*78120*/  IMAD.X R23, R11, 0x1, R7, P5 ;  /* 0x000000010b177824 */ /* 0x000fe200028e0607 */
[----:B------:R0:W-:Y:S01]  /*78130*/  STL.64 [R1+0x380], R24 ;  /* 0x0003801801007387 */ /* 0x0001e20000100a00 */
[----:B------:R-:W-:-:S03]  /*78140*/  SHF.R.S32.HI R10, RZ, 0x1f, R8 ;  /* 0x0000001fff0a7819 */ /* 0x000fc60000011408 */
[----:B------:R1:W-:Y:S04]  /*78150*/  STL.64 [R1+0x368], R22 ;  /* 0x0003681601007387 */ /* 0x0003e80000100a00 */
[----:B------:R3:W-:Y:S01]  /*78160*/  STL.64 [R1+0x600], R20 ;  /* 0x0006001401007387 */ /* 0x0007e20000100a00 */
[----:B0-----:R-:W-:Y:S02]  /*78170*/  IADD3 R24, P3, PT, R9, R6, RZ ;  /* 0x0000000609187210 */ /* 0x001fe40007f7e0ff */
[----:B-1----:R-:W-:-:S03]  /*78180*/  IADD3 R22, P1, PT, R8, R4, RZ ;  /* 0x0000000408167210 */ /* 0x002fc60007f3e0ff */
[----:B------:R-:W-:Y:S01]  /*78190*/  IMAD.X R25, R19, 0x1, R7, P3 ;  /* 0x0000000113197824 */ /* 0x000fe200018e0607 */
[----:B---3--:R-:W-:Y:S01]  /*781a0*/  IADD3 R20, P5, PT, R8, R6, RZ ;  /* 0x0000000608147210 */ /* 0x008fe20007fbe0ff */
[C---:B------:R-:W-:Y:S02]  /*781b0*/  IMAD.X R23, R10.reuse, 0x1, R5, P1 ;  /* 0x000000010a177824 */ /* 0x040fe400008e0605 */
[C---:B------:R-:W-:Y:S01]  /*781c0*/  VIADD R12, R13.reuse, UR21 ;  /* 0x000000150d0c7c36 */ /* 0x040fe20008000000 */
[----:B------:R-:W-:Y:S01]  /*781d0*/  STL.64 [R1+0x360], R24 ;  /* 0x0003601801007387 */ /* 0x000fe20000100a00 */
[----:B------:R-:W-:Y:S01]  /*781e0*/  IMAD.X R21, R10, 0x1, R7, P5 ;  /* 0x000000010a157824 */ /* 0x000fe200028e0607 */
[----:B------:R-:W-:Y:S01]  /*781f0*/  SHF.R.S32.HI R8, RZ, 0x1f, R13 ;  /* 0x0000001fff087819 */ /* 0x000fe2000001140d */
[----:B------:R-:W0:Y:S01]  /*78200*/  LDCU.64 UR20, c[0x0][0x398] ;  /* 0x00007300ff1477ac */ /* 0x000e220008000a00 */
[----:B------:R1:W-:Y:S01]  /*78210*/  STL.64 [R1+0x5f8], R22 ;  /* 0x0005f81601007387 */ /* 0x0003e20000100a00 */
[----:B------:R-:W-:-:S03]  /*78220*/  IADD3 R10, P3, PT, R13, R4, RZ ;  /* 0x000000040d0a7210 */ /* 0x000fc60007f7e0ff */
[----:B------:R3:W-:Y:S02]  /*78230*/  STL.64 [R1+0x5f0], R20 ;  /* 0x0005f01401007387 */ /* 0x0007e40000100a00 */
[----:B------:R-:W-:Y:S01]  /*78240*/  IMAD.X R11, R8, 0x1, R5, P3 ;  /* 0x00000001080b7824 */ /* 0x000fe200018e0605 */
[----:B-1----:R-:W-:Y:S02]  /*78250*/  IADD3 R22, P5, PT, R13, R6, RZ ;  /* 0x000000060d167210 */ /* 0x002fe40007fbe0ff */
[----:B------:R-:W-:Y:S02]  /*78260*/  SHF.R.S32.HI R13, RZ, 0x1f, R12 ;  /* 0x0000001fff0d7819 */ /* 0x000fe4000001140c */
[----:B---3--:R-:W-:Y:S01]  /*78270*/  IADD3 R20, P1, PT, R12, R4, RZ ;  /* 0x000000040c147210 */ /* 0x008fe20007f3e0ff */
[----:B------:R-:W-:Y:S02]  /*78280*/  IMAD.X R23, R8, 0x1, R7, P5 ;  /* 0x0000000108177824 */ /* 0x000fe400028e0607 */
[----:B------:R-:W-:-:S02]  /*78290*/  VIADD R15, R12, UR18 ;  /* 0x000000120c0f7c36 */ /* 0x000fc40008000000 */
[----:B------:R-:W-:Y:S01]  /*782a0*/  IMAD.X R21, R13, 0x1, R5, P1 ;  /* 0x000000010d157824 */ /* 0x000fe200008e0605 */
[----:B------:R1:W-:Y:S01]  /*782b0*/  STL.64 [R1+0x348], R10 ;  /* 0x0003480a01007387 */ /* 0x0003e20000100a00 */
[----:B------:R-:W-:-:S03]  /*782c0*/  IADD3 R24, P3, PT, R12, R6, RZ ;  /* 0x000000060c187210 */ /* 0x000fc60007f7e0ff */
[----:B------:R3:W-:Y:S04]  /*782d0*/  STL.64 [R1+0x340], R22 ;  /* 0x0003401601007387 */ /* 0x0007e80000100a00 */
[----:B------:R0:W-:Y:S01]  /*782e0*/  STL.64 [R1+0x5e8], R20 ;  /* 0x0005e81401007387 */ /* 0x0001e20000100a00 */
[----:B-1----:R-:W-:Y:S02]  /*782f0*/  SHF.R.S32.HI R10, RZ, 0x1f, R15 ;  /* 0x0000001fff0a7819 */ /* 0x002fe4000001140f */
[C---:B---3--:R-:W-:Y:S01]  /*78300*/  IADD3 R22, P1, PT, R15.reuse, R4, RZ ;  /* 0x000000040f167210 */ /* 0x048fe20007f3e0ff */
[C---:B------:R-:W-:Y:S01]  /*78310*/  VIADD R18, R15.reuse, UR19 ;  /* 0x000000130f127c36 */ /* 0x040fe20008000000 */
[----:B------:R-:W1:Y:S01]  /*78320*/  LDCU.64 UR18, c[0x0][0x398] ;  /* 0x00007300ff1277ac */ /* 0x000e620008000a00 */
[----:B0-----:R-:W-:Y:S01]  /*78330*/  IADD3 R20, P5, PT, R15, R6, RZ ;  /* 0x000000060f147210 */ /* 0x001fe20007fbe0ff */
[----:B------:R-:W-:-:S02]  /*78340*/  IMAD.X R25, R13, 0x1, R7, P3 ;  /* 0x000000010d197824 */ /* 0x000fc400018e0607 */
[C---:B------:R-:W-:Y:S02]  /*78350*/  IMAD.X R23, R10.reuse, 0x1, R5, P1 ;  /* 0x000000010a177824 */ /* 0x040fe400008e0605 */
[----:B------:R-:W-:Y:S01]  /*78360*/  IMAD.X R21, R10, 0x1, R7, P5 ;  /* 0x000000010a157824 */ /* 0x000fe200028e0607 */
[----:B------:R-:W-:Y:S01]  /*78370*/  STL.64 [R1+0x328], R24 ;  /* 0x0003281801007387 */ /* 0x000fe20000100a00 */
[----:B------:R-:W-:Y:S01]  /*78380*/  VIADD R17, R18, UR16 ;  /* 0x0000001012117c36 */ /* 0x000fe20008000000 */
[----:B------:R-:W-:Y:S02]  /*78390*/  SHF.R.S32.HI R10, RZ, 0x1f, R18 ;  /* 0x0000001fff0a7819 */ /* 0x000fe40000011412 */
[----:B------:R0:W-:Y:S02]  /*783a0*/  STL.64 [R1+0x5e0], R22 ;  /* 0x0005e01601007387 */ /* 0x0001e40000100a00 */
[----:B------:R-:W-:Y:S02]  /*783b0*/  SHF.R.S32.HI R15, RZ, 0x1f, R17 ;  /* 0x0000001fff0f7819 */ /* 0x000fe40000011411 */
[----:B------:R3:W-:Y:S01]  /*783c0*/  STL.64 [R1+0x5d8], R20 ;  /* 0x0005d81401007387 */ /* 0x0007e20000100a00 */
[----:B------:R-:W-:-:S02]  /*783d0*/  IADD3 R12, P1, PT, R17, R4, RZ ;  /* 0x00000004110c7210 */ /* 0x000fc40007f3e0ff */
[C---:B0-----:R-:W-:Y:S02]  /*783e0*/  IADD3 R22, P3, PT, R18.reuse, R4, RZ ;  /* 0x0000000412167210 */ /* 0x041fe40007f7e0ff */
[----:B---3--:R-:W-:-:S03]  /*783f0*/  IADD3 R20, P5, PT, R18, R6, RZ ;  /* 0x0000000612147210 */ /* 0x008fc60007fbe0ff */
[C-C-:B------:R-:W-:Y:S02]  /*78400*/  IMAD.X R23, R10.reuse, 0x1, R5.reuse, P3 ;  /* 0x000000010a177824 */ /* 0x140fe400018e0605 */
[----:B------:R-:W-:Y:S02]  /*78410*/  IMAD.X R13, R15, 0x1, R5, P1 ;  /* 0x000000010f0d7824 */ /* 0x000fe400008e0605 */
[----:B------:R-:W-:Y:S02]  /*78420*/  IMAD.X R21, R10, 0x1, R7, P5 ;  /* 0x000000010a157824 */ /* 0x000fe400028e0607 */
[----:B------:R-:W-:Y:S01]  /*78430*/  VIADD R16, R17, UR17 ;  /* 0x0000001111107c36 */ /* 0x000fe20008000000 */
[----:B------:R0:W-:Y:S01]  /*78440*/  STL.64 [R1+0x320], R22 ;  /* 0x0003201601007387 */ /* 0x0001e20000100a00 */
[----:B------:R-:W3:Y:S03]  /*78450*/  LDCU.64 UR16, c[0x0][0x398] ;  /* 0x00007300ff1077ac */ /* 0x000ee60008000a00 */
[----:B------:R1:W-:Y:S01]  /*78460*/  STL.64 [R1+0x308], R20 ;  /* 0x0003081401007387 */ /* 0x0003e20000100a00 */
[----:B------:R-:W-:-:S03]  /*78470*/  IADD3 R18, P5, PT, R16, R6, RZ ;  /* 0x0000000610127210 */ /* 0x000fc60007fbe0ff */
[----:B------:R3:W-:Y:S01]  /*78480*/  STL.64 [R1+0x5d0], R12 ;  /* 0x0005d00c01007387 */ /* 0x0007e20000100a00 */
[----:B0-----:R-:W-:Y:S02]  /*78490*/  IADD3 R22, P3, PT, R17, R6, RZ ;  /* 0x0000000611167210 */ /* 0x001fe40007f7e0ff */
[C---:B-1----:R-:W-:Y:S02]  /*784a0*/  IADD3 R20, P1, PT, R16.reuse, R4, RZ ;  /* 0x0000000410147210 */ /* 0x042fe40007f3e0ff */
[----:B---3--:R-:W-:Y:S01]  /*784b0*/  SHF.R.S32.HI R12, RZ, 0x1f, R16 ;  /* 0x0000001fff0c7819 */ /* 0x008fe20000011410 */
[----:B------:R-:W-:Y:S02]  /*784c0*/  VIADD R14, R16, UR14 ;  /* 0x0000000e100e7c36 */ /* 0x000fe40008000000 */
[----:B------:R-:W-:Y:S02]  /*784d0*/  IMAD.X R23, R15, 0x1, R7, P3 ;  /* 0x000000010f177824 */ /* 0x000fe400018e0607 */
[----:B------:R-:W-:-:S02]  /*784e0*/  IMAD.X R21, R12, 0x1, R5, P1 ;  /* 0x000000010c157824 */ /* 0x000fc400008e0605 */
[----:B------:R-:W-:Y:S01]  /*784f0*/  IMAD.X R19, R12, 0x1, R7, P5 ;  /* 0x000000010c137824 */ /* 0x000fe200028e0607 */
[----:B------:R-:W-:Y:S01]  /*78500*/  STL.64 [R1+0x300], R22 ;  /* 0x0003001601007387 */ /* 0x000fe20000100a00 */
[C---:B------:R-:W-:Y:S01]  /*78510*/  VIADD R9, R14.reuse, UR15 ;  /* 0x0000000f0e097c36 */ /* 0x040fe20008000000 */
[----:B------:R-:W-:Y:S01]  /*78520*/  SHF.R.S32.HI R12, RZ, 0x1f, R14 ;  /* 0x0000001fff0c7819 */ /* 0x000fe2000001140e */
[----:B------:R-:W0:Y:S01]  /*78530*/  LDCU.64 UR14, c[0x0][0x398] ;  /* 0x00007300ff0e77ac */ /* 0x000e220008000a00 */
[----:B------:R1:W-:Y:S02]  /*78540*/  STL.64 [R1+0x2e8], R20 ;  /* 0x0002e81401007387 */ /* 0x0003e40000100a00 */
[CC--:B------:R-:W-:Y:S02]  /*78550*/  IADD3 R16, P1, PT, R9.reuse, R4.reuse, RZ ;  /* 0x0000000409107210 */ /* 0x0c0fe40007f3e0ff */
[----:B------:R3:W-:Y:S01]  /*78560*/  STL.64 [R1+0x2e0], R18 ;  /* 0x0002e01201007387 */ /* 0x0007e20000100a00 */
[----:B------:R-:W-:Y:S01]  /*78570*/  VIADD R8, R9, UR12 ;  /* 0x0000000c09087c36 */ /* 0x000fe20008000000 */
[----:B-1----:R-:W-:-:S02]  /*78580*/  IADD3 R20, P3, PT, R14, R4, RZ ;  /* 0x000000040e147210 */ /* 0x002fc40007f7e0ff */
[-C--:B---3--:R-:W-:Y:S02]  /*78590*/  IADD3 R18, P5, PT, R14, R6.reuse, RZ ;  /* 0x000000060e127210 */ /* 0x088fe40007fbe0ff */
[----:B------:R-:W-:Y:S01]  /*785a0*/  SHF.R.S32.HI R14, RZ, 0x1f, R9 ;  /* 0x0000001fff0e7819 */ /* 0x000fe20000011409 */
[C---:B------:R-:W-:Y:S02]  /*785b0*/  IMAD.X R21, R12.reuse, 0x1, R5, P3 ;  /* 0x000000010c157824 */ /* 0x040fe400018e0605 */
[----:B------:R-:W-:Y:S02]  /*785c0*/  IMAD.X R19, R12, 0x1, R7, P5 ;  /* 0x000000010c137824 */ /* 0x000fe400028e0607 */
[----:B------:R-:W-:Y:S01]  /*785d0*/  IMAD.X R17, R14, 0x1, R5, P1 ;  /* 0x000000010e117824 */ /* 0x000fe200008e0605 */
[----:B------:R1:W-:Y:S04]  /*785e0*/  STL.64 [R1+0x2c8], R20 ;  /* 0x0002c81401007387 */ /* 0x0003e80000100a00 */
[----:B------:R3:W-:Y:S01]  /*785f0*/  STL.64 [R1+0x2c0], R18 ;  /* 0x0002c01201007387 */ /* 0x0007e20000100a00 */
[----:B------:R-:W-:Y:S01]  /*78600*/  VIADD R11, R8, UR13 ;  /* 0x0000000d080b7c36 */ /* 0x000fe20008000000 */
[----:B------:R-:W0:Y:S02]  /*78610*/  LDCU.64 UR12, c[0x0][0x398] ;  /* 0x00007300ff0c77ac */ /* 0x000e240008000a00 */
[----:B------:R4:W-:Y:S01]  /*78620*/  STL.64 [R1+0x2a8], R16 ;  /* 0x0002a81001007387 */ /* 0x0009e20000100a00 */
[----:B-1----:R-:W-:-:S02]  /*78630*/  IADD3 R20, P3, PT, R9, R6, RZ ;  /* 0x0000000609147210 */ /* 0x002fc40007f7e0ff */
[----:B------:R-:W-:Y:S02]  /*78640*/  SHF.R.S32.HI R9, RZ, 0x1f, R8 ;  /* 0x0000001fff097819 */ /* 0x000fe40000011408 */
[----:B---3--:R-:W-:Y:S01]  /*78650*/  IADD3 R18, P1, PT, R8, R4, RZ ;  /* 0x0000000408127210 */ /* 0x008fe20007f3e0ff */
[----:B------:R-:W-:Y:S01]  /*78660*/  IMAD.X R21, R14, 0x1, R7, P3 ;  /* 0x000000010e157824 */ /* 0x000fe200018e0607 */
[----:B----4-:R-:W-:-:S03]  /*78670*/  IADD3 R16, P5, PT, R8, R6, RZ ;  /* 0x0000000608107210 */ /* 0x010fc60007fbe0ff */
[----:B------:R-:W-:Y:S02]  /*78680*/  IMAD.X R19, R9, 0x1, R5, P1 ;  /* 0x0000000109137824 */ /* 0x000fe400008e0605 */
[----:B------:R-:W-:Y:S02]  /*78690*/  VIADD R10, R11, UR10 ;  /* 0x0000000a0b0a7c36 */ /* 0x000fe40008000000 */
[----:B------:R-:W-:Y:S01]  /*786a0*/  IMAD.X R17, R9, 0x1, R7, P5 ;  /* 0x0000000109117824 */ /* 0x000fe200028e0607 */
[----:B------:R1:W-:Y:S01]  /*786b0*/  STL.64 [R1+0x2a0], R20 ;  /* 0x0002a01401007387 */ /* 0x0003e20000100a00 */
[----:B------:R-:W-:-:S03]  /*786c0*/  SHF.R.S32.HI R9, RZ, 0x1f, R11 ;  /* 0x0000001fff097819 */ /* 0x000fc6000001140b */
[----:B------:R3:W-:Y:S01]  /*786d0*/  STL.64 [R1+0x288], R18 ;  /* 0x0002881201007387 */ /* 0x0007e20000100a00 */
[----:B------:R-:W-:-:S03]  /*786e0*/  SHF.R.S32.HI R14, RZ, 0x1f, R10 ;  /* 0x0000001fff0e7819 */ /* 0x000fc6000001140a */
[----:B------:R4:W-:Y:S01]  /*786f0*/  STL.64 [R1+0x280], R16 ;  /* 0x0002801001007387 */ /* 0x0009e20000100a00 */
[C---:B-1----:R-:W-:Y:S02]  /*78700*/  IADD3 R20, P3, PT, R11.reuse, R4, RZ ;  /* 0x000000040b147210 */ /* 0x042fe40007f7e0ff */
[----:B---3--:R-:W-:-:S03]  /*78710*/  IADD3 R18, P5, PT, R11, R6, RZ ;  /* 0x000000060b127210 */ /* 0x008fc60007fbe0ff */
[C---:B------:R-:W-:Y:S01]  /*78720*/  IMAD.X R21, R9.reuse, 0x1, R5, P3 ;  /* 0x0000000109157824 */ /* 0x040fe200018e0605 */
[C---:B----4-:R-:W-:Y:S01]  /*78730*/  IADD3 R16, P1, PT, R10.reuse, R4, RZ ;  /* 0x000000040a107210 */ /* 0x050fe20007f3e0ff */
[----:B------:R-:W-:Y:S02]  /*78740*/  IMAD.X R19, R9, 0x1, R7, P5 ;  /* 0x0000000109137824 */ /* 0x000fe400028e0607 */
[----:B------:R-:W-:Y:S01]  /*78750*/  VIADD R13, R10, UR11 ;  /* 0x0000000b0a0d7c36 */ /* 0x000fe20008000000 */
[----:B------:R1:W-:Y:S01]  /*78760*/  STL.64 [R1+0x260], R20 ;  /* 0x0002601401007387 */ /* 0x0003e20000100a00 */
[----:B------:R-:W-:Y:S01]  /*78770*/  IMAD.X R17, R14, 0x1, R5, P1 ;  /* 0x000000010e117824 */ /* 0x000fe200008e0605 */
[----:B------:R-:W3:Y:S02]  /*78780*/  LDCU.64 UR10, c[0x0][0x398] ;  /* 0x00007300ff0a77ac */ /* 0x000ee40008000a00 */
[----:B------:R4:W-:Y:S01]  /*78790*/  STL.64 [R1+0x248], R18 ;  /* 0x0002481201007387 */ /* 0x0009e20000100a00 */
[----:B------:R-:W-:-:S03]  /*787a0*/  SHF.R.S32.HI R11, RZ, 0x1f, R13 ;  /* 0x0000001fff0b7819 */ /* 0x000fc6000001140d */
[----:B------:R0:W-:Y:S01]  /*787b0*/  STL.64 [R1+0x268], R16 ;  /* 0x0002681001007387 */ /* 0x0001e20000100a00 */
[----:B-1----:R-:W-:Y:S02]  /*787c0*/  IADD3 R20, P3, PT, R10, R6, RZ ;  /* 0x000000060a147210 */ /* 0x002fe40007f7e0ff */
[C---:B----4-:R-:W-:Y:S01]  /*787d0*/  IADD3 R18, P1, PT, R13.reuse, R4, RZ ;  /* 0x000000040d127210 */ /* 0x050fe20007f3e0ff */
[C---:B------:R-:W-:Y:S01]  /*787e0*/  VIADD R12, R13.reuse, UR8 ;  /* 0x000000080d0c7c36 */ /* 0x040fe20008000000 */
[----:B0-----:R-:W-:Y:S01]  /*787f0*/  IADD3 R16, P5, PT, R13, R6, RZ ;  /* 0x000000060d107210 */ /* 0x001fe20007fbe0ff */
[----:B------:R-:W-:Y:S02]  /*78800*/  IMAD.X R21, R14, 0x1, R7, P3 ;  /* 0x000000010e157824 */ /* 0x000fe400018e0607 */
[C---:B------:R-:W-:Y:S02]  /*78810*/  IMAD.X R19, R11.reuse, 0x1, R5, P1 ;  /* 0x000000010b137824 */ /* 0x040fe400008e0605 */
[----:B------:R-:W-:Y:S01]  /*78820*/  IMAD.X R17, R11, 0x1, R7, P5 ;  /* 0x000000010b117824 */ /* 0x000fe200028e0607 */
[----:B------:R-:W-:Y:S01]  /*78830*/  STL.64 [R1+0x240], R20 ;  /* 0x0002401401007387 */ /* 0x000fe20000100a00 */
[----:B------:R-:W-:Y:S01]  /*78840*/  VIADD R8, R12, UR9 ;  /* 0x000000090c087c36 */ /* 0x000fe20008000000 */
[----:B------:R-:W-:Y:S01]  /*78850*/  SHF.R.S32.HI R11, RZ, 0x1f, R12 ;  /* 0x0000001fff0b7819 */ /* 0x000fe2000001140c */
[----:B------:R-:W-:Y:S01]  /*78860*/  IMAD.MOV.U32 R22, RZ, RZ, R60 ;  /* 0x000000ffff167224 */ /* 0x000fe200078e003c */
[----:B------:R0:W-:Y:S01]  /*78870*/  STL.64 [R1+0x228], R18 ;  /* 0x0002281201007387 */ /* 0x0001e20000100a00 */
[----:B------:R-:W1:Y:S01]  /*78880*/  LDCU.64 UR8, c[0x0][0x398] ;  /* 0x00007300ff0877ac */ /* 0x000e620008000a00 */
[----:B------:R-:W-:-:S02]  /*78890*/  IADD3 R14, P1, PT, R8, R4, RZ ;  /* 0x00000004080e7210 */ /* 0x000fc40007f3e0ff */
[----:B------:R4:W-:Y:S01]  /*788a0*/  STL.64 [R1+0x220], R16 ;  /* 0x0002201001007387 */ /* 0x0009e20000100a00 */
[----:B------:R-:W-:Y:S01]  /*788b0*/  VIADD R10, R8, UR6 ;  /* 0x00000006080a7c36 */ /* 0x000fe20008000000 */
[C---:B0-----:R-:W-:Y:S02]  /*788c0*/  IADD3 R18, P3, PT, R12.reuse, R4, RZ ;  /* 0x000000040c127210 */ /* 0x041fe40007f7e0ff */
[----:B----4-:R-:W-:Y:S02]  /*788d0*/  IADD3 R16, P5, PT, R12, R6, RZ ;  /* 0x000000060c107210 */ /* 0x010fe40007fbe0ff */
[----:B------:R-:W-:Y:S01]  /*788e0*/  SHF.R.S32.HI R12, RZ, 0x1f, R8 ;  /* 0x0000001fff0c7819 */ /* 0x000fe20000011408 */
[C---:B------:R-:W-:Y:S02]  /*788f0*/  IMAD.X R19, R11.reuse, 0x1, R5, P3 ;  /* 0x000000010b137824 */ /* 0x040fe400018e0605 */
[----:B------:R-:W-:Y:S02]  /*78900*/  IMAD.X R17, R11, 0x1, R7, P5 ;  /* 0x000000010b117824 */ /* 0x000fe400028e0607 */
[----:B------:R-:W-:-:S02]  /*78910*/  IMAD.MOV.U32 R60, RZ, RZ, R40 ;  /* 0x000000ffff3c7224 */ /* 0x000fc400078e0028 */
[----:B------:R-:W-:Y:S02]  /*78920*/  IMAD.X R15, R12, 0x1, R5, P1 ;  /* 0x000000010c0f7824 */ /* 0x000fe400008e0605 */
[----:B--2---:R-:W-:Y:S02]  /*78930*/  IMAD.MOV.U32 R40, RZ, RZ, R41 ;  /* 0x000000ffff287224 */ /* 0x004fe400078e0029 */
[----:B------:R-:W2:Y:S01]  /*78940*/  LDL.LU R41, [R1+0x3f4] ;  /* 0x0003f40001297983 */ /* 0x000ea20000300800 */
[----:B------:R-:W-:-:S03]  /*78950*/  SHF.R.S32.HI R11, RZ, 0x1f, R10 ;  /* 0x0000001fff0b7819 */ /* 0x000fc6000001140a */
[----:B------:R0:W-:Y:S04]  /*78960*/  STL.64 [R1+0x208], R18 ;  /* 0x0002081201007387 */ /* 0x0001e80000100a00 */
[----:B------:R4:W-:Y:S04]  /*78970*/  STL.64 [R1+0x200], R16 ;  /* 0x0002001001007387 */ /* 0x0009e80000100a00 */
[----:B------:R1:W-:Y:S01]  /*78980*/  STL.64 [R1+0x1e8], R14 ;  /* 0x0001e80e01007387 */ /* 0x0003e20000100a00 */
[----:B0-----:R-:W-:Y:S02]  /*78990*/  IADD3 R18, P3, PT, R8, R6, RZ ;  /* 0x0000000608127210 */ /* 0x001fe40007f7e0ff */
[----:B----4-:R-:W-:-:S03]  /*789a0*/  IADD3 R16, P1, PT, R10, R4, RZ ;  /* 0x000000040a107210 */ /* 0x010fc60007f3e0ff */
[----:B------:R-:W-:Y:S01]  /*789b0*/  IMAD.X R19, R12, 0x1, R7, P3 ;  /* 0x000000010c137824 */ /* 0x000fe200018e0607 */
[C---:B-1----:R-:W-:Y:S01]  /*789c0*/  IADD3 R14, P5, PT, R10.reuse, R6, RZ ;  /* 0x000000060a0e7210 */ /* 0x042fe20007fbe0ff */
[----:B------:R-:W-:Y:S02]  /*789d0*/  VIADD R9, R10, UR7 ;  /* 0x000000070a097c36 */ /* 0x000fe40008000000 */
[C---:B------:R-:W-:Y:S01]  /*789e0*/  IMAD.X R17, R11.reuse, 0x1, R5, P1 ;  /* 0x000000010b117824 */ /* 0x040fe200008e0605 */
[----:B------:R-:W-:Y:S01]  /*789f0*/  STL.64 [R1+0x1e0], R18 ;  /* 0x0001e01201007387 */ /* 0x000fe20000100a00 */
[----:B------:R-:W-:Y:S01]  /*78a00*/  IMAD.X R15, R11, 0x1, R7, P5 ;  /* 0x000000010b0f7824 */ /* 0x000fe200028e0607 */
[----:B------:R-:W0:Y:S01]  /*78a10*/  LDCU.64 UR6, c[0x0][0x398] ;  /* 0x00007300ff0677ac */ /* 0x000e220008000a00 */
[----:B------:R-:W-:Y:S01]  /*78a20*/  VIADD R8, R9, UR4 ;  /* 0x0000000409087c36 */ /* 0x000fe20008000000 */
[----:B------:R-:W-:Y:S01]  /*78a30*/  STL.64 [R1+0x1c8], R16 ;  /* 0x0001c81001007387 */ /* 0x000fe20000100a00 */
[----:B------:R-:W-:-:S03]  /*78a40*/  SHF.R.S32.HI R11, RZ, 0x1f, R9 ;  /* 0x0000001fff0b7819 */ /* 0x000fc60000011409 */
[----:B------:R1:W-:Y:S01]  /*78a50*/  STL.64 [R1+0x1c0], R14 ;  /* 0x0001c00e01007387 */ /* 0x0003e20000100a00 */
[----:B------:R-:W-:Y:S01]  /*78a60*/  VIADD R10, R8, UR5 ;  /* 0x00000005080a7c36 */ /* 0x000fe20008000000 */
[----:B------:R-:W4:Y:S01]  /*78a70*/  LDCU.64 UR4, c[0x0][0x398] ;  /* 0x00007300ff0477ac */ /* 0x000f220008000a00 */
[----:B------:R-:W-:-:S03]  /*78a80*/  IMAD.MOV.U32 R47, RZ, RZ, R60 ;  /* 0x000000ffff2f7224 */ /* 0x000fc600078e003c */
[-C--:B------:R-:W-:Y:S02]  /*78a90*/  IADD3 R12, P5, PT, R10, R4.reuse, RZ ;  /* 0x000000040a0c7210 */ /* 0x080fe40007fbe0ff */
[C---:B-1----:R-:W-:Y:S02]  /*78aa0*/  IADD3 R14, P1, PT, R9.reuse, R4, RZ ;  /* 0x00000004090e7210 */ /* 0x042fe40007f3e0ff */
[----:B------:R-:W-:Y:S02]  /*78ab0*/  IADD3 R16, P3, PT, R9, R6, RZ ;  /* 0x0000000609107210 */ /* 0x000fe40007f7e0ff */
[----:B------:R-:W-:Y:S01]  /*78ac0*/  SHF.R.S32.HI R9, RZ, 0x1f, R10 ;  /* 0x0000001fff097819 */ /* 0x000fe2000001140a */
[C---:B------:R-:W-:Y:S02]  /*78ad0*/  IMAD.X R15, R11.reuse, 0x1, R5, P1 ;  /* 0x000000010b0f7824 */ /* 0x040fe400008e0605 */
[----:B------:R-:W-:Y:S02]  /*78ae0*/  IMAD.MOV.U32 R60, RZ, RZ, R38 ;  /* 0x000000ffff3c7224 */ /* 0x000fe400078e0026 */
[----:B------:R-:W2:Y:S01]  /*78af0*/  LDL.LU R38, [R1+0x454] ;  /* 0x0004540001267983 */ /* 0x000ea20000300800 */
[----:B------:R-:W-:-:S02]  /*78b00*/  IMAD.X R17, R11, 0x1, R7, P3 ;  /* 0x000000010b117824 */ /* 0x000fc400018e0607 */
[----:B------:R-:W-:Y:S01]  /*78b10*/  IMAD.X R13, R9, 0x1, R5, P5 ;  /* 0x00000001090d7824 */ /* 0x000fe200028e0605 */
[----:B------:R1:W-:Y:S04]  /*78b20*/  STL.64 [R1+0x1a8], R14 ;  /* 0x0001a80e01007387 */ /* 0x0003e80000100a00 */
[----:B------:R-:W-:Y:S01]  /*78b30*/  STL.64 [R1+0x1a0], R16 ;  /* 0x0001a01001007387 */ /* 0x000fe20000100a00 */
[----:B-1----:R-:W-:-:S03]  /*78b40*/  IADD3 R14, P1, PT, R10, R6, RZ ;  /* 0x000000060a0e7210 */ /* 0x002fc60007f3e0ff */
[----:B------:R1:W-:Y:S02]  /*78b50*/  STL.64 [R1+0x188], R12 ;  /* 0x0001880c01007387 */ /* 0x0003e40000100a00 */
[----:B------:R-:W-:Y:S01]  /*78b60*/  IMAD.X R15, R9, 0x1, R7, P1 ;  /* 0x00000001090f7824 */ /* 0x000fe200008e0607 */
[C---:B------:R-:W-:Y:S02]  /*78b70*/  IADD3 R10, P1, PT, R8.reuse, R6, RZ ;  /* 0x00000006080a7210 */ /* 0x040fe40007f3e0ff */
[----:B-1----:R-:W-:Y:S02]  /*78b80*/  IADD3 R12, P3, PT, R8, R4, RZ ;  /* 0x00000004080c7210 */ /* 0x002fe40007f7e0ff */
[----:B------:R-:W-:Y:S01]  /*78b90*/  SHF.R.S32.HI R8, RZ, 0x1f, R8 ;  /* 0x0000001fff087819 */ /* 0x000fe20000011408 */
[----:B------:R-:W-:-:S04]  /*78ba0*/  IMAD.MOV.U32 R36, RZ, RZ, R47 ;  /* 0x000000ffff247224 */ /* 0x000fc800078e002f */
[----:B------:R-:W-:Y:S01]  /*78bb0*/  IMAD.X R13, R8, 0x1, R5, P3 ;  /* 0x00000001080d7824 */ /* 0x000fe200018e0605 */
[----:B------:R-:W-:Y:S01]  /*78bc0*/  STL.64 [R1+0x180], R14 ;  /* 0x0001800e01007387 */ /* 0x000fe20000100a00 */
[----:B------:R-:W-:Y:S02]  /*78bd0*/  IMAD.MOV.U32 R47, RZ, RZ, R61 ;  /* 0x000000ffff2f7224 */ /* 0x000fe400078e003d */
[----:B------:R-:W-:Y:S01]  /*78be0*/  IMAD.MOV.U32 R61, RZ, RZ, R43 ;  /* 0x000000ffff3d7224 */ /* 0x000fe200078e002b */
[----:B------:R-:W-:Y:S01]  /*78bf0*/  STL.64 [R1+0x168], R12 ;  /* 0x0001680c01007387 */ /* 0x000fe20000100a00 */
[----:B------:R-:W-:-:S03]  /*78c00*/  IMAD.MOV.U32 R43, RZ, RZ, R42 ;  /* 0x000000ffff2b7224 */ /* 0x000fc600078e002a */
[----:B------:R-:W3:Y:S01]  /*78c10*/  LDL.LU R42, [R1+0x458] ;  /* 0x00045800012a7983 */ /* 0x000ee20000300800 */
[----:B------:R-:W-:Y:S02]  /*78c20*/  IMAD.MOV.U32 R46, RZ, RZ, R60 ;  /* 0x000000ffff2e7224 */ /* 0x000fe400078e003c */
[----:B------:R-:W-:Y:S02]  /*78c30*/  IMAD.MOV.U32 R60, RZ, RZ, R44 ;  /* 0x000000ffff3c7224 */ /* 0x000fe400078e002c */
[----:B------:R-:W-:Y:S02]  /*78c40*/  IMAD.MOV.U32 R44, RZ, RZ, R37 ;  /* 0x000000ffff2c7224 */ /* 0x000fe400078e0025 */
[----:B------:R-:W4:Y:S01]  /*78c50*/  LDL.LU R37, [R1+0x45c] ;  /* 0x00045c0001257983 */ /* 0x000f220000300800 */
[----:B------:R-:W-:Y:S01]  /*78c60*/  IMAD.MOV.U32 R24, RZ, RZ, R46 ;  /* 0x000000ffff187224 */ /* 0x000fe200078e002e */
[----:B------:R-:W-:Y:S01]  /*78c70*/  F2FP.SATFINITE.E5M2.F32.PACK_AB_MERGE_C R39, R39, R36, RZ ;  /* 0x000000242727723e */ /* 0x000fe200048060ff */
[----:B------:R-:W-:-:S02]  /*78c80*/  IMAD.X R11, R8, 0x1, R7, P1 ;  /* 0x00000001080b7824 */ /* 0x000fc400008e0607 */
[----:B------:R-:W-:Y:S02]  /*78c90*/  IMAD.MOV.U32 R36, RZ, RZ, R47 ;  /* 0x000000ffff247224 */ /* 0x000fe400078e002f */
[----:B------:R-:W-:Y:S01]  /*78ca0*/  IMAD.MOV.U32 R47, RZ, RZ, R60 ;  /* 0x000000ffff2f7224 */ /* 0x000fe200078e003c */
[----:B------:R-:W-:Y:S01]  /*78cb0*/  STL.64 [R1+0x160], R10 ;  /* 0x0001600a01007387 */ /* 0x000fe20000100a00 */
[----:B------:R-:W-:-:S03]  /*78cc0*/  IMAD.MOV.U32 R60, RZ, RZ, R44 ;  /* 0x000000ffff3c7224 */ /* 0x000fc600078e002c */
[----:B------:R-:W4:Y:S04]  /*78cd0*/  LDL.LU R44, [R1+0x3d4] ;  /* 0x0003d400012c7983 */ /* 0x000f280000300800 */
[----:B------:R-:W4:Y:S01]  /*78ce0*/  LDL.LU R46, [R1+0x3d8] ;  /* 0x0003d800012e7983 */ /* 0x000f220000300800 */
[----:B------:R-:W-:Y:S02]  /*78cf0*/  ISETP.LT.AND P5, PT, R59, UR27, !P4 ;  /* 0x0000001b3b007c0c */ /* 0x000fe4000e7a1270 */
[----:B------:R-:W-:Y:S01]  /*78d00*/  ISETP.LT.AND P4, PT, R22, UR26, !P4 ;  /* 0x0000001a16007c0c */ /* 0x000fe2000e781270 */
[----:B------:R-:W-:Y:S01]  /*78d10*/  VIADD R4, R29, 0x55 ;  /* 0x000000551d047836 */ /* 0x000fe20000000000 */
[----:B------:R-:W-:Y:S01]  /*78d20*/  ISETP.LT.AND P3, PT, R59, UR24, !P2 ;  /* 0x000000183b007c0c */ /* 0x000fe2000d761270 */
[----:B------:R-:W-:-:S08]  /*78d30*/  VIADD R5, R29, 0x54 ;  /* 0x000000541d057836 */ /* 0x000fd00000000000 */
[----:B------:R-:W-:Y:S01]  /*78d40*/  @P5 LOP3.LUT R50, R50, 0x2000, RZ, 0xfc, !PT ;  /* 0x0000200032325812 */ /* 0x000fe200078efcff */
[----:B------:R-:W1:Y:S03]  /*78d50*/  LDCU.64 UR24, c[0x0][0x398] ;  /* 0x00007300ff1877ac */ /* 0x000e660008000a00 */
[----:B------:R-:W-:Y:S01]  /*78d60*/  LOP3.LUT R50, R50, 0xffffefff, RZ, 0xc0, !PT ;  /* 0xffffefff32327812 */ /* 0x000fe200078ec0ff */
[----:B------:R-:W0:Y:S03]  /*78d70*/  LDCU.64 UR26, c[0x0][0x398] ;  /* 0x00007300ff1a77ac */ /* 0x000e260008000a00 */
[----:B------:R-:W-:Y:S02]  /*78d80*/  @P4 LOP3.LUT R50, R50, 0x1000, RZ, 0xfc, !PT ;  /* 0x0000100032324812 */ /* 0x000fe400078efcff */
[----:B------:R-:W-:-:S02]  /*78d90*/  ISETP.LT.AND P2, PT, R22, UR56, !P2 ;  /* 0x0000003816007c0c */ /* 0x000fc4000d741270 */
[----:B------:R-:W-:-:S04]  /*78da0*/  LOP3.LUT R50, R50, 0xfffff7ff, RZ, 0xc0, !PT ;  /* 0xfffff7ff32327812 */ /* 0x000fc800078ec0ff */
[----:B------:R-:W-:Y:S02]  /*78db0*/  @P3 LOP3.LUT R50, R50, 0x800, RZ, 0xfc, !PT ;  /* 0x0000080032323812 */ /* 0x000fe400078efcff */
[----:B--2---:R-:W-:Y:S01]  /*78dc0*/  F2FP.SATFINITE.E5M2.F32.PACK_AB_MERGE_C R38, R38, R24, RZ ;  /* 0x000000182626723e */ /* 0x004fe200048060ff */
[----:B------:R-:W-:Y:S02]  /*78dd0*/  IMAD.MOV.U32 R24, RZ, RZ, R36 ;  /* 0x000000ffff187224 */ /* 0x000fe400078e0024 */
[----:B------:R-:W-:Y:S02]  /*78de0*/  IMAD.MOV.U32 R36, RZ, RZ, R33 ;  /* 0x000000ffff247224 */ /* 0x000fe400078e0021 */
[----:B------:R-:W-:Y:S02]  /*78df0*/  IMAD.MOV.U32 R33, RZ, RZ, R35 ;  /* 0x000000ffff217224 */ /* 0x000fe400078e0023 */
[----:B------:R-:W-:Y:S02]  /*78e00*/  IMAD.MOV.U32 R35, RZ, RZ, R30 ;  /* 0x000000ffff237224 */ /* 0x000fe400078e001e */
[----:B------:R-:W-:-:S02]  /*78e10*/  IMAD.MOV.U32 R30, RZ, RZ, R31 ;  /* 0x000000ffff1e7224 */ /* 0x000fc400078e001f */
[----:B------:R-:W-:Y:S02]  /*78e20*/  IMAD.MOV.U32 R31, RZ, RZ, R32 ;  /* 0x000000ffff1f7224 */ /* 0x000fe400078e0020 */
[----:B---3--:R-:W-:Y:S02]  /*78e30*/  IMAD.MOV.U32 R23, RZ, RZ, R42 ;  /* 0x000000ffff177224 */ /* 0x008fe400078e002a */
[----:B------:R-:W2:Y:S04]  /*78e40*/  LDL.LU R42, [R1+0x3dc] ;  /* 0x0003dc00012a7983 */ /* 0x000ea80000300800 */
[----:B------:R-:W3:Y:S01]  /*78e50*/  LDL.LU R25, [R1+0x3d0] ;  /* 0x0003d00001197983 */ /* 0x000ee20000300800 */
[----:B----4-:R-:W-:-:S03]  /*78e60*/  F2FP.SATFINITE.E5M2.F32.PACK_AB_MERGE_C R37, R37, R23, RZ ;  /* 0x000000172525723e */ /* 0x010fc600048060ff */
[----:B------:R-:W4:Y:S04]  /*78e70*/  LDL.LU R32, [R1+0x44c] ;  /* 0x00044c0001207983 */ /* 0x000f280000300800 */
[----:B------:R-:W2:Y:S01]  /*78e80*/  LDL.LU R23, [R1+0x448] ;  /* 0x0004480001177983 */ /* 0x000ea20000300800 */
[----:B------:R-:W-:Y:S02]  /*78e90*/  ISETP.LT.AND P1, PT, R59, UR58, !P0 ;  /* 0x0000003a3b007c0c */ /* 0x000fe4000c721270 */
[----:B------:R-:W-:Y:S02]  /*78ea0*/  LOP3.LUT R50, R50, 0xfffffbff, RZ, 0xc0, !PT ;  /* 0xfffffbff32327812 */ /* 0x000fe400078ec0ff */
[----:B------:R-:W-:Y:S01]  /*78eb0*/  F2FP.SATFINITE.E5M2.F32.PACK_AB_MERGE_C R36, R36, R24, RZ ;  /* 0x000000182424723e */ /* 0x000fe200048060ff */
[----:B------:R-:W-:Y:S01]  /*78ec0*/  IMAD.MOV.U32 R19, RZ, RZ, R33 ;  /* 0x000000ffff137224 */ /* 0x000fe200078e0021 */
[----:B------:R-:W-:Y:S01]  /*78ed0*/  @P2 LOP3.LUT R50, R50, 0x400, RZ, 0xfc, !PT ;  /* 0x0000040032322812 */ /* 0x000fe200078efcff */
[----:B------:R-:W-:Y:S01]  /*78ee0*/  UMOV UR55, UR44 ;  /* 0x0000002c00377c82 */ /* 0x000fe20008000000 */
[----:B------:R-:W-:Y:S01]  /*78ef0*/  F2FP.SATFINITE.E5M2.F32.PACK_AB_MERGE_C R43, R43, R47, RZ ;  /* 0x0000002f2b2b723e */ /* 0x000fe200048060ff */
[----:B------:R-:W0:Y:S01]  /*78f00*/  LDCU UR58, c[0x0][0x39c] ;  /* 0x00007380ff3a77ac */ /* 0x000e220008000800 */
[----:B------:R-:W-:-:S04]  /*78f10*/  LOP3.LUT R50, R50, 0xfffffdff, RZ, 0xc0, !PT ;  /* 0xfffffdff32327812 */ /* 0x000fc800078ec0ff */
[----:B------:R-:W-:Y:S02]  /*78f20*/  @P1 LOP3.LUT R50, R50, 0x200, RZ, 0xfc, !PT ;  /* 0x0000020032321812 */ /* 0x000fe400078efcff */
[----:B------:R-:W-:Y:S02]  /*78f30*/  ISETP.LT.AND P1, PT, R22, UR60, !P0 ;  /* 0x0000003c16007c0c */ /* 0x000fe4000c721270 */
[----:B------:R-:W-:Y:S02]  /*78f40*/  LOP3.LUT R50, R50, 0xfffffeff, RZ, 0xc0, !PT ;  /* 0xfffffeff32327812 */ /* 0x000fe400078ec0ff */
[----:B------:R-:W-:Y:S01]  /*78f50*/  ISETP.GE.AND P0, PT, R4, UR47, PT ;  /* 0x0000002f04007c0c */ /* 0x000fe2000bf06270 */
[----:B------:R-:W0:Y:S08]  /*78f60*/  LDCU UR47, c[0x0][0x39c] ;  /* 0x00007380ff2f77ac */ /* 0x000e300008000800 */
[----:B------:R-:W-:-:S02]  /*78f70*/  @P1 LOP3.LUT R50, R50, 0x100, RZ, 0xfc, !PT ;  /* 0x0000010032321812 */ /* 0x000fc400078efcff */
[----:B------:R-:W-:Y:S01]  /*78f80*/  ISETP.LT.AND P1, PT, R59, UR62, !P0 ;  /* 0x0000003e3b007c0c */ /* 0x000fe2000c721270 */
[----:B------:R-:W-:Y:S01]  /*78f90*/  VIADD R4, R29, 0x53 ;  /* 0x000000531d047836 */ /* 0x000fe20000000000 */
[----:B------:R-:W-:Y:S01]  /*78fa0*/  ISETP.LT.AND P0, PT, R22, UR64, !P0 ;  /* 0x0000004016007c0c */ /* 0x000fe2000c701270 */
[----:B--2---:R-:W-:Y:S01]  /*78fb0*/  IMAD.MOV.U32 R24, RZ, RZ, R23 ;  /* 0x000000ffff187224 */ /* 0x004fe200078e0017 */
[----:B------:R-:W-:Y:S01]  /*78fc0*/  LOP3.LUT R50, R50, 0xffffff7f, RZ, 0xc0, !PT ;  /* 0xffffff7f32327812 */ /* 0x000fe200078ec0ff */
[----:B------:R-:W-:Y:S01]  /*78fd0*/  IMAD.MOV.U32 R33, RZ, RZ, R35 ;  /* 0x000000ffff217224 */ /* 0x000fe200078e0023 */
[----:B------:R-:W-:Y:S01]  /*78fe0*/  LOP3.LUT R54, R54, 0x7fffffff, RZ, 0xc0, !PT ;  /* 0x7fffffff36367812 */ /* 0x000fe200078ec0ff */
[----:B------:R-:W2:Y:S06]  /*78ff0*/  LDCU UR62, c[0x0][0x39c] ;  /* 0x00007380ff3e77ac */ /* 0x000eac0008000800 */
[----:B------:R-:W-:-:S02]  /*79000*/  @P1 LOP3.LUT R50, R50, 0x80, RZ, 0xfc, !PT ;  /* 0x0000008032321812 */ /* 0x000fc400078efcff */
[----:B------:R-:W-:Y:S01]  /*79010*/  LOP3.LUT R55, R55, 0x7fffffff, RZ, 0xc0, !PT ;  /* 0x7fffffff37377812 */ /* 0x000fe200078ec0ff */
[----:B------:R-:W1:Y:S01]  /*79020*/  LDCU UR64, c[0x0][0x39c] ;  /* 0x00007380ff4077ac */ /* 0x000e620008000800 */
[----:B------:R-:W-:-:S04]  /*79030*/  LOP3.LUT R50, R50, 0xffffffbf, RZ, 0xc0, !PT ;  /* 0xffffffbf32327812 */ /* 0x000fc800078ec0ff */
[----:B------:R-:W-:Y:S02]  /*79040*/  @P0 LOP3.LUT R50, R50, 0x40, RZ, 0xfc, !PT ;  /* 0x0000004032320812 */ /* 0x000fe400078efcff */
[----:B0-----:R-:W-:Y:S01]  /*79050*/  ISETP.GE.AND P0, PT, R5, UR47, PT ;  /* 0x0000002f05007c0c */ /* 0x001fe2000bf06270 */
[----:B------:R-:W0:Y:S03]  /*79060*/  LDCU UR47, c[0x0][0x39c] ;  /* 0x00007380ff2f77ac */ /* 0x000e260008000800 */
[----:B------:R-:W-:Y:S02]  /*79070*/  ISETP.LT.AND P2, PT, R59, UR66, !P0 ;  /* 0x000000423b007c0c */ /* 0x000fe4000c741270 */
[----:B------:R-:W-:Y:S01]  /*79080*/  LOP3.LUT R50, R50, 0xffffffdf, RZ, 0xc0, !PT ;  /* 0xffffffdf32327812 */ /* 0x000fe200078ec0ff */
[----:B------:R-:W-:Y:S01]  /*79090*/  VIADD R5, R29, 0x52 ;  /* 0x000000521d057836 */ /* 0x000fe20000000000 */
[----:B------:R-:W-:Y:S01]  /*790a0*/  ISETP.LT.AND P1, PT, R22, UR68, !P0 ;  /* 0x0000004416007c0c */ /* 0x000fe2000c721270 */
[----:B------:R-:W-:Y:S01]  /*790b0*/  IMAD.MOV.U32 R23, RZ, RZ, R46 ;  /* 0x000000ffff177224 */ /* 0x000fe200078e002e */
[----:B----4-:R-:W-:Y:S01]  /*790c0*/  F2FP.SATFINITE.E5M2.F32.PACK_AB_MERGE_C R32, R32, R24, RZ ;  /* 0x000000182020723e */ /* 0x010fe200048060ff */
[----:B------:R-:W4:Y:S01]  /*790d0*/  LDCU UR66, c[0x0][0x39c] ;  /* 0x00007380ff4277ac */ /* 0x000f220008000800 */
[----:B------:R-:W-:-:S02]  /*790e0*/  F2FP.SATFINITE.E5M2.F32.PACK_AB_MERGE_C R33, R33, R19, RZ ;  /* 0x000000132121723e */ /* 0x000fc400048060ff */
[----:B------:R-:W-:Y:S01]  /*790f0*/  LOP3.LUT R56, R56, 0x7fffffff, RZ, 0xc0, !PT ;  /* 0x7fffffff38387812 */ /* 0x000fe200078ec0ff */
[----:B------:R-:W1:Y:S02]  /*79100*/  LDCU UR68, c[0x0][0x39c] ;  /* 0x00007380ff4477ac */ /* 0x000e640008000800 */
[----:B------:R-:W-:Y:S02]  /*79110*/  @P2 LOP3.LUT R50, R50, 0x20, RZ, 0xfc, !PT ;  /* 0x0000002032322812 */ /* 0x000fe400078efcff */
[----:B0-----:R-:W-:Y:S01]  /*79120*/  ISETP.GE.AND P0, PT, R4, UR47, PT ;  /* 0x0000002f04007c0c */ /* 0x001fe2000bf06270 */
[----:B------:R-:W0:Y:S01]  /*79130*/  LDCU UR47, c[0x0][0x39c] ;  /* 0x00007380ff2f77ac */ /* 0x000e220008000800 */
[----:B------:R-:W-:-:S04]  /*79140*/  LOP3.LUT R50, R50, 0xffffffef, RZ, 0xc0, !PT ;  /* 0xffffffef32327812 */ /* 0x000fc800078ec0ff */
[----:B------:R-:W-:Y:S02]  /*79150*/  @P1 LOP3.LUT R50, R50, 0x10, RZ, 0xfc, !PT ;  /* 0x0000001032321812 */ /* 0x000fe400078efcff */
[----:B------:R-:W-:Y:S01]  /*79160*/  ISETP.LT.AND P1, PT, R59, UR70, !P0 ;  /* 0x000000463b007c0c */ /* 0x000fe2000c721270 */
[----:B------:R-:W-:Y:S01]  /*79170*/  VIADD R4, R29, 0x51 ;  /* 0x000000511d047836 */ /* 0x000fe20000000000 */
[----:B------:R-:W-:Y:S01]  /*79180*/  ISETP.LT.AND P0, PT, R22, UR72, !P0 ;  /* 0x0000004816007c0c */ /* 0x000fe2000c701270 */
[----:B------:R-:W0:Y:S01]  /*79190*/  LDCU UR70, c[0x0][0x39c] ;  /* 0x00007380ff4677ac */ /* 0x000e220008000800 */
[----:B------:R-:W-:Y:S02]  /*791a0*/  LOP3.LUT R50, R50, 0xfffffff7, RZ, 0xc0, !PT ;  /* 0xfffffff732327812 */ /* 0x000fe400078ec0ff */
[----:B------:R-:W-:Y:S01]  /*791b0*/  F2FP.SATFINITE.E5M2.F32.PACK_AB_MERGE_C R42, R42, R23, RZ ;  /* 0x000000172a2a723e */ /* 0x000fe200048060ff */
[----:B------:R-:W1:Y:S06]  /*791c0*/  LDCU UR72, c[0x0][0x39c] ;  /* 0x00007380ff4877ac */ /* 0x000e6c0008000800 */
[----:B------:R-:W-:-:S04]  /*791d0*/  @P1 LOP3.LUT R50, R50, 0x8, RZ, 0xfc, !PT ;  /* 0x0000000832321812 */ /* 0x000fc800078efcff */
[----:B------:R-:W-:-:S04]  /*791e0*/  LOP3.LUT R50, R50, 0xfffffffb, RZ, 0xc0, !PT ;  /* 0xfffffffb32327812 */ /* 0x000fc800078ec0ff */
[----:B------:R-:W-:Y:S02]  /*791f0*/  @P0 LOP3.LUT R50, R50, 0x4, RZ, 0xfc, !PT ;  /* 0x0000000432320812 */ /* 0x000fe400078efcff */
[----:B0-----:R-:W-:Y:S01]  /*79200*/  ISETP.GE.AND P0, PT, R5, UR47, PT ;  /* 0x0000002f05007c0c */ /* 0x001fe2000bf06270 */
[----:B------:R-:W0:Y:S03]  /*79210*/  LDCU UR47, c[0x0][0x39c] ;  /* 0x00007380ff2f77ac */ /* 0x000e260008000800 */
[----:B------:R-:W-:Y:S01]  /*79220*/  ISETP.LT.AND P1, PT, R22, UR76, !P0 ;  /* 0x0000004c16007c0c */ /* 0x000fe2000c721270 */
[----:B---3--:R-:W-:Y:S01]  /*79230*/  IMAD.MOV.U32 R22, RZ, RZ, R25 ;  /* 0x000000ffff167224 */ /* 0x008fe200078e0019 */
[----:B------:R-:W-:Y:S01]  /*79240*/  ISETP.LT.AND P2, PT, R59, UR74, !P0 ;  /* 0x0000004a3b007c0c */ /* 0x000fe2000c741270 */
[----:B------:R-:W-:Y:S01]  /*79250*/  IMAD.MOV.U32 R25, RZ, RZ, R40 ;  /* 0x000000ffff197224 */ /* 0x000fe200078e0028 */
[----:B------:R-:W-:Y:S01]  /*79260*/  LOP3.LUT R50, R50, 0xfffffffd, RZ, 0xc0, !PT ;  /* 0xfffffffd32327812 */ /* 0x000fe200078ec0ff */
[----:B------:R-:W3:Y:S01]  /*79270*/  LDL.LU R40, [R1+0x3fc] ;  /* 0x0003fc0001287983 */ /* 0x000ee20000300800 */
[----:B------:R-:W-:Y:S01]  /*79280*/  VIADD R5, R29, 0x50 ;  /* 0x000000501d057836 */ /* 0x000fe20000000000 */
[----:B------:R-:W-:Y:S01]  /*79290*/  F2FP.SATFINITE.E5M2.F32.PACK_AB_MERGE_C R44, R44, R22, RZ ;  /* 0x000000162c2c723e */ /* 0x000fe200048060ff */
[----:B------:R-:W0:Y:S01]  /*792a0*/  LDCU UR74, c[0x0][0x39c] ;  /* 0x00007380ff4a77ac */ /* 0x000e220008000800 */
[----:B------:R-:W2:Y:S01]  /*792b0*/  LDL.LU R46, [R1+0x3f0] ;  /* 0x0003f000012e7983 */ /* 0x000ea20000300800 */
[----:B------:R-:W-:-:S02]  /*792c0*/  LOP3.LUT R32, R32, 0xffff, RZ, 0xc0, !PT ;  /* 0x0000ffff20207812 */ /* 0x000fc400078ec0ff */
[----:B------:R-:W-:Y:S01]  /*792d0*/  LOP3.LUT R38, R38, 0xffff, RZ, 0xc0, !PT ;  /* 0x0000ffff26267812 */ /* 0x000fe200078ec0ff */
[----:B------:R-:W0:Y:S02]  /*792e0*/  LDCU UR76, c[0x0][0x39c] ;  /* 0x00007380ff4c77ac */ /* 0x000e240008000800 */
[----:B------:R-:W-:-:S04]  /*792f0*/  @P2 LOP3.LUT R50, R50, 0x2, RZ, 0xfc, !PT ;  /* 0x0000000232322812 */ /* 0x000fc800078efcff */
[----:B------:R-:W-:-:S04]  /*79300*/  LOP3.LUT R50, R50, 0xfffffffe, RZ, 0xc0, !PT ;  /* 0xfffffffe32327812 */ /* 0x000fc800078ec0ff */
[----:B------:R-:W-:-:S05]  /*79310*/  @P1 LOP3.LUT R50, R50, 0x1, RZ, 0xfc, !PT ;  /* 0x0000000132321812 */ /* 0x000fca00078efcff */
[----:B------:R0:W-:Y:S04]  /*79320*/  STL [R1+0x2548], R50 ;  /* 0x0025483201007387 */ /* 0x0001e80000100800 */
[----:B0-----:R-:W3:Y:S01]  /*79330*/  LDL R50, [R1+0xac0] ;  /* 0x000ac00001327983 */ /* 0x001ee20000100800 */
[----:B------:R-:W-:Y:S02]  /*79340*/  IMAD.MOV.U32 R24, RZ, RZ, R25 ;  /* 0x000000ffff187224 */ /* 0x000fe400078e0019 */
[----:B------:R-:W-:Y:S01]  /*79350*/  IMAD.MOV.U32 R25, RZ, RZ, R60 ;  /* 0x000000ffff197224 */ /* 0x000fe200078e003c */
[----:B------:R-:W3:Y:S01]  /*79360*/  LDL.LU R35, [R1+0x398] ;  /* 0x0003980001237983 */ /* 0x000ee20000300800 */
[----:B------:R-:W-:Y:S01]  /*79370*/  IMAD.MOV.U32 R60, RZ, RZ, R30 ;  /* 0x000000ffff3c7224 */ /* 0x000fe200078e001e */
[----:B------:R-:W-:Y:S01]  /*79380*/  ISETP.GE.AND P0, PT, R4, UR47, PT ;  /* 0x0000002f04007c0c */ /* 0x000fe2000bf06270 */
[----:B------:R-:W0:Y:S03]  /*79390*/  LDCU UR47, c[0x0][0x39c] ;  /* 0x00007380ff2f77ac */ /* 0x000e260008000800 */
[----:B------:R-:W-:Y:S01]  /*793a0*/  ISETP.LT.AND P1, PT, R59, UR4, !P0 ;  /* 0x000000043b007c0c */ /* 0x000fe2000c721270 */
[----:B------:R-:W-:Y:S01]  /*793b0*/  VIADD R4, R29, 0x4f ;  /* 0x0000004f1d047836 */ /* 0x000fe20000000000 */
[----:B------:R-:W0:Y:S11]  /*793c0*/  LDCU UR4, c[0x0][0x39c] ;  /* 0x00007380ff0477ac */ /* 0x000e360008000800 */
[----:B------:R-:W-:-:S04]  /*793d0*/  @P1 LOP3.LUT R54, R54, 0x80000000, RZ, 0xfc, !PT ;  /* 0x8000000036361812 */ /* 0x000fc800078efcff */
[----:B------:R-:W-:Y:S01]  /*793e0*/  LOP3.LUT R54, R54, 0xbfffffff, RZ, 0xc0, !PT ;  /* 0xbfffffff36367812 */ /* 0x000fe200078ec0ff */
[----:B--2---:R-:W-:Y:S02]  /*793f0*/  IMAD.MOV.U32 R21, RZ, RZ, R46 ;  /* 0x000000ffff157224 */ /* 0x004fe400078e002e */
[----:B------:R-:W-:Y:S02]  /*79400*/  IMAD.MOV.U32 R46, RZ, RZ, R61 ;  /* 0x000000ffff2e7224 */ /* 0x000fe400078e003d */
[----:B------:R-:W-:Y:S02]  /*79410*/  IMAD.MOV.U32 R61, RZ, RZ, R31 ;  /* 0x000000ffff3d7224 */ /* 0x000fe400078e001f */
[----:B------:R-:W2:Y:S03]  /*79420*/  LDL.LU R31, [R1+0x39c] ;  /* 0x00039c00011f7983 */ /* 0x000ea60000300800 */
[----:B------:R-:W-:Y:S01]  /*79430*/  F2FP.SATFINITE.E5M2.F32.PACK_AB_MERGE_C R47, R61, R60, RZ ;  /* 0x0000003c3d2f723e */ /* 0x000fe200048060ff */
[----:B------:R-:W2:Y:S01]  /*79440*/  LDL.LU R20, [R1+0x408] ;  /* 0x0004080001147983 */ /* 0x000ea20000300800 */
[----:B------:R-:W-:-:S02]  /*79450*/  F2FP.SATFINITE.E5M2.F32.PACK_AB_MERGE_C R60, R0, R26, RZ ;  /* 0x0000001a003c723e */ /* 0x000fc400048060ff */
[----:B------:R-:W-:Y:S01]  /*79460*/  F2FP.SATFINITE.E5M2.F32.PACK_AB_MERGE_C R0, R3, R51, RZ ;  /* 0x000000330300723e */ /* 0x000fe200048060ff */
[----:B------:R-:W2:Y:S04]  /*79470*/  LDL.LU R30, [R1+0x40c] ;  /* 0x00040c00011e7983 */ /* 0x000ea80000300800 */
[----:B------:R-:W2:Y:S04]  /*79480*/  LDL.LU R51, [R1+0x310] ;  /* 0x0003100001337983 */ /* 0x000ea80000300800 */
[----:B------:R-:W2:Y:S04]  /*79490*/  LDL.LU R3, [R1+0x314] ;  /* 0x0003140001037983 */ /* 0x000ea80000300800 */
[----:B------:R0:W-:Y:S02]  /*794a0*/  STL [R1+0x14], R0 ;  /* 0x0000140001007387 */ /* 0x0001e40000100800 */
[----:B0-----:R-:W-:-:S02]  /*794b0*/  F2FP.SATFINITE.E5M2.F32.PACK_AB_MERGE_C R0, R58, R53, RZ ;  /* 0x000000353a00723e */ /* 0x001fc400048060ff */
[----:B------:R-:W4:Y:S04]  /*794c0*/  LDL.LU R53, [R1+0x318] ;  /* 0x0003180001357983 */ /* 0x000f280000300800 */
[----:B------:R-:W4:Y:S04]  /*794d0*/  LDL.LU R58, [R1+0x31c] ;  /* 0x00031c00013a7983 */ /* 0x000f280000300800 */
[----:B------:R0:W-:Y:S01]  /*794e0*/  STL [R1+0x18], R0 ;  /* 0x0000180001007387 */ /* 0x0001e20000100800 */
[----:B------:R-:W-:Y:S02]  /*794f0*/  F2FP.SATFINITE.E5M2.F32.PACK_AB_MERGE_C R61, R28, R27, RZ ;  /* 0x0000001b1c3d723e */ /* 0x000fe400048060ff */
[----:B0-----:R-:W-:-:S05]  /*79500*/  F2FP.SATFINITE.E5M2.F32.PACK_AB_MERGE_C R0, R2, R52, RZ ;  /* 0x000000340200723e */ /* 0x001fca00048060ff */
[----:B------:R0:W-:Y:S04]  /*79510*/  STL [R1+0x2c], R0 ;  /* 0x00002c0001007387 */ /* 0x0001e80000100800 */
[----:B------:R-:W4:Y:S01]  /*79520*/  LDL.LU R28, [R1+0x2f0] ;  /* 0x0002f000011c7983 */ /* 0x000f220000300800 */
[----:B0-----:R-:W-:-:S03]  /*79530*/  F2FP.SATFINITE.E5M2.F32.PACK_AB_MERGE_C R0, R48, R49, RZ ;  /* 0x000000313000723e */ /* 0x001fc600048060ff */
[----:B------:R-:W4:Y:S04]  /*79540*/  LDL.LU R48, [R1+0x2f4] ;  /* 0x0002f40001307983 */ /* 0x000f280000300800 */
[----:B------:R0:W-:Y:S04]  /*79550*/  STL [R1+0x28], R0 ;  /* 0x0000280001007387 */ /* 0x0001e80000100800 */
[----:B------:R-:W4:Y:S04]  /*79560*/  LDL.LU R2, [R1+0x2f8] ;  /* 0x0002f80001027983 */ /* 0x000f280000300800 */
[----:B------:R-:W4:Y:S01]  /*79570*/  LDL.LU R49, [R1+0x2fc] ;  /* 0x0002fc0001317983 */ /* 0x000f220000300800 */
[----:B---3--:R-:W-:Y:S01]  /*79580*/  ISETP.LT.AND P0, PT, R50, UR6, !P0 ;  /* 0x0000000632007c0c */ /* 0x008fe2000c701270 */
[----:B------:R-:W3:-:S12]  /*79590*/  LDCU UR6, c[0x0][0x39c] ;  /* 0x00007380ff0677ac */ /* 0x000ed80008000800 */
[----:B------:R-:W-:Y:S02]  /*795a0*/  @P0 LOP3.LUT R54, R54, 0x40000000, RZ, 0xfc, !PT ;  /* 0x4000000036360812 */ /* 0x000fe400078efcff */
[----:B------:R-:W-:Y:S01]  /*795b0*/  ISETP.GE.AND P0, PT, R5, UR47, PT ;  /* 0x0000002f05007c0c */ /* 0x000fe2000bf06270 */
[----:B------:R-:W0:Y:S03]  /*795c0*/  LDCU UR47, c[0x0][0x39c] ;  /* 0x00007380ff2f77ac */ /* 0x000e260008000800 */
[----:B------:R-:W-:Y:S02]  /*795d0*/  ISETP.LT.AND P2, PT, R59, UR8, !P0 ;  /* 0x000000083b007c0c */ /* 0x000fe4000c741270 */
[----:B------:R-:W-:Y:S01]  /*795e0*/  LOP3.LUT R54, R54, 0xdfffffff, RZ, 0xc0, !PT ;  /* 0xdfffffff36367812 */ /* 0x000fe200078ec0ff */
[----:B------:R-:W-:Y:S01]  /*795f0*/  VIADD R5, R29, 0x4e ;  /* 0x0000004e1d057836 */ /* 0x000fe20000000000 */
[----:B------:R-:W-:Y:S01]  /*79600*/  ISETP.LT.AND P1, PT, R50, UR10, !P0 ;  /* 0x0000000a32007c0c */ /* 0x000fe2000c721270 */
[----:B------:R-:W1:Y:S01]  /*79610*/  LDCU UR10, c[0x0][0x398] ;  /* 0x00007300ff0a77ac */ /* 0x000e620008000800 */
[----:B------:R-:W-:-:S02]  /*79620*/  F2FP.SATFINITE.E5M2.F32.PACK_AB_MERGE_C R41, R41, R21, RZ ;  /* 0x000000152929723e */ /* 0x000fc400048060ff */
[----:B------:R-:W-:Y:S01]  /*79630*/  F2FP.SATFINITE.E5M2.F32.PACK_AB_MERGE_C R40, R40, R24, RZ ;  /* 0x000000182828723e */ /* 0x000fe200048060ff */
[----:B------:R-:W1:Y:S04]  /*79640*/  LDCU UR8, c[0x0][0x39c] ;  /* 0x00007380ff0877ac */ /* 0x000e680008000800 */
[----:B------:R-:W-:Y:S02]  /*79650*/  @P2 LOP3.LUT R54, R54, 0x20000000, RZ, 0xfc, !PT ;  /* 0x2000000036362812 */ /* 0x000fe400078efcff */
[----:B0-----:R-:W-:Y:S02]  /*79660*/  ISETP.GE.AND P0, PT, R4, UR47, PT ;  /* 0x0000002f04007c0c */ /* 0x001fe4000bf06270 */
[----:B------:R-:W-:-:S04]  /*79670*/  LOP3.LUT R54, R54, 0xefffffff, RZ, 0xc0, !PT ;  /* 0xefffffff36367812 */ /* 0x000fc800078ec0ff */
[----:B------:R-:W-:Y:S02]  /*79680*/  @P1 LOP3.LUT R54, R54, 0x10000000, RZ, 0xfc, !PT ;  /* 0x1000000036361812 */ /* 0x000fe400078efcff */
[----:B------:R-:W-:Y:S02]  /*79690*/  ISETP.LT.AND P1, PT, R59, UR12, !P0 ;  /* 0x0000000c3b007c0c */ /* 0x000fe4000c721270 */
[----:B------:R-:W-:Y:S01]  /*796a0*/  ISETP.LT.AND P0, PT, R50, UR14, !P0 ;  /* 0x0000000e32007c0c */ /* 0x000fe2000c701270 */
[----:B------:R-:W-:Y:S01]  /*796b0*/  UMOV UR47, UR41 ;  /* 0x00000029002f7c82 */ /* 0x000fe20008000000 */
[----:B------:R-:W-:Y:S01]  /*796c0*/  LOP3.LUT R54, R54, 0xf7ffffff, RZ, 0xc0, !PT ;  /* 0xf7ffffff36367812 */ /* 0x000fe200078ec0ff */
[----:B------:R-:W0:Y:S01]  /*796d0*/  LDCU UR41, c[0x0][0x39c] ;  /* 0x00007380ff2977ac */ /* 0x000e220008000800 */
[----:B------:R-:W-:Y:S01]  /*796e0*/  VIADD R4, R29, 0x4d ;  /* 0x0000004d1d047836 */ /* 0x000fe20000000000 */
[----:B------:R-:W0:Y:S06]  /*796f0*/  LDCU UR14, c[0x0][0x398] ;  /* 0x00007300ff0e77ac */ /* 0x000e2c0008000800 */
[----:B------:R-:W-:-:S04]  /*79700*/  @P1 LOP3.LUT R54, R54, 0x8000000, RZ, 0xfc, !PT ;  /* 0x0800000036361812 */ /* 0x000fc800078efcff */
[----:B------:R-:W-:-:S04]  /*79710*/  LOP3.LUT R54, R54, 0xfbffffff, RZ, 0xc0, !PT ;  /* 0xfbffffff36367812 */ /* 0x000fc800078ec0ff */
[----:B------:R-:W-:Y:S02]  /*79720*/  @P0 LOP3.LUT R54, R54, 0x4000000, RZ, 0xfc, !PT ;  /* 0x0400000036360812 */ /* 0x000fe400078efcff */
[----:B------:R-:W-:Y:S02]  /*79730*/  ISETP.GE.AND P0, PT, R5, UR45, PT ;  /* 0x0000002d05007c0c */ /* 0x000fe4000bf06270 */
[----:B------:R-:W-:Y:S01]  /*79740*/  LOP3.LUT R54, R54, 0xfdffffff, RZ, 0xc0, !PT ;  /* 0xfdffffff36367812 */ /* 0x000fe200078ec0ff */
[----:B------:R-:W-:Y:S01]  /*79750*/  VIADD R5, R29, 0x4c ;  /* 0x0000004c1d057836 */ /* 0x000fe20000000000 */
[----:B------:R-:W-:Y:S01]  /*79760*/  ISETP.LT.AND P2, PT, R59, UR16, !P0 ;  /* 0x000000103b007c0c */ /* 0x000fe2000c741270 */
[----:B------:R-:W1:Y:S01]  /*79770*/  LDCU.64 UR44, c[0x0][0x398] ;  /* 0x00007300ff2c77ac */ /* 0x000e620008000a00 */
[----:B------:R-:W-:Y:S02]  /*79780*/  ISETP.LT.AND P1, PT, R50, UR18, !P0 ;  /* 0x0000001232007c0c */ /* 0x000fe4000c721270 */
[----:B0-----:R-:W-:Y:S01]  /*79790*/  ISETP.GE.AND P0, PT, R4, UR41, PT ;  /* 0x0000002904007c0c */ /* 0x001fe2000bf06270 */
[----:B------:R-:W0:Y:S01]  /*797a0*/  LDCU UR41, c[0x0][0x39c] ;  /* 0x00007380ff2977ac */ /* 0x000e220008000800 */
[----:B------:R-:W-:Y:S01]  /*797b0*/  UMOV UR56, UR47 ;  /* 0x0000002f00387c82 */ /* 0x000fe20008000000 */
[----:B------:R-:W0:Y:S06]  /*797c0*/  LDCU UR16, c[0x0][0x39c] ;  /* 0x00007380ff1077ac */ /* 0x000e2c0008000800 */
[----:B------:R-:W-:Y:S01]  /*797d0*/  @P2 LOP3.LUT R54, R54, 0x2000000, RZ, 0xfc, !PT ;  /* 0x0200000036362812 */ /* 0x000fe200078efcff */
[----:B------:R-:W0:Y:S03]  /*797e0*/  LDCU UR18, c[0x0][0x398] ;  /* 0x00007300ff1277ac */ /* 0x000e260008000800 */
[----:B------:R-:W-:-:S04]  /*797f0*/  LOP3.LUT R54, R54, 0xfeffffff, RZ, 0xc0, !PT ;  /* 0xfeffffff36367812 */ /* 0x000fc800078ec0ff */
[----:B------:R-:W-:Y:S02]  /*79800*/  @P1 LOP3.LUT R54, R54, 0x1000000, RZ, 0xfc, !PT ;  /* 0x0100000036361812 */ /* 0x000fe400078efcff */
[----:B------:R-:W-:Y:S02]  /*79810*/  ISETP.LT.AND P1, PT, R59, UR20, !P0 ;  /* 0x000000143b007c0c */ /* 0x000fe4000c721270 */
[----:B------:R-:W-:Y:S01]  /*79820*/  ISETP.LT.AND P0, PT, R50, UR22, !P0 ;  /* 0x0000001632007c0c */ /* 0x000fe2000c701270 */
[----:B------:R-:W-:Y:S01]  /*79830*/  VIADD R4, R29, 0x4b ;  /* 0x0000004b1d047836 */ /* 0x000fe20000000000 */
[----:B------:R-:W-:Y:S01]  /*79840*/  LOP3.LUT R54, R54, 0xff7fffff, RZ, 0xc0, !PT ;  /* 0xff7fffff36367812 */ /* 0x000fe200078ec0ff */
[----:B------:R-:W0:Y:S08]  /*79850*/  LDCU UR22, c[0x0][0x39c] ;  /* 0x00007380ff1677ac */ /* 0x000e300008000800 */
[----:B------:R-:W-:-:S04]  /*79860*/  @P1 LOP3.LUT R54, R54, 0x800000, RZ, 0xfc, !PT ;  /* 0x0080000036361812 */ /* 0x000fc800078efcff */
[----:B------:R-:W-:-:S04]  /*79870*/  LOP3.LUT R54, R54, 0xffbfffff, RZ, 0xc0, !PT ;  /* 0xffbfffff36367812 */ /* 0x000fc800078ec0ff */
[----:B------:R-:W-:Y:S02]  /*79880*/  @P0 LOP3.LUT R54, R54, 0x400000, RZ, 0xfc, !PT ;  /* 0x0040000036360812 */ /* 0x000fe400078efcff */
[----:B0-----:R-:W-:Y:S02]  /*79890*/  ISETP.GE.AND P0, PT, R5, UR41, PT ;  /* 0x0000002905007c0c */ /* 0x001fe4000bf06270 */
[----:B------:R-:W-:Y:S01]  /*798a0*/  LOP3.LUT R54, R54, 0xffdfffff, RZ, 0xc0, !PT ;  /* 0xffdfffff36367812 */ /* 0x000fe200078ec0ff */
[----:B------:R-:W-:Y:S01]  /*798b0*/  VIADD R5, R29, 0x4a ;  /* 0x0000004a1d057836 */ /* 0x000fe20000000000 */
[----:B-1----:R-:W-:Y:S01]  /*798c0*/  ISETP.LT.AND P2, PT, R59, UR24, !P0 ;  /* 0x000000183b007c0c */ /* 0x002fe2000c741270 */
[----:B------:R-:W0:Y:S01]  /*798d0*/  LDCU.64 UR40, c[0x0][0x398] ;  /* 0x00007300ff2877ac */ /* 0x000e220008000a00 */
[----:B------:R-:W-:Y:S02]  /*798e0*/  ISETP.LT.AND P1, PT, R50, UR26, !P0 ;  /* 0x0000001a32007c0c */ /* 0x000fe4000c721270 */
[----:B------:R-:W-:Y:S01]  /*798f0*/  ISETP.GE.AND P0, PT, R4, UR51, PT ;  /* 0x0000003304007c0c */ /* 0x000fe2000bf06270 */
[----:B------:R-:W1:Y:S08]  /*79900*/  LDCU UR24, c[0x0][0x398] ;  /* 0x00007300ff1877ac */ /* 0x000e700008000800 */
[----:B------:R-:W-:Y:S01]  /*79910*/  @P2 LOP3.LUT R54, R54, 0x200000, RZ, 0xfc, !PT ;  /* 0x0020000036362812 */ /* 0x000fe200078efcff */
[----:B------:R-:W0:Y:S03]  /*79920*/  LDCU UR26, c[0x0][0x39c] ;  /* 0x00007380ff1a77ac */ /* 0x000e260008000800 */
        /* <DEDUP_REMOVED lines=8> */
[----:B------:R-:W0:Y:S06]  /*799b0*/  LDCU UR30, c[0x0][0x39c] ;  /* 0x00007380ff1e77ac */ /* 0x000e2c0008000800 */
[----:B------:R-:W-:-:S04]  /*799c0*/  @P1 LOP3.LUT R54, R54, 0x80000, RZ, 0xfc, !PT ;  /* 0x0008000036361812 */ /* 0x000fc800078efcff */
[----:B------:R-:W-:-:S04]  /*799d0*/  LOP3.LUT R54, R54, 0xfffbffff, RZ, 0xc0, !PT ;  /* 0xfffbffff36367812 */ /* 0x000fc800078ec0ff */
[----:B------:R-:W-:Y:S02]  /*799e0*/  @P0 LOP3.LUT R54, R54, 0x40000, RZ, 0xfc, !PT ;  /* 0x0004000036360812 */ /* 0x000fe400078efcff */
[----:B------:R-:W-:Y:S01]  /*799f0*/  ISETP.GE.AND P0, PT, R5, UR46, PT ;  /* 0x0000002e05007c0c */ /* 0x000fe2000bf06270 */
[----:B------:R-:W0:Y:S01]  /*79a00*/  LDCU.64 UR46, c[0x0][0x398] ;  /* 0x00007300ff2e77ac */ /* 0x000e220008000a00 */
[----:B--2---:R-:W-:-:S05]  /*79a10*/  F2FP.SATFINITE.E5M2.F32.PACK_AB_MERGE_C R3, R3, R51, RZ ;  /* 0x000000330303723e */ /* 0x004fca00048060ff */
[----:B------:R4:W-:Y:S04]  /*79a20*/  STL [R1+0x25d0], R3 ;  /* 0x0025d00301007387 */ /* 0x0009e80000100800 */
[----:B------:R-:W2:Y:S04]  /*79a30*/  LDL.LU R26, [R1+0x2d0] ;  /* 0x0002d000011a7983 */ /* 0x000ea80000300800 */
[----:B------:R-:W2:Y:S01]  /*79a40*/  LDL.LU R0, [R1+0x2d4] ;  /* 0x0002d40001007983 */ /* 0x000ea20000300800 */
[----:B----4-:R-:W-:-:S05]  /*79a50*/  F2FP.SATFINITE.E5M2.F32.PACK_AB_MERGE_C R3, R58, R53, RZ ;  /* 0x000000353a03723e */ /* 0x010fca00048060ff */
[----:B------:R4:W-:Y:S04]  /*79a60*/  STL [R1+0x34], R3 ;  /* 0x0000340301007387 */ /* 0x0009e80000100800 */
[----:B------:R-:W2:Y:S04]  /*79a70*/  LDL.LU R51, [R1+0x2d8] ;  /* 0x0002d80001337983 */ /* 0x000ea80000300800 */
[----:B------:R-:W2:Y:S01]  /*79a80*/  LDL.LU R58, [R1+0x2dc] ;  /* 0x0002dc00013a7983 */ /* 0x000ea20000300800 */
[----:B------:R-:W-:Y:S01]  /*79a90*/  ISETP.LT.AND P2, PT, R59, UR32, !P0 ;  /* 0x000000203b007c0c */ /* 0x000fe2000c741270 */
[----:B------:R-:W0:Y:S01]  /*79aa0*/  LDCU UR32, c[0x0][0x398] ;  /* 0x00007300ff2077ac */ /* 0x000e220008000800 */
[----:B------:R-:W-:Y:S01]  /*79ab0*/  ISETP.LT.AND P1, PT, R50, UR34, !P0 ;  /* 0x0000002232007c0c */ /* 0x000fe2000c721270 */
[----:B------:R-:W2:Y:S01]  /*79ac0*/  LDL.LU R52, [R1+0x2b0] ;  /* 0x0002b00001347983 */ /* 0x000ea20000300800 */
[----:B------:R-:W-:Y:S01]  /*79ad0*/  LOP3.LUT R54, R54, 0xfffdffff, RZ, 0xc0, !PT ;  /* 0xfffdffff36367812 */ /* 0x000fe200078ec0ff */
[----:B------:R-:W0:Y:S01]  /*79ae0*/  LDCU UR34, c[0x0][0x39c] ;  /* 0x00007380ff2277ac */ /* 0x000e220008000800 */
[----:B------:R-:W-:Y:S01]  /*79af0*/  ISETP.GE.AND P0, PT, R4, UR50, PT ;  /* 0x0000003204007c0c */ /* 0x000fe2000bf06270 */
[----:B------:R-:W2:Y:S06]  /*79b00*/  LDL.LU R53, [R1+0x2b4] ;  /* 0x0002b40001357983 */ /* 0x000eac0000300800 */
[----:B------:R-:W-:Y:S01]  /*79b10*/  @P2 LOP3.LUT R54, R54, 0x20000, RZ, 0xfc, !PT ;  /* 0x0002000036362812 */ /* 0x000fe200078efcff */
[----:B------:R-:W-:Y:S01]  /*79b20*/  VIADD R4, R29, 0x48 ;  /* 0x000000481d047836 */ /* 0x000fe20000000000 */
[----:B------:R-:W0:Y:S02]  /*79b30*/  LDCU.64 UR50, c[0x0][0x398] ;  /* 0x00007300ff3277ac */ /* 0x000e240008000a00 */
[----:B------:R-:W-:-:S04]  /*79b40*/  LOP3.LUT R54, R54, 0xfffeffff, RZ, 0xc0, !PT ;  /* 0xfffeffff36367812 */ /* 0x000fc800078ec0ff */
[----:B------:R-:W-:Y:S02]  /*79b50*/  @P1 LOP3.LUT R54, R54, 0x10000, RZ, 0xfc, !PT ;  /* 0x0001000036361812 */ /* 0x000fe400078efcff */
[----:B------:R-:W-:Y:S01]  /*79b60*/  ISETP.LT.AND P1, PT, R59, UR36, !P0 ;  /* 0x000000243b007c0c */ /* 0x000fe2000c721270 */
[----:B------:R-:W0:Y:S01]  /*79b70*/  LDCU UR36, c[0x0][0x398] ;  /* 0x00007300ff2477ac */ /* 0x000e220008000800 */
[----:B------:R-:W-:Y:S02]  /*79b80*/  ISETP.LT.AND P0, PT, R50, UR38, !P0 ;  /* 0x0000002632007c0c */ /* 0x000fe4000c701270 */
[----:B------:R-:W-:Y:S01]  /*79b90*/  LOP3.LUT R54, R54, 0xffff7fff, RZ, 0xc0, !PT ;  /* 0xffff7fff36367812 */ /* 0x000fe200078ec0ff */
[----:B------:R-:W0:Y:S08]  /*79ba0*/  LDCU UR38, c[0x0][0x39c] ;  /* 0x00007380ff2677ac */ /* 0x000e300008000800 */
[----:B------:R-:W-:-:S04]  /*79bb0*/  @P1 LOP3.LUT R54, R54, 0x8000, RZ, 0xfc, !PT ;  /* 0x0000800036361812 */ /* 0x000fc800078efcff */
[----:B------:R-:W-:-:S04]  /*79bc0*/  LOP3.LUT R54, R54, 0xffffbfff, RZ, 0xc0, !PT ;  /* 0xffffbfff36367812 */ /* 0x000fc800078ec0ff */
[----:B------:R-:W-:Y:S02]  /*79bd0*/  @P0 LOP3.LUT R54, R54, 0x4000, RZ, 0xfc, !PT ;  /* 0x0000400036360812 */ /* 0x000fe400078efcff */
[----:B------:R-:W-:-:S04]  /*79be0*/  ISETP.GE.AND P0, PT, R4, UR53, PT ;  /* 0x0000003504007c0c */ /* 0x000fc8000bf06270 */
[----:B0-----:R-:W-:Y:S02]  /*79bf0*/  ISETP.LT.AND P1, PT, R59, UR40, !P0 ;  /* 0x000000283b007c0c */ /* 0x001fe4000c721270 */
[----:B------:R-:W-:Y:S01]  /*79c00*/  LOP3.LUT R54, R54, 0xffffdfff, RZ, 0xc0, !PT ;  /* 0xffffdfff36367812 */ /* 0x000fe200078ec0ff */
[----:B------:R-:W-:Y:S01]  /*79c10*/  VIADD R4, R29, 0x47 ;  /* 0x000000471d047836 */ /* 0x000fe20000000000 */
[----:B------:R-:W-:Y:S01]  /*79c20*/  ISETP.LT.AND P0, PT, R50, UR42, !P0 ;  /* 0x0000002a32007c0c */ /* 0x000fe2000c701270 */
[----:B------:R-:W0:Y:S01]  /*79c30*/  LDCU UR40, c[0x0][0x398] ;  /* 0x00007300ff2877ac */ /* 0x000e220008000800 */
[----:B------:R-:W-:Y:S02]  /*79c40*/  F2FP.SATFINITE.E5M2.F32.PACK_AB_MERGE_C R48, R48, R28, RZ ;  /* 0x0000001c3030723e */ /* 0x000fe400048060ff */
[----:B----4-:R-:W-:Y:S01]  /*79c50*/  F2FP.SATFINITE.E5M2.F32.PACK_AB_MERGE_C R3, R49, R2, RZ ;  /* 0x000000023103723e */ /* 0x010fe200048060ff */
[----:B------:R-:W4:Y:S04]  /*79c60*/  LDCU UR42, c[0x0][0x39c] ;  /* 0x00007380ff2a77ac */ /* 0x000f280008000800 */
[----:B------:R-:W-:-:S04]  /*79c70*/  @P1 LOP3.LUT R54, R54, 0x2000, RZ, 0xfc, !PT ;  /* 0x0000200036361812 */ /* 0x000fc800078efcff */
[----:B------:R-:W-:-:S04]  /*79c80*/  LOP3.LUT R54, R54, 0xfffff7ff, RZ, 0xc0, !PT ;  /* 0xfffff7ff36367812 */ /* 0x000fc800078ec0ff */
[----:B------:R-:W-:Y:S02]  /*79c90*/  @P0 LOP3.LUT R54, R54, 0x800, RZ, 0xfc, !PT ;  /* 0x0000080036360812 */ /* 0x000fe400078efcff */
[----:B------:R-:W-:Y:S01]  /*79ca0*/  ISETP.GE.AND P0, PT, R4, UR52, PT ;  /* 0x0000003404007c0c */ /* 0x000fe2000bf06270 */
[----:B------:R2:W-:Y:S01]  /*79cb0*/  STL [R1+0x25c8], R48 ;  /* 0x0025c83001007387 */ /* 0x0005e20000100800 */
[----:B------:R-:W-:Y:S01]  /*79cc0*/  LOP3.LUT R54, R54, 0xfffffbff, RZ, 0xc0, !PT ;  /* 0xfffffbff36367812 */ /* 0x000fe200078ec0ff */
[----:B------:R-:W-:Y:S01]  /*79cd0*/  VIADD R4, R29, 0x46 ;  /* 0x000000461d047836 */ /* 0x000fe20000000000 */
[----:B------:R-:W-:Y:S01]  /*79ce0*/  ISETP.LT.AND P1, PT, R59, UR44, !P0 ;  /* 0x0000002c3b007c0c */ /* 0x000fe2000c721270 */
[----:B------:R-:W3:Y:S01]  /*79cf0*/  LDL.LU R2, [R1+0x2b8] ;  /* 0x0002b80001027983 */ /* 0x000ee20000300800 */
[----:B------:R-:W-:Y:S01]  /*79d00*/  ISETP.LT.AND P0, PT, R50, UR46, !P0 ;  /* 0x0000002e32007c0c */ /* 0x000fe2000c701270 */
[----:B------:R-:W0:Y:S02]  /*79d10*/  LDCU.64 UR52, c[0x0][0x398] ;  /* 0x00007300ff3477ac */ /* 0x000e240008000a00 */
[----:B------:R-:W3:Y:S01]  /*79d20*/  LDL.LU R49, [R1+0x2bc] ;  /* 0x0002bc0001317983 */ /* 0x000ee20000300800 */
[----:B------:R-:W-:Y:S01]  /*79d30*/  F2FP.SATFINITE.E5M2.F32.PACK_AB_MERGE_C R30, R30, R20, RZ ;  /* 0x000000141e1e723e */ /* 0x000fe200048060ff */
[----:B------:R-:W0:Y:S01]  /*79d40*/  LDCU UR44, c[0x0][0x398] ;  /* 0x00007300ff2c77ac */ /* 0x000e220008000800 */
[----:B------:R-:W-:-:S02]  /*79d50*/  LOP3.LUT R37, R37, 0xffff, RZ, 0xc0, !PT ;  /* 0x0000ffff25257812 */ /* 0x000fc400078ec0ff */
[----:B------:R-:W-:Y:S01]  /*79d60*/  LOP3.LUT R39, R39, 0xffff, RZ, 0xc0, !PT ;  /* 0x0000ffff27277812 */ /* 0x000fe200078ec0ff */
[----:B------:R-:W0:Y:S02]  /*79d70*/  LDCU UR46, c[0x0][0x39c] ;  /* 0x00007380ff2e77ac */ /* 0x000e240008000800 */
[----:B------:R-:W-:-:S04]  /*79d80*/  @P1 LOP3.LUT R54, R54, 0x400, RZ, 0xfc, !PT ;  /* 0x0000040036361812 */ /* 0x000fc800078efcff */
[----:B------:R-:W-:-:S04]  /*79d90*/  LOP3.LUT R54, R54, 0xfffffdff, RZ, 0xc0, !PT ;  /* 0xfffffdff36367812 */ /* 0x000fc800078ec0ff */
[----:B------:R-:W-:Y:S02]  /*79da0*/  @P0 LOP3.LUT R54, R54, 0x200, RZ, 0xfc, !PT ;  /* 0x0000020036360812 */ /* 0x000fe400078efcff */
[----:B------:R-:W-:-:S04]  /*79db0*/  ISETP.GE.AND P0, PT, R4, UR58, PT ;  /* 0x0000003a04007c0c */ /* 0x000fc8000bf06270 */
[----:B------:R-:W-:Y:S02]  /*79dc0*/  ISETP.LT.AND P1, PT, R59, UR48, !P0 ;  /* 0x000000303b007c0c */ /* 0x000fe4000c721270 */
[----:B------:R-:W-:Y:S01]  /*79dd0*/  LOP3.LUT R54, R54, 0xfffffeff, RZ, 0xc0, !PT ;  /* 0xfffffeff36367812 */ /* 0x000fe200078ec0ff */
[----:B0-----:R-:W-:Y:S01]  /*79de0*/  UMOV UR12, UR52 ;  /* 0x00000034000c7c82 */ /* 0x001fe20008000000 */
[----:B------:R-:W-:Y:S01]  /*79df0*/  ISETP.LT.AND P0, PT, R50, UR50, !P0 ;  /* 0x0000003232007c0c */ /* 0x000fe2000c701270 */
[----:B------:R-:W-:Y:S01]  /*79e00*/  VIADD R4, R29, 0x45 ;  /* 0x000000451d047836 */ /* 0x000fe20000000000 */
[----:B------:R0:W-:Y:S01]  /*79e10*/  STL [R1+0x44], R3 ;  /* 0x0000440301007387 */ /* 0x0001e20000100800 */
[----:B--2---:R-:W-:Y:S01]  /*79e20*/  F2FP.SATFINITE.E5M2.F32.PACK_AB_MERGE_C R48, R53, R52, RZ ;  /* 0x000000343530723e */ /* 0x004fe200048060ff */
[----:B------:R-:W-:-:S05]  /*79e30*/  UMOV UR20, UR53 ;  /* 0x0000003500147c82 */ /* 0x000fca0008000000 */
[----:B------:R-:W-:Y:S01]  /*79e40*/  @P1 LOP3.LUT R54, R54, 0x100, RZ, 0xfc, !PT ;  /* 0x0000010036361812 */ /* 0x000fe200078efcff */
[----:B------:R-:W-:Y:S01]  /*79e50*/  UMOV UR58, UR56 ;  /* 0x00000038003a7c82 */ /* 0x000fe20008000000 */
[----:B------:R-:W-:Y:S01]  /*79e60*/  R2UR.FILL UR52, R34 ;  /* 0x00000000223472ca */ /* 0x000fe200004e0000 */
[----:B------:R-:W2:Y:S01]  /*79e70*/  LDCU UR48, c[0x0][0x398] ;  /* 0x00007300ff3077ac */ /* 0x000ea20008000800 */
[----:B------:R-:W-:Y:S02]  /*79e80*/  LOP3.LUT R54, R54, 0xffffff7f, RZ, 0xc0, !PT ;  /* 0xffffff7f36367812 */ /* 0x000fe400078ec0ff */
[----:B------:R-:W-:Y:S01]  /*79e90*/  LOP3.LUT R33, R33, 0xffff, RZ, 0xc0, !PT ;  /* 0x0000ffff21217812 */ /* 0x000fe200078ec0ff */
[----:B------:R-:W1:Y:S01]  /*79ea0*/  LDCU UR50, c[0x0][0x39c] ;  /* 0x00007380ff3277ac */ /* 0x000e620008000800 */
[----:B------:R-:W-:Y:S02]  /*79eb0*/  @P0 LOP3.LUT R54, R54, 0x80, RZ, 0xfc, !PT ;  /* 0x0000008036360812 */ /* 0x000fe400078efcff */
[----:B------:R-:W-:Y:S01]  /*79ec0*/  ISETP.GE.AND P0, PT, R50, UR12, PT ;  /* 0x0000000c32007c0c */ /* 0x000fe2000bf06270 */
[----:B------:R-:W1:Y:S03]  /*79ed0*/  LDCU UR12, c[0x0][0x398] ;  /* 0x00007300ff0c77ac */ /* 0x000e660008000800 */
[----:B------:R-:W-:-:S02]  /*79ee0*/  ISETP.LT.AND P0, PT, R29, UR51, !P0 ;  /* 0x000000331d007c0c */ /* 0x000fc4000c701270 */
[----:B0-----:R-:W-:Y:S02]  /*79ef0*/  F2FP.SATFINITE.E5M2.F32.PACK_AB_MERGE_C R3, R0, R26, RZ ;  /* 0x0000001a0003723e */ /* 0x001fe400048060ff */
[----:B------:R-:W-:Y:S02]  /*79f00*/  R2UR.FILL UR53, R45 ;  /* 0x000000002d3572ca */ /* 0x000fe400004e0000 */
[----:B------:R-:W-:Y:S01]  /*79f10*/  LOP3.LUT R36, R36, 0xffff, RZ, 0xc0, !PT ;  /* 0x0000ffff24247812 */ /* 0x000fe200078ec0ff */
[----:B------:R-:W-:Y:S01]  /*79f20*/  UMOV UR56, UR55 ;  /* 0x0000003700387c82 */ /* 0x000fe20008000000 */
[----:B------:R-:W-:Y:S01]  /*79f30*/  LOP3.LUT R54, R54, 0xffffefff, RZ, 0xc0, !PT ;  /* 0xffffefff36367812 */ /* 0x000fe200078ec0ff */
[----:B------:R-:W0:Y:S04]  /*79f40*/  LDCU UR55, c[0x0][0x39c] ;  /* 0x00007380ff3777ac */ /* 0x000e280008000800 */
[----:B------:R-:W-:Y:S01]  /*79f50*/  @P0 LOP3.LUT R54, R54, 0x1000, RZ, 0xfc, !PT ;  /* 0x0000100036360812 */ /* 0x000fe200078efcff */
[----:B------:R-:W0:Y:S01]  /*79f60*/  LDCU UR51, c[0x0][0x39c] ;  /* 0x00007380ff3377ac */ /* 0x000e220008000800 */
[----:B------:R-:W-:-:S02]  /*79f70*/  ISETP.GE.AND P0, PT, R4, UR4, PT ;  /* 0x0000000404007c0c */ /* 0x000fc4000bf06270 */
[----:B------:R-:W-:Y:S01]  /*79f80*/  LOP3.LUT R54, R54, 0xffffffbf, RZ, 0xc0, !PT ;  /* 0xffffffbf36367812 */ /* 0x000fe200078ec0ff */
[----:B------:R-:W-:Y:S01]  /*79f90*/  VIADD R4, R29, 0x44 ;  /* 0x000000441d047836 */ /* 0x000fe20000000000 */
[----:B------:R-:W-:Y:S01]  /*79fa0*/  ISETP.LT.AND P1, PT, R59, UR54, !P0 ;  /* 0x000000363b007c0c */ /* 0x000fe2000c721270 */
[----:B------:R-:W0:Y:S01]  /*79fb0*/  LDCU UR4, c[0x0][0x398] ;  /* 0x00007300ff0477ac */ /* 0x000e220008000800 */
[----:B------:R-:W-:Y:S01]  /*79fc0*/  ISETP.LT.AND P0, PT, R50, UR10, !P0 ;  /* 0x0000000a32007c0c */ /* 0x000fe2000c701270 */
[----:B------:R-:W0:Y:S01]  /*79fd0*/  LDCU UR10, c[0x0][0x39c] ;  /* 0x00007380ff0a77ac */ /* 0x000e220008000800 */
[----:B------:R-:W-:Y:S01]  /*79fe0*/  F2FP.SATFINITE.E5M2.F32.PACK_AB_MERGE_C R45, R31, R35, RZ ;  /* 0x000000231f2d723e */ /* 0x000fe200048060ff */
[----:B------:R-:W-:Y:S01]  /*79ff0*/  UMOV UR60, UR56 ;  /* 0x00000038003c7c82 */ /* 0x000fe20008000000 */
[----:B------:R-:W0:Y:S07]  /*7a000*/  LDCU UR56, c[0x0][0x39c] ;  /* 0x00007380ff3877ac */ /* 0x000e2e0008000800 */
[----:B------:R-:W-:Y:S01]  /*7a010*/  @P1 LOP3.LUT R54, R54, 0x40, RZ, 0xfc, !PT ;  /* 0x0000004036361812 */ /* 0x000fe200078efcff */
[----:B------:R-:W0:Y:S03]  /*7a020*/  LDCU UR54, c[0x0][0x39c] ;  /* 0x00007380ff3677ac */ /* 0x000e260008000800 */
[----:B------:R-:W-:-:S04]  /*7a030*/  LOP3.LUT R54, R54, 0xffffffdf, RZ, 0xc0, !PT ;  /* 0xffffffdf36367812 */ /* 0x000fc800078ec0ff */
[----:B------:R-:W-:Y:S02]  /*7a040*/  @P0 LOP3.LUT R54, R54, 0x20, RZ, 0xfc, !PT ;  /* 0x0000002036360812 */ /* 0x000fe400078efcff */
[----:B------:R-:W-:Y:S02]  /*7a050*/  ISETP.GE.AND P0, PT, R4, UR16, PT ;  /* 0x0000001004007c0c */ /* 0x000fe4000bf06270 */
[----:B------:R-:W-:Y:S01]  /*7a060*/  LOP3.LUT R54, R54, 0xffffffef, RZ, 0xc0, !PT ;  /* 0xffffffef36367812 */ /* 0x000fe200078ec0ff */
[----:B------:R-:W-:Y:S01]  /*7a070*/  VIADD R4, R29, 0x43 ;  /* 0x000000431d047836 */ /* 0x000fe20000000000 */
[----:B------:R-:W-:Y:S01]  /*7a080*/  ISETP.LT.AND P1, PT, R59, UR14, !P0 ;  /* 0x0000000e3b007c0c */ /* 0x000fe2000c721270 */
[----:B------:R-:W0:Y:S01]  /*7a090*/  LDCU UR16, c[0x0][0x39c] ;  /* 0x00007380ff1077ac */ /* 0x000e220008000800 */
[----:B-1----:R-:W-:Y:S01]  /*7a0a0*/  ISETP.LT.AND P0, PT, R50, UR12, !P0 ;  /* 0x0000000c32007c0c */ /* 0x002fe2000c701270 */
[----:B------:R-:W1:Y:S01]  /*7a0b0*/  LDCU UR14, c[0x0][0x398] ;  /* 0x00007300ff0e77ac */ /* 0x000e620008000800 */
[----:B------:R-:W0:Y:S09]  /*7a0c0*/  LDCU UR12, c[0x0][0x398] ;  /* 0x00007300ff0c77ac */ /* 0x000e320008000800 */
[----:B------:R-:W-:-:S04]  /*7a0d0*/  @P1 LOP3.LUT R54, R54, 0x10, RZ, 0xfc, !PT ;  /* 0x0000001036361812 */ /* 0x000fc800078efcff */
[----:B------:R-:W-:-:S04]  /*7a0e0*/  LOP3.LUT R54, R54, 0xfffffff7, RZ, 0xc0, !PT ;  /* 0xfffffff736367812 */ /* 0x000fc800078ec0ff */
[----:B------:R-:W-:Y:S02]  /*7a0f0*/  @P0 LOP3.LUT R54, R54, 0x8, RZ, 0xfc, !PT ;  /* 0x0000000836360812 */ /* 0x000fe400078efcff */
[----:B0-----:R-:W-:Y:S02]  /*7a100*/  ISETP.GE.AND P0, PT, R4, UR10, PT ;  /* 0x0000000a04007c0c */ /* 0x001fe4000bf06270 */
[----:B------:R-:W-:Y:S01]  /*7a110*/  LOP3.LUT R54, R54, 0xfffffffb, RZ, 0xc0, !PT ;  /* 0xfffffffb36367812 */ /* 0x000fe200078ec0ff */
[----:B------:R-:W-:Y:S01]  /*7a120*/  VIADD R4, R29, 0x42 ;  /* 0x000000421d047836 */ /* 0x000fe20000000000 */
[----:B------:R-:W-:Y:S01]  /*7a130*/  ISETP.LT.AND P1, PT, R59, UR4, !P0 ;  /* 0x000000043b007c0c */ /* 0x000fe2000c721270 */
[----:B------:R-:W0:Y:S01]  /*7a140*/  LDCU UR10, c[0x0][0x39c] ;  /* 0x00007380ff0a77ac */ /* 0x000e220008000800 */
[----:B------:R-:W-:Y:S01]  /*7a150*/  ISETP.LT.AND P0, PT, R50, UR18, !P0 ;  /* 0x0000001232007c0c */ /* 0x000fe2000c701270 */
[----:B------:R-:W0:Y:S01]  /*7a160*/  LDCU UR4, c[0x0][0x398] ;  /* 0x00007300ff0477ac */ /* 0x000e220008000800 */
[----:B------:R-:W0:Y:S09]  /*7a170*/  LDCU UR18, c[0x0][0x398] ;  /* 0x00007300ff1277ac */ /* 0x000e320008000800 */
[----:B------:R-:W-:-:S04]  /*7a180*/  @P1 LOP3.LUT R54, R54, 0x4, RZ, 0xfc, !PT ;  /* 0x0000000436361812 */ /* 0x000fc800078efcff */
[----:B------:R-:W-:-:S04]  /*7a190*/  LOP3.LUT R54, R54, 0xfffffffd, RZ, 0xc0, !PT ;  /* 0xfffffffd36367812 */ /* 0x000fc800078ec0ff */
[----:B------:R-:W-:Y:S02]  /*7a1a0*/  @P0 LOP3.LUT R54, R54, 0x2, RZ, 0xfc, !PT ;  /* 0x0000000236360812 */ /* 0x000fe400078efcff */
[----:B------:R-:W-:Y:S01]  /*7a1b0*/  ISETP.GE.AND P0, PT, R4, UR16, PT ;  /* 0x0000001004007c0c */ /* 0x000fe2000bf06270 */
[----:B------:R-:W0:Y:S03]  /*7a1c0*/  LDCU UR16, c[0x0][0x39c] ;  /* 0x00007380ff1077ac */ /* 0x000e260008000800 */
[----:B-1----:R-:W-:Y:S01]  /*7a1d0*/  ISETP.LT.AND P1, PT, R59, UR14, !P0 ;  /* 0x0000000e3b007c0c */ /* 0x002fe2000c721270 */
[----:B------:R-:W1:Y:S01]  /*7a1e0*/  LDCU UR14, c[0x0][0x398] ;  /* 0x00007300ff0e77ac */ /* 0x000e620008000800 */
[----:B------:R-:W-:-:S11]  /*7a1f0*/  LOP3.LUT R54, R54, 0xfffffffe, RZ, 0xc0, !PT ;  /* 0xfffffffe36367812 */ /* 0x000fd600078ec0ff */
[----:B------:R-:W-:-:S05]  /*7a200*/  @P1 LOP3.LUT R54, R54, 0x1, RZ, 0xfc, !PT ;  /* 0x0000000136361812 */ /* 0x000fca00078efcff */
[----:B------:R-:W-:Y:S04]  /*7a210*/  STL [R1+0x254c], R54 ;  /* 0x00254c3601007387 */ /* 0x000fe80000100800 */
[----:B------:R-:W2:Y:S04]  /*7a220*/  LDL.LU R26, [R1+0x290] ;  /* 0x00029000011a7983 */ /* 0x000ea80000300800 */
[----:B------:R-:W2:Y:S04]  /*7a230*/  LDL.LU R0, [R1+0x294] ;  /* 0x0002940001007983 */ /* 0x000ea80000300800 */
[----:B------:R0:W-:Y:S02]  /*7a240*/  STL [R1+0x40], R3 ;  /* 0x0000400301007387 */ /* 0x0001e40000100800 */
[----:B0-----:R-:W-:-:S02]  /*7a250*/  F2FP.SATFINITE.E5M2.F32.PACK_AB_MERGE_C R3, R58, R51, RZ ;  /* 0x000000333a03723e */ /* 0x001fc400048060ff */
[----:B------:R-:W4:Y:S04]  /*7a260*/  LDL.LU R51, [R1+0x298] ;  /* 0x0002980001337983 */ /* 0x000f280000300800 */
[----:B------:R-:W4:Y:S04]  /*7a270*/  LDL.LU R58, [R1+0x29c] ;  /* 0x00029c00013a7983 */ /* 0x000f280000300800 */
[----:B------:R3:W-:Y:S04]  /*7a280*/  STL [R1+0x60], R3 ;  /* 0x0000600301007387 */ /* 0x0007e80000100800 */
[----:B------:R2:W-:Y:S04]  /*7a290*/  STL [R1+0x25d4], R48 ;  /* 0x0025d43001007387 */ /* 0x0005e80000100800 */
[----:B------:R-:W4:Y:S01]  /*7a2a0*/  LDL.LU R52, [R1+0x270] ;  /* 0x0002700001347983 */ /* 0x000f220000300800 */
[----:B---3--:R-:W-:-:S03]  /*7a2b0*/  F2FP.SATFINITE.E5M2.F32.PACK_AB_MERGE_C R3, R49, R2, RZ ;  /* 0x000000023103723e */ /* 0x008fc600048060ff */
[----:B------:R-:W3:Y:S04]  /*7a2c0*/  LDL.LU R2, [R1+0x274] ;  /* 0x0002740001027983 */ /* 0x000ee80000300800 */
[----:B------:R4:W-:Y:S04]  /*7a2d0*/  STL [R1+0x58], R3 ;  /* 0x0000580301007387 */ /* 0x0009e80000100800 */
[----:B------:R-:W3:Y:S04]  /*7a2e0*/  LDL.LU R53, [R1+0x278] ;  /* 0x0002780001357983 */ /* 0x000ee80000300800 */
[----:B------:R-:W3:Y:S04]  /*7a2f0*/  LDL.LU R49, [R1+0x27c] ;  /* 0x00027c0001317983 */ /* 0x000ee80000300800 */
[----:B------:R-:W3:Y:S01]  /*7a300*/  LDL.LU R27, [R1+0x250] ;  /* 0x00025000011b7983 */ /* 0x000ee20000300800 */
[----:B------:R-:W-:Y:S01]  /*7a310*/  IMAD.MOV.U32 R54, RZ, RZ, R29 ;  /* 0x000000ffff367224 */ /* 0x000fe200078e001d */
[----:B--2---:R-:W-:-:S02]  /*7a320*/  F2FP.SATFINITE.E5M2.F32.PACK_AB_MERGE_C R48, R0, R26, RZ ;  /* 0x0000001a0030723e */ /* 0x004fc400048060ff */
[----:B------:R-:W2:Y:S01]  /*7a330*/  LDL.LU R26, [R1+0x254] ;  /* 0x00025400011a7983 */ /* 0x000ea20000300800 */
[----:B----4-:R-:W-:-:S03]  /*7a340*/  F2FP.SATFINITE.E5M2.F32.PACK_AB_MERGE_C R3, R58, R51, RZ ;  /* 0x000000333a03723e */ /* 0x010fc600048060ff */
[----:B------:R-:W4:Y:S04]  /*7a350*/  LDL.LU R51, [R1+0x258] ;  /* 0x0002580001337983 */ /* 0x000f280000300800 */
[----:B------:R-:W4:Y:S04]  /*7a360*/  LDL.LU R58, [R1+0x25c] ;  /* 0x00025c00013a7983 */ /* 0x000f280000300800 */
[----:B------:R-:W2:Y:S04]  /*7a370*/  LDL.LU R28, [R1+0x230] ;  /* 0x00023000011c7983 */ /* 0x000ea80000300800 */
[----:B------:R-:W2:Y:S01]  /*7a380*/  LDL.LU R29, [R1+0x234] ;  /* 0x00023400011d7983 */ /* 0x000ea20000300800 */
[----:B---3--:R-:W-:-:S03]  /*7a390*/  F2FP.SATFINITE.E5M2.F32.PACK_AB_MERGE_C R0, R49, R53, RZ ;  /* 0x000000353100723e */ /* 0x008fc600048060ff */
[----:B------:R-:W3:Y:S04]  /*7a3a0*/  LDL.LU R53, [R1+0x238] ;  /* 0x0002380001357983 */ /* 0x000ee80000300800 */
[----:B------:R-:W3:Y:S01]  /*7a3b0*/  LDL.LU R49, [R1+0x23c] ;  /* 0x00023c0001317983 */ /* 0x000ee20000300800 */
[----:B------:R-:W-:-:S03]  /*7a3c0*/  F2FP.SATFINITE.E5M2.F32.PACK_AB_MERGE_C R2, R2, R52, RZ ;  /* 0x000000340202723e */ /* 0x000fc600048060ff */
[----:B------:R0:W-:Y:S04]  /*7a3d0*/  STL [R1+0x6c], R0 ;  /* 0x00006c0001007387 */ /* 0x0001e80000100800 */
[----:B0-----:R-:W3:Y:S04]  /*7a3e0*/  LDL.LU R0, [R1+0x210] ;  /* 0x0002100001007983 */ /* 0x001ee80000300800 */
[----:B------:R-:W3:Y:S01]  /*7a3f0*/  LDL.LU R52, [R1+0x214] ;  /* 0x0002140001347983 */ /* 0x000ee20000300800 */
[----:B----4-:R-:W-:-:S03]  /*7a400*/  F2FP.SATFINITE.E5M2.F32.PACK_AB_MERGE_C R34, R58, R51, RZ ;  /* 0x000000333a22723e */ /* 0x010fc600048060ff */
[----:B------:R-:W4:Y:S04]  /*7a410*/  LDL.LU R51, [R1+0x218] ;  /* 0x0002180001337983 */ /* 0x000f280000300800 */
[----:B------:R-:W4:Y:S01]  /*7a420*/  LDL.LU R58, [R1+0x21c] ;  /* 0x00021c00013a7983 */ /* 0x000f220000300800 */
[----:B--2---:R-:W-:-:S03]  /*7a430*/  F2FP.SATFINITE.E5M2.F32.PACK_AB_MERGE_C R35, R26, R27, RZ ;  /* 0x0000001b1a23723e */ /* 0x004fc600048060ff */
[----:B------:R-:W2:Y:S04]  /*7a440*/  LDL.LU R27, [R1+0x1f0] ;  /* 0x0001f000011b7983 */ /* 0x000ea80000300800 */
[----:B------:R-:W2:Y:S01]  /*7a450*/  LDL.LU R26, [R1+0x1f4] ;  /* 0x0001f400011a7983 */ /* 0x000ea20000300800 */
[----:B---3--:R-:W-:-:S03]  /*7a460*/  F2FP.SATFINITE.E5M2.F32.PACK_AB_MERGE_C R5, R49, R53, RZ ;  /* 0x000000353105723e */ /* 0x008fc600048060ff */
[----:B------:R-:W3:Y:S04]  /*7a470*/  LDL.LU R53, [R1+0x1f8] ;  /* 0x0001f80001357983 */ /* 0x000ee80000300800 */
[----:B------:R-:W3:Y:S01]  /*7a480*/  LDL.LU R49, [R1+0x1fc] ;  /* 0x0001fc0001317983 */ /* 0x000ee20000300800 */
[----:B------:R-:W-:-:S03]  /*7a490*/  F2FP.SATFINITE.E5M2.F32.PACK_AB_MERGE_C R31, R29, R28, RZ ;  /* 0x0000001c1d1f723e */ /* 0x000fc600048060ff */
[----:B------:R3:W-:Y:S01]  /*7a4a0*/  STL [R1+0x54], R5 ;  /* 0x0000540501007387 */ /* 0x0007e20000100800 */
[----:B------:R-:W-:-:S03]  /*7a4b0*/  F2FP.SATFINITE.E5M2.F32.PACK_AB_MERGE_C R29, R52, R0, RZ ;  /* 0x00000000341d723e */ /* 0x000fc600048060ff */
[----:B------:R-:W2:Y:S04]  /*7a4c0*/  LDL.LU R0, [R1+0x1d0] ;  /* 0x0001d00001007983 */ /* 0x000ea80000300800 */
[----:B------:R-:W2:Y:S01]  /*7a4d0*/  LDL.LU R52, [R1+0x1d4] ;  /* 0x0001d40001347983 */ /* 0x000ea20000300800 */
[----:B----4-:R-:W-:-:S03]  /*7a4e0*/  F2FP.SATFINITE.E5M2.F32.PACK_AB_MERGE_C R28, R58, R51, RZ ;  /* 0x000000333a1c723e */ /* 0x010fc600048060ff */
[----:B------:R-:W4:Y:S04]  /*7a4f0*/  LDL.LU R51, [R1+0x1d8] ;  /* 0x0001d80001337983 */ /* 0x000f280000300800 */
[----:B------:R-:W4:Y:S04]  /*7a500*/  LDL.LU R58, [R1+0x1dc] ;  /* 0x0001dc00013a7983 */ /* 0x000f280000300800 */
[----:B------:R-:W4:Y:S04]  /*7a510*/  LDL.LU R21, [R1+0x1b0] ;  /* 0x0001b00001157983 */ /* 0x000f280000300800 */
[----:B------:R-:W4:Y:S01]  /*7a520*/  LDL.LU R24, [R1+0x1b4] ;  /* 0x0001b40001187983 */ /* 0x000f220000300800 */
[----:B---3--:R-:W-:-:S05]  /*7a530*/  F2FP.SATFINITE.E5M2.F32.PACK_AB_MERGE_C R5, R49, R53, RZ ;  /* 0x000000353105723e */ /* 0x008fca00048060ff */
[----:B------:R0:W-:Y:S04]  /*7a540*/  STL [R1+0x68], R5 ;  /* 0x0000680501007387 */ /* 0x0001e80000100800 */
[----:B------:R-:W0:Y:S04]  /*7a550*/  LDL.LU R53, [R1+0x1b8] ;  /* 0x0001b80001357983 */ /* 0x000e280000300800 */
[----:B------:R-:W0:Y:S01]  /*7a560*/  LDL.LU R49, [R1+0x1bc] ;  /* 0x0001bc0001317983 */ /* 0x000e220000300800 */
[----:B--2---:R-:W-:-:S03]  /*7a570*/  F2FP.SATFINITE.E5M2.F32.PACK_AB_MERGE_C R27, R26, R27, RZ ;  /* 0x0000001b1a1b723e */ /* 0x004fc600048060ff */
[----:B------:R-:W2:Y:S01]  /*7a580*/  LDL.LU R22, [R1+0x190] ;  /* 0x0001900001167983 */ /* 0x000ea20000300800 */
[----:B------:R-:W-:-:S03]  /*7a590*/  F2FP.SATFINITE.E5M2.F32.PACK_AB_MERGE_C R25, R52, R0, RZ ;  /* 0x000000003419723e */ /* 0x000fc600048060ff */
[----:B------:R-:W2:Y:S04]  /*7a5a0*/  LDL.LU R23, [R1+0x194] ;  /* 0x0001940001177983 */ /* 0x000ea80000300800 */
[----:B------:R-:W3:Y:S01]  /*7a5b0*/  LDL.LU R52, [R1+0x198] ;  /* 0x0001980001347983 */ /* 0x000ee20000300800 */
[----:B----4-:R-:W-:-:S03]  /*7a5c0*/  F2FP.SATFINITE.E5M2.F32.PACK_AB_MERGE_C R26, R58, R51, RZ ;  /* 0x000000333a1a723e */ /* 0x010fc600048060ff */
[----:B------:R-:W3:Y:S04]  /*7a5d0*/  LDL.LU R58, [R1+0x19c] ;  /* 0x00019c00013a7983 */ /* 0x000ee80000300800 */
[----:B------:R-:W4:Y:S04]  /*7a5e0*/  LDL.LU R0, [R1+0x170] ;  /* 0x0001700001007983 */ /* 0x000f280000300800 */
[----:B------:R-:W4:Y:S01]  /*7a5f0*/  LDL.LU R51, [R1+0x174] ;  /* 0x0001740001337983 */ /* 0x000f220000300800 */
[----:B0-----:R-:W-:-:S03]  /*7a600*/  F2FP.SATFINITE.E5M2.F32.PACK_AB_MERGE_C R5, R49, R53, RZ ;  /* 0x000000353105723e */ /* 0x001fc600048060ff */
[----:B------:R-:W4:Y:S04]  /*7a610*/  LDL.LU R53, [R1+0x178] ;  /* 0x0001780001357983 */ /* 0x000f280000300800 */
[----:B------:R-:W4:Y:S01]  /*7a620*/  LDL.LU R49, [R1+0x17c] ;  /* 0x00017c0001317983 */ /* 0x000f220000300800 */
[----:B--2---:R-:W-:-:S03]  /*7a630*/  F2FP.SATFINITE.E5M2.F32.PACK_AB_MERGE_C R23, R23, R22, RZ ;  /* 0x000000161717723e */ /* 0x004fc600048060ff */
[----:B------:R-:W-:Y:S04]  /*7a640*/  STL [R1+0x50], R5 ;  /* 0x0000500501007387 */ /* 0x000fe80000100800 */
[----:B------:R-:W2:Y:S04]  /*7a650*/  LDL.LU R19, [R1+0x150] ;  /* 0x0001500001137983 */ /* 0x000ea80000300800 */
[----:B------:R-:W2:Y:S01]  /*7a660*/  LDL.LU R20, [R1+0x154] ;  /* 0x0001540001147983 */ /* 0x000ea20000300800 */
[----:B------:R-:W-:Y:S02]  /*7a670*/  F2FP.SATFINITE.E5M2.F32.PACK_AB_MERGE_C R24, R24, R21, RZ ;  /* 0x000000151818723e */ /* 0x000fe400048060ff */
[----:B---3--:R-:W-:-:S02]  /*7a680*/  F2FP.SATFINITE.E5M2.F32.PACK_AB_MERGE_C R22, R58, R52, RZ ;  /* 0x000000343a16723e */ /* 0x008fc400048060ff */
[----:B------:R-:W3:Y:S04]  /*7a690*/  LDL.LU R52, [R1+0x158] ;  /* 0x0001580001347983 */ /* 0x000ee80000300800 */
[----:B------:R-:W3:Y:S01]  /*7a6a0*/  LDL.LU R58, [R1+0x15c] ;  /* 0x00015c00013a7983 */ /* 0x000ee20000300800 */
[----:B----4-:R-:W-:-:S03]  /*7a6b0*/  F2FP.SATFINITE.E5M2.F32.PACK_AB_MERGE_C R21, R51, R0, RZ ;  /* 0x000000003315723e */ /* 0x010fc600048060ff */
[----:B------:R-:W4:Y:S04]  /*7a6c0*/  LDL.LU R18, [R1+0x130] ;  /* 0x0001300001127983 */ /* 0x000f280000300800 */
[----:B------:R-:W4:Y:S01]  /*7a6d0*/  LDL.LU R51, [R1+0x134] ;  /* 0x0001340001337983 */ /* 0x000f220000300800 */
[----:B------:R-:W-:-:S05]  /*7a6e0*/  F2FP.SATFINITE.E5M2.F32.PACK_AB_MERGE_C R0, R49, R53, RZ ;  /* 0x000000353100723e */ /* 0x000fca00048060ff */
[----:B------:R0:W-:Y:S04]  /*7a6f0*/  STL [R1+0x5c], R0 ;  /* 0x00005c0001007387 */ /* 0x0001e80000100800 */
[----:B------:R-:W4:Y:S04]  /*7a700*/  LDL.LU R53, [R1+0x138] ;  /* 0x0001380001357983 */ /* 0x000f280000300800 */
[----:B------:R-:W4:Y:S01]  /*7a710*/  LDL.LU R49, [R1+0x13c] ;  /* 0x00013c0001317983 */ /* 0x000f220000300800 */
[----:B--2---:R-:W-:-:S03]  /*7a720*/  F2FP.SATFINITE.E5M2.F32.PACK_AB_MERGE_C R20, R20, R19, RZ ;  /* 0x000000131414723e */ /* 0x004fc600048060ff */
[----:B------:R-:W2:Y:S04]  /*7a730*/  LDL.LU R17, [R1+0x110] ;  /* 0x0001100001117983 */ /* 0x000ea80000300800 */
[----:B0-----:R-:W2:Y:S01]  /*7a740*/  LDL.LU R0, [R1+0x114] ;  /* 0x0001140001007983 */ /* 0x001ea20000300800 */
[----:B------:R-:W-:Y:S01]  /*7a750*/  ISETP.LT.AND P0, PT, R50, UR12, !P0 ;  /* 0x0000000c32007c0c */ /* 0x000fe2000c701270 */
[----:B------:R-:W-:Y:S01]  /*7a760*/  VIADD R4, R54, 0x41 ;  /* 0x0000004136047836 */ /* 0x000fe20000000000 */
[----:B------:R-:W0:Y:S11]  /*7a770*/  LDCU UR12, c[0x0][0x398] ;  /* 0x00007300ff0c77ac */ /* 0x000e360008000800 */
[----:B------:R-:W-:-:S02]  /*7a780*/  @P0 LOP3.LUT R55, R55, 0x80000000, RZ, 0xfc, !PT ;  /* 0x8000000037370812 */ /* 0x000fc400078efcff */
[----:B------:R-:W-:Y:S02]  /*7a790*/  ISETP.GE.AND P0, PT, R4, UR10, PT ;  /* 0x0000000a04007c0c */ /* 0x000fe4000bf06270 */
[----:B------:R-:W-:Y:S01]  /*7a7a0*/  LOP3.LUT R55, R55, 0xbfffffff, RZ, 0xc0, !PT ;  /* 0xbfffffff37377812 */ /* 0x000fe200078ec0ff */
[----:B------:R-:W-:Y:S01]  /*7a7b0*/  VIADD R4, R54, 0x40 ;  /* 0x0000004036047836 */ /* 0x000fe20000000000 */
[----:B------:R-:W-:Y:S01]  /*7a7c0*/  ISETP.LT.AND P1, PT, R59, UR4, !P0 ;  /* 0x000000043b007c0c */ /* 0x000fe2000c721270 */
[----:B------:R-:W0:Y:S01]  /*7a7d0*/  LDCU UR4, c[0x0][0x398] ;  /* 0x00007300ff0477ac */ /* 0x000e220008000800 */
[----:B------:R-:W-:Y:S01]  /*7a7e0*/  ISETP.LT.AND P0, PT, R50, UR18, !P0 ;  /* 0x0000001232007c0c */ /* 0x000fe2000c701270 */
[----:B------:R-:W0:Y:S01]  /*7a7f0*/  LDCU UR10, c[0x0][0x398] ;  /* 0x00007300ff0a77ac */ /* 0x000e220008000800 */
[----:B------:R-:W0:Y:S01]  /*7a800*/  LDCU UR18, c[0x0][0x398] ;  /* 0x00007300ff1277ac */ /* 0x000e220008000800 */
[----:B---3--:R-:W-:Y:S02]  /*7a810*/  F2FP.SATFINITE.E5M2.F32.PACK_AB_MERGE_C R19, R58, R52, RZ ;  /* 0x000000343a13723e */ /* 0x008fe400048060ff */
[----:B------:R-:W3:Y:S04]  /*7a820*/  LDL.LU R52, [R1+0x118] ;  /* 0x0001180001347983 */ /* 0x000ee80000300800 */
[----:B------:R-:W3:Y:S01]  /*7a830*/  LDL.LU R58, [R1+0x11c] ;  /* 0x00011c00013a7983 */ /* 0x000ee20000300800 */
[----:B----4-:R-:W-:-:S03]  /*7a840*/  F2FP.SATFINITE.E5M2.F32.PACK_AB_MERGE_C R18, R51, R18, RZ ;  /* 0x000000123312723e */ /* 0x010fc600048060ff */
[----:B------:R-:W4:Y:S04]  /*7a850*/  LDL.LU R14, [R1+0xf0] ;  /* 0x0000f000010e7983 */ /* 0x000f280000300800 */
[----:B------:R-:W4:Y:S04]  /*7a860*/  LDL.LU R15, [R1+0xf4] ;  /* 0x0000f400010f7983 */ /* 0x000f280000300800 */
[----:B------:R-:W4:Y:S01]  /*7a870*/  LDL.LU R51, [R1+0xf8] ;  /* 0x0000f80001337983 */ /* 0x000f220000300800 */
[----:B------:R-:W-:-:S03]  /*7a880*/  F2FP.SATFINITE.E5M2.F32.PACK_AB_MERGE_C R49, R49, R53, RZ ;  /* 0x000000353131723e */ /* 0x000fc600048060ff */
[----:B------:R-:W4:Y:S01]  /*7a890*/  LDL.LU R53, [R1+0xfc] ;  /* 0x0000fc0001357983 */ /* 0x000f220000300800 */
[----:B------:R-:W-:-:S03]  /*7a8a0*/  @P1 LOP3.LUT R55, R55, 0x40000000, RZ, 0xfc, !PT ;  /* 0x4000000037371812 */ /* 0x000fc600078efcff */
[----:B------:R-:W4:Y:S01]  /*7a8b0*/  LDL.LU R13, [R1+0xaf0] ;  /* 0x000af000010d7983 */ /* 0x000f220000300800 */
[----:B------:R-:W-:-:S04]  /*7a8c0*/  LOP3.LUT R55, R55, 0xdfffffff, RZ, 0xc0, !PT ;  /* 0xdfffffff37377812 */ /* 0x000fc800078ec0ff */
[----:B------:R-:W-:Y:S02]  /*7a8d0*/  @P0 LOP3.LUT R55, R55, 0x20000000, RZ, 0xfc, !PT ;  /* 0x2000000037370812 */ /* 0x000fe400078efcff */
[----:B------:R-:W-:Y:S02]  /*7a8e0*/  ISETP.GE.AND P0, PT, R4, UR16, PT ;  /* 0x0000001004007c0c */ /* 0x000fe4000bf06270 */
[----:B------:R-:W-:Y:S01]  /*7a8f0*/  LOP3.LUT R55, R55, 0xf7ffffff, RZ, 0xc0, !PT ;  /* 0xf7ffffff37377812 */ /* 0x000fe200078ec0ff */
[----:B------:R-:W-:Y:S01]  /*7a900*/  VIADD R4, R54, 0x1 ;  /* 0x0000000136047836 */ /* 0x000fe20000000000 */
[----:B-1----:R-:W-:Y:S01]  /*7a910*/  ISETP.LT.AND P1, PT, R59, UR14, !P0 ;  /* 0x0000000e3b007c0c */ /* 0x002fe2000c721270 */
[----:B------:R-:W1:Y:S01]  /*7a920*/  LDCU UR16, c[0x0][0x39c] ;  /* 0x00007380ff1077ac */ /* 0x000e620008000800 */
[----:B0-----:R-:W-:Y:S01]  /*7a930*/  ISETP.LT.AND P0, PT, R50, UR12, !P0 ;  /* 0x0000000c32007c0c */ /* 0x001fe2000c701270 */
[----:B------:R-:W0:Y:S01]  /*7a940*/  LDCU UR14, c[0x0][0x398] ;  /* 0x00007300ff0e77ac */ /* 0x000e220008000800 */
[----:B------:R-:W0:Y:S09]  /*7a950*/  LDCU UR12, c[0x0][0x398] ;  /* 0x00007300ff0c77ac */ /* 0x000e320008000800 */
[----:B------:R-:W-:-:S04]  /*7a960*/  @P1 LOP3.LUT R55, R55, 0x8000000, RZ, 0xfc, !PT ;  /* 0x0800000037371812 */ /* 0x000fc800078efcff */
[----:B------:R-:W-:-:S04]  /*7a970*/  LOP3.LUT R55, R55, 0xfdffffff, RZ, 0xc0, !PT ;  /* 0xfdffffff37377812 */ /* 0x000fc800078ec0ff */
[----:B------:R-:W-:Y:S02]  /*7a980*/  @P0 LOP3.LUT R55, R55, 0x2000000, RZ, 0xfc, !PT ;  /* 0x0200000037370812 */ /* 0x000fe400078efcff */
[----:B------:R-:W-:Y:S02]  /*7a990*/  ISETP.GE.AND P0, PT, R4, UR20, PT ;  /* 0x0000001404007c0c */ /* 0x000fe4000bf06270 */
[----:B------:R-:W-:Y:S01]  /*7a9a0*/  LOP3.LUT R55, R55, 0xfbffffff, RZ, 0xc0, !PT ;  /* 0xfbffffff37377812 */ /* 0x000fe200078ec0ff */
[----:B------:R-:W-:Y:S01]  /*7a9b0*/  VIADD R4, R54, 0x3f ;  /* 0x0000003f36047836 */ /* 0x000fe20000000000 */
[----:B------:R-:W-:Y:S01]  /*7a9c0*/  ISETP.LT.AND P1, PT, R50, UR4, !P0 ;  /* 0x0000000432007c0c */ /* 0x000fe2000c721270 */
[----:B------:R-:W0:Y:S01]  /*7a9d0*/  LDCU UR4, c[0x0][0x398] ;  /* 0x00007300ff0477ac */ /* 0x000e220008000800 */
[----:B------:R-:W-:Y:S01]  /*7a9e0*/  ISETP.LT.AND P0, PT, R59, UR10, !P0 ;  /* 0x0000000a3b007c0c */ /* 0x000fe2000c701270 */
[----:B------:R-:W0:Y:S01]  /*7a9f0*/  LDCU UR10, c[0x0][0x398] ;  /* 0x00007300ff0a77ac */ /* 0x000e220008000800 */
[----:B--2---:R-:W-:-:S02]  /*7aa00*/  F2FP.SATFINITE.E5M2.F32.PACK_AB_MERGE_C R17, R0, R17, RZ ;  /* 0x000000110011723e */ /* 0x004fc400048060ff */
[----:B------:R-:W2:Y:S01]  /*7aa10*/  LDL.LU R0, [R1+0xaf4] ;  /* 0x000af40001007983 */ /* 0x000ea20000300800 */
[----:B------:R-:W0:Y:S06]  /*7aa20*/  LDCU UR20, c[0x0][0x398] ;  /* 0x00007300ff1477ac */ /* 0x000e2c0008000800 */
[----:B------:R-:W-:-:S04]  /*7aa30*/  @P1 LOP3.LUT R55, R55, 0x4000000, RZ, 0xfc, !PT ;  /* 0x0400000037371812 */ /* 0x000fc800078efcff */
[----:B------:R-:W-:-:S04]  /*7aa40*/  LOP3.LUT R55, R55, 0xff7fffff, RZ, 0xc0, !PT ;  /* 0xff7fffff37377812 */ /* 0x000fc800078ec0ff */
[----:B------:R-:W-:Y:S02]  /*7aa50*/  @P0 LOP3.LUT R55, R55, 0x800000, RZ, 0xfc, !PT ;  /* 0x0080000037370812 */ /* 0x000fe400078efcff */
[----:B-1----:R-:W-:Y:S02]  /*7aa60*/  ISETP.GE.AND P0, PT, R4, UR16, PT ;  /* 0x0000001004007c0c */ /* 0x002fe4000bf06270 */
[----:B------:R-:W-:Y:S01]  /*7aa70*/  LOP3.LUT R55, R55, 0xfeffffff, RZ, 0xc0, !PT ;  /* 0xfeffffff37377812 */ /* 0x000fe200078ec0ff */
[----:B------:R-:W-:Y:S01]  /*7aa80*/  VIADD R4, R54, 0x2 ;  /* 0x0000000236047836 */ /* 0x000fe20000000000 */
[----:B0-----:R-:W-:Y:S01]  /*7aa90*/  ISETP.LT.AND P1, PT, R59, UR14, !P0 ;  /* 0x0000000e3b007c0c */ /* 0x001fe2000c721270 */
[----:B------:R-:W0:Y:S01]  /*7aaa0*/  LDCU UR16, c[0x0][0x39c] ;  /* 0x00007380ff1077ac */ /* 0x000e220008000800 */
[----:B------:R-:W-:Y:S01]  /*7aab0*/  ISETP.LT.AND P0, PT, R50, UR12, !P0 ;  /* 0x0000000c32007c0c */ /* 0x000fe2000c701270 */
[----:B------:R-:W1:Y:S01]  /*7aac0*/  LDCU UR14, c[0x0][0x398] ;  /* 0x00007300ff0e77ac */ /* 0x000e620008000800 */
        /* <DEDUP_REMOVED lines=11> */
[----:B---3--:R-:W-:Y:S01]  /*7ab80*/  F2FP.SATFINITE.E5M2.F32.PACK_AB_MERGE_C R16, R58, R52, RZ ;  /* 0x000000343a10723e */ /* 0x008fe200048060ff */
[----:B------:R-:W3:Y:S01]  /*7ab90*/  LDCU UR58, c[0x0][0x39c] ;  /* 0x00007380ff3a77ac */ /* 0x000ee20008000800 */
[----:B------:R-:W3:Y:S04]  /*7aba0*/  LDL.LU R52, [R1+0xaf8] ;  /* 0x000af80001347983 */ /* 0x000ee80000300800 */
[----:B------:R-:W3:Y:S03]  /*7abb0*/  LDL.LU R58, [R1+0xafc] ;  /* 0x000afc00013a7983 */ /* 0x000ee60000300800 */
[----:B------:R-:W-:Y:S01]  /*7abc0*/  @P1 LOP3.LUT R55, R55, 0x200000, RZ, 0xfc, !PT ;  /* 0x0020000037371812 */ /* 0x000fe200078efcff */
[----:B------:R-:W3:Y:S03]  /*7abd0*/  LDL.LU R6, [R1+0xae0] ;  /* 0x000ae00001067983 */ /* 0x000ee60000300800 */
[----:B------:R-:W-:Y:S01]  /*7abe0*/  LOP3.LUT R55, R55, 0xffefffff, RZ, 0xc0, !PT ;  /* 0xffefffff37377812 */ /* 0x000fe200078ec0ff */
[----:B------:R-:W3:Y:S03]  /*7abf0*/  LDL.LU R12, [R1+0xae4] ;  /* 0x000ae400010c7983 */ /* 0x000ee60000300800 */
[----:B------:R-:W-:-:S02]  /*7ac00*/  @P0 LOP3.LUT R55, R55, 0x100000, RZ, 0xfc, !PT ;  /* 0x0010000037370812 */ /* 0x000fc400078efcff */
[----:B0-----:R-:W-:Y:S02]  /*7ac10*/  ISETP.GE.AND P0, PT, R4, UR16, PT ;  /* 0x0000001004007c0c */ /* 0x001fe4000bf06270 */
[----:B------:R-:W-:Y:S01]  /*7ac20*/  LOP3.LUT R55, R55, 0xfff7ffff, RZ, 0xc0, !PT ;  /* 0xfff7ffff37377812 */ /* 0x000fe200078ec0ff */
[----:B------:R-:W-:Y:S01]  /*7ac30*/  VIADD R4, R54, 0x3 ;  /* 0x0000000336047836 */ /* 0x000fe20000000000 */
[----:B-1----:R-:W-:Y:S01]  /*7ac40*/  ISETP.LT.AND P1, PT, R59, UR14, !P0 ;  /* 0x0000000e3b007c0c */ /* 0x002fe2000c721270 */
        /* <DEDUP_REMOVED lines=14> */
[----:B----4-:R-:W-:-:S02]  /*7ad30*/  F2FP.SATFINITE.E5M2.F32.PACK_AB_MERGE_C R5, R53, R51, RZ ;  /* 0x000000333505723e */ /* 0x010fc400048060ff */
[----:B------:R-:W-:Y:S01]  /*7ad40*/  F2FP.SATFINITE.E5M2.F32.PACK_AB_MERGE_C R15, R15, R14, RZ ;  /* 0x0000000e0f0f723e */ /* 0x000fe200048060ff */
[----:B------:R-:W4:Y:S06]  /*7ad50*/  LDCU UR62, c[0x0][0x39c] ;  /* 0x00007380ff3e77ac */ /* 0x000f2c0008000800 */
[----:B------:R-:W-:-:S04]  /*7ad60*/  @P1 LOP3.LUT R55, R55, 0x40000, RZ, 0xfc, !PT ;  /* 0x0004000037371812 */ /* 0x000fc800078efcff */
[----:B------:R-:W-:-:S04]  /*7ad70*/  LOP3.LUT R55, R55, 0xffff7fff, RZ, 0xc0, !PT ;  /* 0xffff7fff37377812 */ /* 0x000fc800078ec0ff */
[----:B------:R-:W-:Y:S02]  /*7ad80*/  @P0 LOP3.LUT R55, R55, 0x8000, RZ, 0xfc, !PT ;  /* 0x0000800037370812 */ /* 0x000fe400078efcff */
        /* <DEDUP_REMOVED lines=18> */
[----:B------:R0:W-:Y:S01]  /*7aeb0*/  STL [R1+0x64], R5 ;  /* 0x0000640501007387 */ /* 0x0001e20000100800 */
[----:B--2---:R-:W-:-:S02]  /*7aec0*/  F2FP.SATFINITE.E5M2.F32.PACK_AB_MERGE_C R14, R0, R13, RZ ;  /* 0x0000000d000e723e */ /* 0x004fc400048060ff */
[----:B---3--:R-:W-:Y:S01]  /*7aed0*/  F2FP.SATFINITE.E5M2.F32.PACK_AB_MERGE_C R12, R12, R6, RZ ;  /* 0x000000060c0c723e */ /* 0x008fe200048060ff */
[----:B------:R-:W2:Y:S05]  /*7aee0*/  LDL.LU R51, [R1+0xae8] ;  /* 0x000ae80001337983 */ /* 0x000eaa0000300800 */
[----:B------:R-:W-:Y:S01]  /*7aef0*/  @P1 LOP3.LUT R55, R55, 0x2000, RZ, 0xfc, !PT ;  /* 0x0000200037371812 */ /* 0x000fe200078efcff */
[----:B------:R-:W3:Y:S01]  /*7af00*/  LDCU UR4, c[0x0][0x39c] ;  /* 0x00007380ff0477ac */ /* 0x000ee20008000800 */
[----:B------:R-:W2:Y:S02]  /*7af10*/  LDL.LU R53, [R1+0xaec] ;  /* 0x000aec0001357983 */ /* 0x000ea40000300800 */
[----:B------:R-:W-:-:S02]  /*7af20*/  LOP3.LUT R55, R55, 0xffffefff, RZ, 0xc0, !PT ;  /* 0xffffefff37377812 */ /* 0x000fc400078ec0ff */
[----:B------:R-:W3:Y:S02]  /*7af30*/  LDL.LU R9, [R1+0xad0] ;  /* 0x000ad00001097983 */ /* 0x000ee40000300800 */
[----:B------:R-:W-:Y:S02]  /*7af40*/  @P0 LOP3.LUT R55, R55, 0x1000, RZ, 0xfc, !PT ;  /* 0x0000100037370812 */ /* 0x000fe400078efcff */
[----:B0-----:R-:W-:Y:S01]  /*7af50*/  ISETP.GE.AND P0, PT, R4, UR16, PT ;  /* 0x0000001004007c0c */ /* 0x001fe2000bf06270 */
[----:B------:R-:W3:Y:S01]  /*7af60*/  LDL.LU R11, [R1+0xad4] ;  /* 0x000ad400010b7983 */ /* 0x000ee20000300800 */
        /* <DEDUP_REMOVED lines=50> */
[----:B------:R-:W-:Y:S01]  /*7b290*/  F2FP.SATFINITE.E5M2.F32.PACK_AB_MERGE_C R13, R58, R52, RZ ;  /* 0x000000343a0d723e */ /* 0x000fe200048060ff */
[----:B------:R-:W0:Y:S08]  /*7b2a0*/  LDCU UR12, c[0x0][0x398] ;  /* 0x00007300ff0c77ac */ /* 0x000e300008000800 */
[----:B------:R-:W-:-:S04]  /*7b2b0*/  @P1 LOP3.LUT R55, R55, 0x8, RZ, 0xfc, !PT ;  /* 0x0000000837371812 */ /* 0x000fc800078efcff */
[----:B------:R-:W-:-:S04]  /*7b2c0*/  LOP3.LUT R55, R55, 0xfffffffd, RZ, 0xc0, !PT ;  /* 0xfffffffd37377812 */ /* 0x000fc800078ec0ff */
[----:B------:R-:W-:Y:S02]  /*7b2d0*/  @P0 LOP3.LUT R55, R55, 0x2, RZ, 0xfc, !PT ;  /* 0x0000000237370812 */ /* 0x000fe400078efcff */
[----:B------:R-:W-:Y:S01]  /*7b2e0*/  ISETP.GE.AND P0, PT, R4, UR64, PT ;  /* 0x0000004004007c0c */ /* 0x000fe2000bf06270 */
[----:B------:R-:W-:Y:S01]  /*7b2f0*/  VIADD R4, R54, 0x39 ;  /* 0x0000003936047836 */ /* 0x000fe20000000000 */
[----:B------:R-:W-:Y:S01]  /*7b300*/  LOP3.LUT R55, R55, 0xfffffffb, RZ, 0xc0, !PT ;  /* 0xfffffffb37377812 */ /* 0x000fe200078ec0ff */
[----:B------:R-:W0:Y:S01]  /*7b310*/  LDCU UR64, c[0x0][0x39c] ;  /* 0x00007380ff4077ac */ /* 0x000e220008000800 */
[----:B------:R-:W-:Y:S02]  /*7b320*/  ISETP.LT.AND P1, PT, R50, UR10, !P0 ;  /* 0x0000000a32007c0c */ /* 0x000fe4000c721270 */
[----:B------:R-:W-:Y:S01]  /*7b330*/  ISETP.LT.AND P0, PT, R59, UR18, !P0 ;  /* 0x000000123b007c0c */ /* 0x000fe2000c701270 */
[----:B------:R-:W1:Y:S01]  /*7b340*/  LDCU UR10, c[0x0][0x398] ;  /* 0x00007300ff0a77ac */ /* 0x000e620008000800 */
[----:B------:R-:W1:Y:S11]  /*7b350*/  LDCU UR18, c[0x0][0x398] ;  /* 0x00007300ff1277ac */ /* 0x000e760008000800 */
[----:B------:R-:W-:-:S02]  /*7b360*/  @P0 LOP3.LUT R56, R56, 0x80000000, RZ, 0xfc, !PT ;  /* 0x8000000038380812 */ /* 0x000fc400078efcff */
[----:B0-----:R-:W-:Y:S02]  /*7b370*/  ISETP.GE.AND P0, PT, R4, UR16, PT ;  /* 0x0000001004007c0c */ /* 0x001fe4000bf06270 */
[----:B------:R-:W-:Y:S02]  /*7b380*/  @P1 LOP3.LUT R55, R55, 0x4, RZ, 0xfc, !PT ;  /* 0x0000000437371812 */ /* 0x000fe400078efcff */
[----:B--2---:R-:W-:Y:S01]  /*7b390*/  F2FP.SATFINITE.E5M2.F32.PACK_AB_MERGE_C R5, R53, R51, RZ ;  /* 0x000000333505723e */ /* 0x004fe200048060ff */
[----:B------:R-:W-:Y:S01]  /*7b3a0*/  VIADD R4, R54, 0x8 ;  /* 0x0000000836047836 */ /* 0x000fe20000000000 */
[----:B-1----:R-:W-:Y:S01]  /*7b3b0*/  ISETP.LT.AND P1, PT, R59, UR14, !P0 ;  /* 0x0000000e3b007c0c */ /* 0x002fe2000c721270 */
[----:B------:R-:W0:Y:S01]  /*7b3c0*/  LDCU UR16, c[0x0][0x39c] ;  /* 0x00007380ff1077ac */ /* 0x000e220008000800 */
[----:B------:R-:W-:Y:S02]  /*7b3d0*/  LOP3.LUT R55, R55, 0xfffffffe, RZ, 0xc0, !PT ;  /* 0xfffffffe37377812 */ /* 0x000fe400078ec0ff */
[----:B------:R-:W-:Y:S01]  /*7b3e0*/  LOP3.LUT R56, R56, 0xbfffffff, RZ, 0xc0, !PT ;  /* 0xbfffffff38387812 */ /* 0x000fe200078ec0ff */
[----:B------:R-:W1:Y:S08]  /*7b3f0*/  LDCU UR14, c[0x0][0x398] ;  /* 0x00007300ff0e77ac */ /* 0x000e700008000800 */
[----:B------:R-:W-:-:S05]  /*7b400*/  @P1 LOP3.LUT R55, R55, 0x1, RZ, 0xfc, !PT ;  /* 0x0000000137371812 */ /* 0x000fca00078efcff */
[----:B------:R2:W-:Y:S04]  /*7b410*/  STL [R1+0x2550], R55 ;  /* 0x0025503701007387 */ /* 0x0005e80000100800 */
[----:B------:R-:W2:Y:S04]  /*7b420*/  LDL.LU R10, [R1+0xad8] ;  /* 0x000ad800010a7983 */ /* 0x000ea80000300800 */
[----:B------:R-:W2:Y:S04]  /*7b430*/  LDL.LU R58, [R1+0xadc] ;  /* 0x000adc00013a7983 */ /* 0x000ea80000300800 */
[----:B------:R-:W4:Y:S04]  /*7b440*/  LDL.LU R0, [R1+0xab0] ;  /* 0x000ab00001007983 */ /* 0x000f280000300800 */
[----:B------:R-:W4:Y:S04]  /*7b450*/  LDL.LU R52, [R1+0xab4] ;  /* 0x000ab40001347983 */ /* 0x000f280000300800 */
[----:B------:R-:W4:Y:S04]  /*7b460*/  LDL.LU R51, [R1+0xab8] ;  /* 0x000ab80001337983 */ /* 0x000f280000300800 */
[----:B------:R-:W4:Y:S04]  /*7b470*/  LDL.LU R53, [R1+0xabc] ;  /* 0x000abc0001357983 */ /* 0x000f280000300800 */
[----:B------:R0:W-:Y:S04]  /*7b480*/  STL [R1+0x4c], R5 ;  /* 0x00004c0501007387 */ /* 0x0001e80000100800 */
[----:B------:R-:W4:Y:S04]  /*7b490*/  LDL.LU R7, [R1+0xaa4] ;  /* 0x000aa40001077983 */ /* 0x000f280000300800 */
[----:B------:R-:W4:Y:S01]  /*7b4a0*/  LDL.LU R8, [R1+0xaa8] ;  /* 0x000aa80001087983 */ /* 0x000f220000300800 */
[----:B------:R-:W-:Y:S01]  /*7b4b0*/  ISETP.LT.AND P0, PT, R50, UR12, !P0 ;  /* 0x0000000c32007c0c */ /* 0x000fe2000c701270 */
[----:B------:R-:W0:-:S12]  /*7b4c0*/  LDCU UR12, c[0x0][0x398] ;  /* 0x00007300ff0c77ac */ /* 0x000e180008000800 */
        /* <DEDUP_REMOVED lines=17> */
[----:B------:R-:W-:Y:S02]  /*7b5e0*/  ISETP.LT.AND P0, PT, R50, UR12, !P0 ;  /* 0x0000000c32007c0c */ /* 0x000fe4000c701270 */
[----:B---3--:R-:W-:Y:S01]  /*7b5f0*/  F2FP.SATFINITE.E5M2.F32.PACK_AB_MERGE_C R11, R11, R9, RZ ;  /* 0x000000090b0b723e */ /* 0x008fe200048060ff */
[----:B------:R-:W1:Y:S01]  /*7b600*/  LDCU UR14, c[0x0][0x398] ;  /* 0x00007300ff0e77ac */ /* 0x000e620008000800 */
[----:B------:R-:W3:Y:S07]  /*7b610*/  LDCU UR12, c[0x0][0x398] ;  /* 0x00007300ff0c77ac */ /* 0x000eee0008000800 */
        /* <DEDUP_REMOVED lines=14> */
[----:B0-----:R-:W-:Y:S01]  /*7b700*/  ISETP.GE.AND P0, PT, R4, UR16, PT ;  /* 0x0000001004007c0c */ /* 0x001fe2000bf06270 */
[----:B------:R-:W0:Y:S01]  /*7b710*/  LDCU UR16, c[0x0][0x39c] ;  /* 0x00007380ff1077ac */ /* 0x000e220008000800 */
[----:B--2---:R-:W-:Y:S02]  /*7b720*/  F2FP.SATFINITE.E5M2.F32.PACK_AB_MERGE_C R10, R58, R10, RZ ;  /* 0x0000000a3a0a723e */ /* 0x004fe400048060ff */
[----:B------:R-:W2:Y:S04]  /*7b730*/  LDL.LU R58, [R1+0xaac] ;  /* 0x000aac00013a7983 */ /* 0x000ea80000300800 */
[----:B------:R-:W2:Y:S01]  /*7b740*/  LDL.LU R6, [R1+0xa84] ;  /* 0x000a840001067983 */ /* 0x000ea20000300800 */
[----:B----4-:R-:W-:-:S03]  /*7b750*/  F2FP.SATFINITE.E5M2.F32.PACK_AB_MERGE_C R9, R52, R0, RZ ;  /* 0x000000003409723e */ /* 0x010fc600048060ff */
[----:B------:R-:W4:Y:S04]  /*7b760*/  LDL.LU R55, [R1+0xa88] ;  /* 0x000a880001377983 */ /* 0x000f280000300800 */
[----:B------:R-:W4:Y:S01]  /*7b770*/  LDL.LU R5, [R1+0xa8c] ;  /* 0x000a8c0001057983 */ /* 0x000f220000300800 */
[----:B------:R-:W-:-:S05]  /*7b780*/  F2FP.SATFINITE.E5M2.F32.PACK_AB_MERGE_C R0, R53, R51, RZ ;  /* 0x000000333500723e */ /* 0x000fca00048060ff */
[----:B------:R0:W-:Y:S04]  /*7b790*/  STL [R1+0xe4], R0 ;  /* 0x0000e40001007387 */ /* 0x0001e80000100800 */
[----:B0-----:R-:W4:Y:S04]  /*7b7a0*/  LDL.LU R0, [R1+0xa50] ;  /* 0x000a500001007983 */ /* 0x001f280000300800 */
[----:B------:R-:W4:Y:S04]  /*7b7b0*/  LDL.LU R52, [R1+0xa54] ;  /* 0x000a540001347983 */ /* 0x000f280000300800 */
[----:B------:R-:W4:Y:S04]  /*7b7c0*/  LDL.LU R51, [R1+0xa58] ;  /* 0x000a580001337983 */ /* 0x000f280000300800 */
[----:B------:R-:W4:Y:S04]  /*7b7d0*/  LDL.LU R53, [R1+0xa5c] ;  /* 0x000a5c0001357983 */ /* 0x000f280000300800 */
[----:B------:R-:W4:Y:S01]  /*7b7e0*/  LDL.LU R4, [R1+0xaa0] ;  /* 0x000aa00001047983 */ /* 0x000f220000300800 */
[----:B-1----:R-:W-:Y:S01]  /*7b7f0*/  ISETP.LT.AND P1, PT, R59, UR14, !P0 ;  /* 0x0000000e3b007c0c */ /* 0x002fe2000c721270 */
[----:B------:R-:W0:Y:S01]  /*7b800*/  LDCU UR14, c[0x0][0x398] ;  /* 0x00007300ff0e77ac */ /* 0x000e220008000800 */
[----:B---3--:R-:W-:-:S02]  /*7b810*/  ISETP.LT.AND P0, PT, R50, UR12, !P0 ;  /* 0x0000000c32007c0c */ /* 0x008fc4000c701270 */
[----:B------:R-:W-:Y:S01]  /*7b820*/  LOP3.LUT R56, R56, 0xfeffffff, RZ, 0xc0, !PT ;  /* 0xfeffffff38387812 */ /* 0x000fe200078ec0ff */
[----:B------:R-:W1:Y:S08]  /*7b830*/  LDCU UR12, c[0x0][0x398] ;  /* 0x00007300ff0c77ac */ /* 0x000e700008000800 */
[----:B------:R-:W-:-:S04]  /*7b840*/  @P1 LOP3.LUT R56, R56, 0x1000000, RZ, 0xfc, !PT ;  /* 0x0100000038381812 */ /* 0x000fc800078efcff */
[----:B------:R-:W-:-:S04]  /*7b850*/  LOP3.LUT R56, R56, 0xffbfffff, RZ, 0xc0, !PT ;  /* 0xffbfffff38387812 */ /* 0x000fc800078ec0ff */
[----:B------:R-:W-:Y:S02]  /*7b860*/  @P0 LOP3.LUT R56, R56, 0x400000, RZ, 0xfc, !PT ;  /* 0x0040000038380812 */ /* 0x000fe400078efcff */
[----:B--2---:R-:W-:Y:S02]  /*7b870*/  F2FP.SATFINITE.E5M2.F32.PACK_AB_MERGE_C R8, R58, R8, RZ ;  /* 0x000000083a08723e */ /* 0x004fe400048060ff */
[----:B------:R-:W2:Y:S01]  /*7b880*/  LDL.LU R58, [R1+0x13b0] ;  /* 0x0013b000013a7983 */ /* 0x000ea20000300800 */
[----:B----4-:R-:W-:Y:S01]  /*7b890*/  F2FP.SATFINITE.E5M2.F32.PACK_AB_MERGE_C R7, R7, R4, RZ ;  /* 0x000000040707723e */ /* 0x010fe200048060ff */
[----:B------:R-:W-:-:S05]  /*7b8a0*/  VIADD R4, R54, 0xa ;  /* 0x0000000a36047836 */ /* 0x000fca0000000000 */
[----:B------:R-:W-:Y:S01]  /*7b8b0*/  ISETP.GE.AND P0, PT, R4, UR64, PT ;  /* 0x0000004004007c0c */ /* 0x000fe2000bf06270 */
[----:B------:R-:W3:Y:S01]  /*7b8c0*/  LDCU UR64, c[0x0][0x39c] ;  /* 0x00007380ff4077ac */ /* 0x000ee20008000800 */
[----:B------:R-:W4:Y:S01]  /*7b8d0*/  LDL.LU R4, [R1+0xa80] ;  /* 0x000a800001047983 */ /* 0x000f220000300800 */
[----:B------:R-:W-:-:S05]  /*7b8e0*/  F2FP.SATFINITE.E5M2.F32.PACK_AB_MERGE_C R5, R5, R55, RZ ;  /* 0x000000370505723e */ /* 0x000fca00048060ff */
[----:B------:R0:W-:Y:S02]  /*7b8f0*/  STL [R1+0xe0], R5 ;  /* 0x0000e00501007387 */ /* 0x0001e40000100800 */
[----:B0-----:R-:W-:Y:S02]  /*7b900*/  F2FP.SATFINITE.E5M2.F32.PACK_AB_MERGE_C R5, R52, R0, RZ ;  /* 0x000000003405723e */ /* 0x001fe400048060ff */
[----:B------:R-:W-:-:S05]  /*7b910*/  F2FP.SATFINITE.E5M2.F32.PACK_AB_MERGE_C R0, R53, R51, RZ ;  /* 0x000000333500723e */ /* 0x000fca00048060ff */
[----:B------:R0:W-:Y:S04]  /*7b920*/  STL [R1+0x108], R0 ;  /* 0x0001080001007387 */ /* 0x0001e80000100800 */
[----:B------:R-:W3:Y:S01]  /*7b930*/  LDL.LU R53, [R1+0x1370] ;  /* 0x0013700001357983 */ /* 0x000ee20000300800 */
[----:B------:R-:W-:Y:S01]  /*7b940*/  ISETP.LT.AND P1, PT, R50, UR10, !P0 ;  /* 0x0000000a32007c0c */ /* 0x000fe2000c721270 */
[----:B------:R-:W0:Y:S01]  /*7b950*/  LDCU UR10, c[0x0][0x398] ;  /* 0x00007300ff0a77ac */ /* 0x000e220008000800 */
[----:B------:R-:W-:Y:S02]  /*7b960*/  ISETP.LT.AND P0, PT, R59, UR18, !P0 ;  /* 0x000000123b007c0c */ /* 0x000fe4000c701270 */
[----:B------:R-:W-:Y:S01]  /*7b970*/  LOP3.LUT R56, R56, 0xffdfffff, RZ, 0xc0, !PT ;  /* 0xffdfffff38387812 */ /* 0x000fe200078ec0ff */
[----:B------:R-:W0:Y:S08]  /*7b980*/  LDCU UR18, c[0x0][0x398] ;  /* 0x00007300ff1277ac */ /* 0x000e300008000800 */
[----:B------:R-:W-:-:S04]  /*7b990*/  @P1 LOP3.LUT R56, R56, 0x200000, RZ, 0xfc, !PT ;  /* 0x0020000038381812 */ /* 0x000fc800078efcff */
[----:B------:R-:W-:-:S04]  /*7b9a0*/  LOP3.LUT R56, R56, 0xffefffff, RZ, 0xc0, !PT ;  /* 0xffefffff38387812 */ /* 0x000fc800078ec0ff */
[----:B------:R-:W-:-:S04]  /*7b9b0*/  @P0 LOP3.LUT R56, R56, 0x100000, RZ, 0xfc, !PT ;  /* 0x0010000038380812 */ /* 0x000fc800078efcff */
[----:B------:R-:W-:Y:S02]  /*7b9c0*/  LOP3.LUT R56, R56, 0xfff7ffff, RZ, 0xc0, !PT ;  /* 0xfff7ffff38387812 */ /* 0x000fe400078ec0ff */
[----:B--2---:R-:W-:Y:S02]  /*7b9d0*/  LOP3.LUT R55, R58, 0xffff, RZ, 0xc0, !PT ;  /* 0x0000ffff3a377812 */ /* 0x004fe400078ec0ff */
[----:B------:R-:W2:Y:S01]  /*7b9e0*/  LDL.LU R58, [R1+0x13b8] ;  /* 0x0013b800013a7983 */ /* 0x000ea20000300800 */
[----:B----4-:R-:W-:Y:S01]  /*7b9f0*/  F2FP.SATFINITE.E5M2.F32.PACK_AB_MERGE_C R6, R6, R4, RZ ;  /* 0x000000040606723e */ /* 0x010fe200048060ff */
[----:B------:R-:W-:-:S05]  /*7ba00*/  VIADD R4, R54, 0x36 ;  /* 0x0000003636047836 */ /* 0x000fca0000000000 */
[----:B------:R-:W-:Y:S01]  /*7ba10*/  ISETP.GE.AND P0, PT, R4, UR16, PT ;  /* 0x0000001004007c0c */ /* 0x000fe2000bf06270 */
[----:B------:R-:W-:Y:S01]  /*7ba20*/  VIADD R4, R54, 0xb ;  /* 0x0000000b36047836 */ /* 0x000fe20000000000 */
[----:B------:R-:W4:Y:S02]  /*7ba30*/  LDCU UR16, c[0x0][0x39c] ;  /* 0x00007380ff1077ac */ /* 0x000f240008000800 */
[----:B------:R-:W-:Y:S02]  /*7ba40*/  ISETP.LT.AND P1, PT, R59, UR14, !P0 ;  /* 0x0000000e3b007c0c */ /* 0x000fe4000c721270 */
[----:B-1----:R-:W-:Y:S01]  /*7ba50*/  ISETP.LT.AND P0, PT, R50, UR12, !P0 ;  /* 0x0000000c32007c0c */ /* 0x002fe2000c701270 */
[----:B------:R-:W1:Y:S01]  /*7ba60*/  LDCU UR14, c[0x0][0x398] ;  /* 0x00007300ff0e77ac */ /* 0x000e620008000800 */
[----:B------:R-:W0:Y:S09]  /*7ba70*/  LDCU UR12, c[0x0][0x398] ;  /* 0x00007300ff0c77ac */ /* 0x000e320008000800 */
[----:B------:R-:W-:-:S04]  /*7ba80*/  @P1 LOP3.LUT R56, R56, 0x80000, RZ, 0xfc, !PT ;  /* 0x0008000038381812 */ /* 0x000fc800078efcff */
[----:B------:R-:W-:-:S04]  /*7ba90*/  LOP3.LUT R56, R56, 0xfffdffff, RZ, 0xc0, !PT ;  /* 0xfffdffff38387812 */ /* 0x000fc800078ec0ff */
[----:B------:R-:W-:Y:S02]  /*7baa0*/  @P0 LOP3.LUT R56, R56, 0x20000, RZ, 0xfc, !PT ;  /* 0x0002000038380812 */ /* 0x000fe400078efcff */
[----:B---3--:R-:W-:Y:S02]  /*7bab0*/  ISETP.GE.AND P0, PT, R4, UR64, PT ;  /* 0x0000004004007c0c */ /* 0x008fe4000bf06270 */
[----:B------:R-:W-:Y:S01]  /*7bac0*/  LOP3.LUT R56, R56, 0xfffbffff, RZ, 0xc0, !PT ;  /* 0xfffbffff38387812 */ /* 0x000fe200078ec0ff */
[----:B------:R-:W-:Y:S01]  /*7bad0*/  VIADD R4, R54, 0x35 ;  /* 0x0000003536047836 */ /* 0x000fe20000000000 */
[----:B0-----:R-:W-:Y:S01]  /*7bae0*/  ISETP.LT.AND P1, PT, R50, UR10, !P0 ;  /* 0x0000000a32007c0c */ /* 0x001fe2000c721270 */
[----:B------:R-:W0:Y:S01]  /*7baf0*/  LDCU UR64, c[0x0][0x39c] ;  /* 0x00007380ff4077ac */ /* 0x000e220008000800 */
[----:B------:R-:W-:Y:S01]  /*7bb00*/  ISETP.LT.AND P0, PT, R59, UR18, !P0 ;  /* 0x000000123b007c0c */ /* 0x000fe2000c701270 */
[----:B------:R-:W3:Y:S01]  /*7bb10*/  LDCU UR10, c[0x0][0x398] ;  /* 0x00007300ff0a77ac */ /* 0x000ee20008000800 */
[----:B------:R-:W0:Y:S09]  /*7bb20*/  LDCU UR18, c[0x0][0x398] ;  /* 0x00007300ff1277ac */ /* 0x000e320008000800 */
[----:B------:R-:W-:-:S04]  /*7bb30*/  @P1 LOP3.LUT R56, R56, 0x40000, RZ, 0xfc, !PT ;  /* 0x0004000038381812 */ /* 0x000fc800078efcff */
[----:B------:R-:W-:-:S04]  /*7bb40*/  LOP3.LUT R56, R56, 0xffff7fff, RZ, 0xc0, !PT ;  /* 0xffff7fff38387812 */ /* 0x000fc800078ec0ff */
[----:B------:R-:W-:Y:S02]  /*7bb50*/  @P0 LOP3.LUT R56, R56, 0x8000, RZ, 0xfc, !PT ;  /* 0x0000800038380812 */ /* 0x000fe400078efcff */
[----:B----4-:R-:W-:Y:S02]  /*7bb60*/  ISETP.GE.AND P0, PT, R4, UR16, PT ;  /* 0x0000001004007c0c */ /* 0x010fe4000bf06270 */
[----:B------:R-:W-:Y:S01]  /*7bb70*/  LOP3.LUT R56, R56, 0xfffeffff, RZ, 0xc0, !PT ;  /* 0xfffeffff38387812 */ /* 0x000fe200078ec0ff */
[----:B------:R-:W-:Y:S01]  /*7bb80*/  VIADD R4, R54, 0xc ;  /* 0x0000000c36047836 */ /* 0x000fe20000000000 */
[----:B-1----:R-:W-:Y:S01]  /*7bb90*/  ISETP.LT.AND P1, PT, R59, UR14, !P0 ;  /* 0x0000000e3b007c0c */ /* 0x002fe2000c721270 */
[----:B------:R-:W1:Y:S01]  /*7bba0*/  LDCU UR16, c[0x0][0x39c] ;  /* 0x00007380ff1077ac */ /* 0x000e620008000800 */
[----:B------:R-:W-:Y:S01]  /*7bbb0*/  ISETP.LT.AND P0, PT, R50, UR12, !P0 ;  /* 0x0000000c32007c0c */ /* 0x000fe2000c701270 */
[----:B------:R-:W4:Y:S01]  /*7bbc0*/  LDCU UR14, c[0x0][0x398] ;  /* 0x00007300ff0e77ac */ /* 0x000f220008000800 */
[----:B------:R-:W0:Y:S09]  /*7bbd0*/  LDCU UR12, c[0x0][0x398] ;  /* 0x00007300ff0c77ac */ /* 0x000e320008000800 */
[----:B------:R-:W-:-:S04]  /*7bbe0*/  @P1 LOP3.LUT R56, R56, 0x10000, RZ, 0xfc, !PT ;  /* 0x0001000038381812 */ /* 0x000fc800078efcff */
[----:B------:R-:W-:-:S04]  /*7bbf0*/  LOP3.LUT R56, R56, 0xffffbfff, RZ, 0xc0, !PT ;  /* 0xffffbfff38387812 */ /* 0x000fc800078ec0ff */
[----:B------:R-:W-:Y:S02]  /*7bc00*/  @P0 LOP3.LUT R56, R56, 0x4000, RZ, 0xfc, !PT ;  /* 0x0000400038380812 */ /* 0x000fe400078efcff */
[----:B0-----:R-:W-:Y:S02]  /*7bc10*/  ISETP.GE.AND P0, PT, R4, UR64, PT ;  /* 0x0000004004007c0c */ /* 0x001fe4000bf06270 */
[----:B------:R-:W-:Y:S01]  /*7bc20*/  LOP3.LUT R56, R56, 0xffffdfff, RZ, 0xc0, !PT ;  /* 0xffffdfff38387812 */ /* 0x000fe200078ec0ff */
[----:B------:R-:W-:Y:S01]  /*7bc30*/  VIADD R4, R54, 0x34 ;  /* 0x0000003436047836 */ /* 0x000fe20000000000 */
[----:B---3--:R-:W-:Y:S01]  /*7bc40*/  ISETP.LT.AND P1, PT, R50, UR10, !P0 ;  /* 0x0000000a32007c0c */ /* 0x008fe2000c721270 */
[----:B------:R-:W0:Y:S01]  /*7bc50*/  LDCU UR64, c[0x0][0x39c] ;  /* 0x00007380ff4077ac */ /* 0x000e220008000800 */
[----:B------:R-:W-:Y:S02]  /*7bc60*/  ISETP.LT.AND P0, PT, R59, UR18, !P0 ;  /* 0x000000123b007c0c */ /* 0x000fe4000c701270 */
[----:B------:R-:W-:Y:S01]  /*7bc70*/  LOP3.LUT R52, R30, 0xffff, RZ, 0xc0, !PT ;  /* 0x0000ffff1e347812 */ /* 0x000fe200078ec0ff */
[----:B------:R-:W3:Y:S01]  /*7bc80*/  LDCU UR18, c[0x0][0x398] ;  /* 0x00007300ff1277ac */ /* 0x000ee20008000800 */
[----:B------:R-:W-:-:S02]  /*7bc90*/  LOP3.LUT R53, R53, 0xffff, RZ, 0xc0, !PT ;  /* 0x0000ffff35357812 */ /* 0x000fc400078ec0ff */
[----:B------:R-:W-:Y:S01]  /*7bca0*/  LOP3.LUT R5, R5, 0xffff, RZ, 0xc0, !PT ;  /* 0x0000ffff05057812 */ /* 0x000fe200078ec0ff */
[----:B------:R-:W0:Y:S04]  /*7bcb0*/  LDCU UR10, c[0x0][0x39c] ;  /* 0x00007380ff0a77ac */ /* 0x000e280008000800 */
[----:B------:R-:W-:-:S04]  /*7bcc0*/  @P1 LOP3.LUT R56, R56, 0x2000, RZ, 0xfc, !PT ;  /* 0x0000200038381812 */ /* 0x000fc800078efcff */
[----:B------:R-:W-:Y:S02]  /*7bcd0*/  LOP3.LUT R56, R56, 0xffffefff, RZ, 0xc0, !PT ;  /* 0xffffefff38387812 */ /* 0x000fe400078ec0ff */
[----:B------:R-:W-:Y:S02]  /*7bce0*/  SHF.R.U32.HI R30, RZ, 0x8, R55 ;  /* 0x00000008ff1e7819 */ /* 0x000fe40000011637 */
[----:B------:R-:W-:Y:S02]  /*7bcf0*/  @P0 LOP3.LUT R56, R56, 0x1000, RZ, 0xfc, !PT ;  /* 0x0000100038380812 */ /* 0x000fe400078efcff */
[----:B-1----:R-:W-:Y:S02]  /*7bd00*/  ISETP.GE.AND P0, PT, R4, UR16, PT ;  /* 0x0000001004007c0c */ /* 0x002fe4000bf06270 */
[----:B------:R-:W-:Y:S02]  /*7bd10*/  SHF.R.U32.HI R0, RZ, 0x8, R52 ;  /* 0x00000008ff007819 */ /* 0x000fe40000011634 */
[----:B------:R-:W-:-:S02]  /*7bd20*/  LOP3.LUT R51, R30, 0xffff, RZ, 0xc0, !PT ;  /* 0x0000ffff1e337812 */ /* 0x000fc400078ec0ff */
[----:B------:R-:W-:Y:S02]  /*7bd30*/  PRMT R55, R55, 0x3340, R52 ;  /* 0x0000334037377816 */ /* 0x000fe40000000034 */
[----:B------:R-:W-:Y:S01]  /*7bd40*/  LOP3.LUT R56, R56, 0xfffff7ff, RZ, 0xc0, !PT ;  /* 0xfffff7ff38387812 */ /* 0x000fe200078ec0ff */
[----:B------:R-:W-:Y:S01]  /*7bd50*/  VIADD R4, R54, 0xd ;  /* 0x0000000d36047836 */ /* 0x000fe20000000000 */
[----:B----4-:R-:W-:Y:S01]  /*7bd60*/  ISETP.LT.AND P1, PT, R59, UR14, !P0 ;  /* 0x0000000e3b007c0c */ /* 0x010fe2000c721270 */
[----:B------:R-:W1:Y:S01]  /*7bd70*/  LDCU UR16, c[0x0][0x398] ;  /* 0x00007300ff1077ac */ /* 0x000e620008000800 */
[----:B------:R-:W-:Y:S02]  /*7bd80*/  LOP3.LUT R30, R0, 0xffff, RZ, 0xc0, !PT ;  /* 0x0000ffff001e7812 */ /* 0x000fe400078ec0ff */
[----:B------:R-:W4:Y:S01]  /*7bd90*/  LDL.LU R0, [R1+0x2678] ;  /* 0x0026780001007983 */ /* 0x000f220000300800 */
[----:B------:R-:W-:Y:S01]  /*7bda0*/  LOP3.LUT R6, R6, 0xffff, RZ, 0xc0, !PT ;  /* 0x0000ffff06067812 */ /* 0x000fe200078ec0ff */
[----:B------:R-:W0:Y:S01]  /*7bdb0*/  LDCU UR14, c[0x0][0x398] ;  /* 0x00007300ff0e77ac */ /* 0x000e220008000800 */
[----:B------:R-:W-:Y:S01]  /*7bdc0*/  PRMT R30, R51, 0x3340, R30 ;  /* 0x00003340331e7816 */ /* 0x000fe2000000001e */
[----:B------:R-:W3:Y:S01]  /*7bdd0*/  LDL.LU R52, [R1+0x2674] ;  /* 0x0026740001347983 */ /* 0x000ee20000300800 */
[----:B------:R-:W-:Y:S01]  /*7bde0*/  ISETP.LT.AND P0, PT, R50, UR12, !P0 ;  /* 0x0000000c32007c0c */ /* 0x000fe2000c701270 */
[----:B------:R-:W0:Y:S02]  /*7bdf0*/  LDCU UR12, c[0x0][0x398] ;  /* 0x00007300ff0c77ac */ /* 0x000e240008000800 */
[----:B------:R1:W-:Y:S01]  /*7be00*/  STL [R1+0x16a8], R55 ;  /* 0x0016a83701007387 */ /* 0x0003e20000100800 */
[----:B------:R-:W-:-:S03]  /*7be10*/  @P1 LOP3.LUT R56, R56, 0x800, RZ, 0xfc, !PT ;  /* 0x0000080038381812 */ /* 0x000fc600078efcff */
[----:B------:R-:W-:Y:S01]  /*7be20*/  STL [R1+0x165c], R30 ;  /* 0x00165c1e01007387 */ /* 0x000fe20000100800 */
[----:B------:R-:W-:Y:S02]  /*7be30*/  SHF.R.U32.HI R51, RZ, 0x8, R53 ;  /* 0x00000008ff337819 */ /* 0x000fe40000011635 */
[----:B------:R-:W-:Y:S02]  /*7be40*/  LOP3.LUT R56, R56, 0xfffffdff, RZ, 0xc0, !PT ;  /* 0xfffffdff38387812 */ /* 0x000fe400078ec0ff */
[--C-:B-1----:R-:W-:Y:S02]  /*7be50*/  PRMT R55, R53, 0x3340, R5.reuse ;  /* 0x0000334035377816 */ /* 0x102fe40000000005 */
[----:B------:R-:W-:-:S03]  /*7be60*/  SHF.R.U32.HI R53, RZ, 0x8, R5 ;  /* 0x00000008ff357819 */ /* 0x000fc60000011605 */
[----:B------:R1:W-:Y:S01]  /*7be70*/  STL [R1+0x16a4], R55 ;  /* 0x0016a43701007387 */ /* 0x0003e20000100800 */
[----:B------:R-:W-:Y:S02]  /*7be80*/  @P0 LOP3.LUT R56, R56, 0x200, RZ, 0xfc, !PT ;  /* 0x0000020038380812 */ /* 0x000fe400078efcff */
[----:B0-----:R-:W-:Y:S01]  /*7be90*/  ISETP.GE.AND P0, PT, R4, UR64, PT ;  /* 0x0000004004007c0c */ /* 0x001fe2000bf06270 */
[----:B------:R-:W0:Y:S01]  /*7bea0*/  LDCU UR64, c[0x0][0x39c] ;  /* 0x00007380ff4077ac */ /* 0x000e220008000800 */
[----:B------:R-:W-:Y:S01]  /*7beb0*/  LOP3.LUT R4, R53, 0xffff, RZ, 0xc0, !PT ;  /* 0x0000ffff35047812 */ /* 0x000fe200078ec0ff */
[----:B-1----:R-:W3:Y:S01]  /*7bec0*/  LDL.LU R55, [R1+0x13c8] ;  /* 0x0013c80001377983 */ /* 0x002ee20000300800 */
[----:B--2---:R-:W-:-:S04]  /*7bed0*/  LOP3.LUT R30, R58, 0xffff, RZ, 0xc0, !PT ;  /* 0x0000ffff3a1e7812 */ /* 0x004fc800078ec0ff */
[----:B------:R-:W-:Y:S02]  /*7bee0*/  PRMT R5, R30, 0x3340, R32 ;  /* 0x000033401e057816 */ /* 0x000fe40000000020 */
[----:B------:R-:W-:-:S03]  /*7bef0*/  SHF.R.U32.HI R58, RZ, 0x8, R30 ;  /* 0x00000008ff3a7819 */ /* 0x000fc6000001161e */
[----:B------:R1:W-:Y:S01]  /*7bf00*/  STL [R1+0x16a0], R5 ;  /* 0x0016a00501007387 */ /* 0x0003e20000100800 */
[----:B------:R-:W-:Y:S02]  /*7bf10*/  SHF.R.U32.HI R30, RZ, 0x8, R32 ;  /* 0x00000008ff1e7819 */ /* 0x000fe40000011620 */
[----:B------:R-:W-:Y:S02]  /*7bf20*/  LOP3.LUT R32, R58, 0xffff, RZ, 0xc0, !PT ;  /* 0x0000ffff3a207812 */ /* 0x000fe400078ec0ff */
[----:B-1----:R-:W-:Y:S02]  /*7bf30*/  LOP3.LUT R5, R51, 0xffff, RZ, 0xc0, !PT ;  /* 0x0000ffff33057812 */ /* 0x002fe400078ec0ff */
[----:B------:R-:W2:Y:S04]  /*7bf40*/  LDL.LU R51, [R1+0x2670] ;  /* 0x0026700001337983 */ /* 0x000ea80000300800 */
[----:B------:R-:W2:Y:S04]  /*7bf50*/  LDL.LU R53, [R1+0x266c] ;  /* 0x00266c0001357983 */ /* 0x000ea80000300800 */
[----:B------:R-:W2:Y:S01]  /*7bf60*/  LDL.LU R58, [R1+0x2668] ;  /* 0x00266800013a7983 */ /* 0x000ea20000300800 */
[----:B------:R-:W-:-:S02]  /*7bf70*/  PRMT R5, R5, 0x3340, R4 ;  /* 0x0000334005057816 */ /* 0x000fc40000000004 */
[----:B------:R-:W-:-:S03]  /*7bf80*/  LOP3.LUT R30, R30, 0xffff, RZ, 0xc0, !PT ;  /* 0x0000ffff1e1e7812 */ /* 0x000fc600078ec0ff */
[----:B------:R1:W-:Y:S02]  /*7bf90*/  STL [R1+0x1658], R5 ;  /* 0x0016580501007387 */ /* 0x0003e40000100800 */
[----:B-1----:R-:W-:-:S05]  /*7bfa0*/  PRMT R5, R32, 0x3340, R30 ;  /* 0x0000334020057816 */ /* 0x002fca000000001e */
[----:B------:R3:W-:Y:S02]  /*7bfb0*/  STL [R1+0x1654], R5 ;  /* 0x0016540501007387 */ /* 0x0007e40000100800 */
[----:B---3--:R-:W-:Y:S02]  /*7bfc0*/  LOP3.LUT R5, R55, 0xffff, RZ, 0xc0, !PT ;  /* 0x0000ffff37057812 */ /* 0x008fe400078ec0ff */
[----:B--2---:R-:W-:Y:S02]  /*7bfd0*/  LOP3.LUT R30, R58, 0xffff, RZ, 0xc0, !PT ;  /* 0x0000ffff3a1e7812 */ /* 0x004fe400078ec0ff */
[----:B------:R-:W2:Y:S02]  /*7bfe0*/  LDL.LU R58, [R1+0x2664] ;  /* 0x00266400013a7983 */ /* 0x000ea40000300800 */
[----:B------:R-:W-:-:S05]  /*7bff0*/  PRMT R55, R30, 0x3340, R6 ;  /* 0x000033401e377816 */ /* 0x000fca0000000006 */
[----:B------:R1:W-:Y:S04]  /*7c000*/  STL [R1+0x169c], R55 ;  /* 0x00169c3701007387 */ /* 0x0003e80000100800 */
[----:B-1----:R-:W3:Y:S01]  /*7c010*/  LDL.LU R55, [R1+0x13cc] ;  /* 0x0013cc0001377983 */ /* 0x002ee20000300800 */
[----:B------:R-:W-:Y:S02]  /*7c020*/  ISETP.LT.AND P1, PT, R50, UR18, !P0 ;  /* 0x0000001232007c0c */ /* 0x000fe4000c721270 */
[----:B------:R-:W-:Y:S01]  /*7c030*/  LOP3.LUT R56, R56, 0xfffffbff, RZ, 0xc0, !PT ;  /* 0xfffffbff38387812 */ /* 0x000fe200078ec0ff */
[----:B------:R-:W-:Y:S01]  /*7c040*/  VIADD R4, R54, 0x33 ;  /* 0x0000003336047836 */ /* 0x000fe20000000000 */
[----:B------:R-:W-:Y:S01]  /*7c050*/  ISETP.LT.AND P0, PT, R59, UR16, !P0 ;  /* 0x000000103b007c0c */ /* 0x000fe2000c701270 */
[----:B------:R-:W1:Y:S01]  /*7c060*/  LDCU UR16, c[0x0][0x39c] ;  /* 0x00007380ff1077ac */ /* 0x000e620008000800 */
[----:B------:R-:W-:-:S02]  /*7c070*/  SHF.R.U32.HI R32, RZ, 0x8, R30 ;  /* 0x00000008ff207819 */ /* 0x000fc4000001161e */
[----:B------:R-:W-:Y:S01]  /*7c080*/  SHF.R.U32.HI R6, RZ, 0x8, R6 ;  /* 0x00000008ff067819 */ /* 0x000fe20000011606 */
[----:B------:R-:W0:Y:S04]  /*7c090*/  LDCU UR18, c[0x0][0x39c] ;  /* 0x00007380ff1277ac */ /* 0x000e280008000800 */
        /* <DEDUP_REMOVED lines=10> */
[----:B------:R-:W-:Y:S01]  /*7c140*/  SHF.R.U32.HI R30, RZ, 0x8, R5 ;  /* 0x00000008ff1e7819 */ /* 0x000fe20000011605 */
[----:B------:R-:W0:Y:S08]  /*7c150*/  LDCU UR12, c[0x0][0x398] ;  /* 0x00007300ff0c77ac */ /* 0x000e300008000800 */
[----:B------:R-:W-:-:S04]  /*7c160*/  @P1 LOP3.LUT R56, R56, 0x100, RZ, 0xfc, !PT ;  /* 0x0000010038381812 */ /* 0x000fc800078efcff */
[----:B------:R-:W-:-:S04]  /*7c170*/  LOP3.LUT R56, R56, 0xffffffbf, RZ, 0xc0, !PT ;  /* 0xffffffbf38387812 */ /* 0x000fc800078ec0ff */
[----:B------:R-:W-:Y:S02]  /*7c180*/  @P0 LOP3.LUT R56, R56, 0x40, RZ, 0xfc, !PT ;  /* 0x0000004038380812 */ /* 0x000fe400078efcff */
[----:B0-----:R-:W-:Y:S01]  /*7c190*/  ISETP.GE.AND P0, PT, R4, UR64, PT ;  /* 0x0000004004007c0c */ /* 0x001fe2000bf06270 */
[----:B------:R-:W0:Y:S03]  /*7c1a0*/  LDCU UR64, c[0x0][0x39c] ;  /* 0x00007380ff4077ac */ /* 0x000e260008000800 */
[----:B------:R-:W-:Y:S01]  /*7c1b0*/  ISETP.LT.AND P1, PT, R50, UR20, !P0 ;  /* 0x0000001432007c0c */ /* 0x000fe2000c721270 */
[----:B------:R-:W0:Y:S01]  /*7c1c0*/  LDCU UR20, c[0x0][0x39c] ;  /* 0x00007380ff1477ac */ /* 0x000e220008000800 */
[----:B------:R-:W-:Y:S02]  /*7c1d0*/  PRMT R5, R5, 0x3340, R38 ;  /* 0x0000334005057816 */ /* 0x000fe40000000026 */
[----:B------:R-:W-:Y:S01]  /*7c1e0*/  ISETP.LT.AND P0, PT, R59, UR14, !P0 ;  /* 0x0000000e3b007c0c */ /* 0x000fe2000c701270 */
[----:B------:R-:W0:Y:S01]  /*7c1f0*/  LDCU UR14, c[0x0][0x39c] ;  /* 0x00007380ff0e77ac */ /* 0x000e220008000800 */
[----:B------:R-:W-:Y:S01]  /*7c200*/  LOP3.LUT R56, R56, 0xffffffdf, RZ, 0xc0, !PT ;  /* 0xffffffdf38387812 */ /* 0x000fe200078ec0ff */
[----:B------:R1:W-:Y:S01]  /*7c210*/  STL [R1+0x7c], R5 ;  /* 0x00007c0501007387 */ /* 0x0003e20000100800 */
[----:B------:R-:W-:-:S02]  /*7c220*/  LOP3.LUT R4, R6, 0xffff, RZ, 0xc0, !PT ;  /* 0x0000ffff06047812 */ /* 0x000fc400078ec0ff */
[----:B------:R-:W-:-:S03]  /*7c230*/  SHF.R.U32.HI R38, RZ, 0x8, R38 ;  /* 0x00000008ff267819 */ /* 0x000fc60000011626 */
[----:B------:R-:W-:Y:S02]  /*7c240*/  @P1 LOP3.LUT R56, R56, 0x20, RZ, 0xfc, !PT ;  /* 0x0000002038381812 */ /* 0x000fe400078efcff */
[----:B-1----:R-:W-:Y:S02]  /*7c250*/  LOP3.LUT R5, R32, 0xffff, RZ, 0xc0, !PT ;  /* 0x0000ffff20057812 */ /* 0x002fe400078ec0ff */
[----:B------:R-:W-:Y:S02]  /*7c260*/  LOP3.LUT R56, R56, 0xffffffef, RZ, 0xc0, !PT ;  /* 0xffffffef38387812 */ /* 0x000fe400078ec0ff */
[----:B------:R-:W-:Y:S01]  /*7c270*/  PRMT R32, R5, 0x3340, R4 ;  /* 0x0000334005207816 */ /* 0x000fe20000000004 */
[----:B------:R-:W-:Y:S01]  /*7c280*/  VIADD R4, R54, 0x32 ;  /* 0x0000003236047836 */ /* 0x000fe20000000000 */
[----:B------:R-:W-:Y:S02]  /*7c290*/  LOP3.LUT R30, R30, 0xffff, RZ, 0xc0, !PT ;  /* 0x0000ffff1e1e7812 */ /* 0x000fe400078ec0ff */
[----:B------:R-:W-:-:S02]  /*7c2a0*/  LOP3.LUT R6, R38, 0xffff, RZ, 0xc0, !PT ;  /* 0x0000ffff26067812 */ /* 0x000fc400078ec0ff */
[----:B------:R-:W-:Y:S02]  /*7c2b0*/  @P0 LOP3.LUT R56, R56, 0x10, RZ, 0xfc, !PT ;  /* 0x0000001038380812 */ /* 0x000fe400078efcff */
[----:B------:R-:W-:Y:S02]  /*7c2c0*/  ISETP.GE.AND P0, PT, R4, UR16, PT ;  /* 0x0000001004007c0c */ /* 0x000fe4000bf06270 */
[----:B------:R-:W-:Y:S01]  /*7c2d0*/  PRMT R5, R30, 0x3340, R6 ;  /* 0x000033401e057816 */ /* 0x000fe20000000006 */
[----:B------:R-:W-:Y:S01]  /*7c2e0*/  STL [R1+0x1650], R32 ;  /* 0x0016502001007387 */ /* 0x000fe20000100800 */
[----:B------:R-:W-:Y:S02]  /*7c2f0*/  ISETP.LT.AND P1, PT, R59, UR10, !P0 ;  /* 0x0000000a3b007c0c */ /* 0x000fe4000c721270 */
[----:B------:R-:W-:Y:S01]  /*7c300*/  LOP3.LUT R56, R56, 0xfffffff7, RZ, 0xc0, !PT ;  /* 0xfffffff738387812 */ /* 0x000fe200078ec0ff */
[----:B------:R2:W-:Y:S01]  /*7c310*/  STL [R1], R5 ;  /* 0x0000000501007387 */ /* 0x0005e20000100800 */
[----:B------:R-:W-:-:S02]  /*7c320*/  ISETP.LT.AND P0, PT, R50, UR12, !P0 ;  /* 0x0000000c32007c0c */ /* 0x000fc4000c701270 */
[----:B------:R-:W-:Y:S01]  /*7c330*/  LOP3.LUT R7, R7, 0xffff, RZ, 0xc0, !PT ;  /* 0x0000ffff07077812 */ /* 0x000fe200078ec0ff */
[----:B------:R-:W-:Y:S01]  /*7c340*/  VIADD R4, R54, 0xf ;  /* 0x0000000f36047836 */ /* 0x000fe20000000000 */
[----:B------:R-:W1:Y:S01]  /*7c350*/  LDCU UR10, c[0x0][0x398] ;  /* 0x00007300ff0a77ac */ /* 0x000e620008000800 */
[----:B------:R-:W1:Y:S04]  /*7c360*/  LDCU UR12, c[0x0][0x398] ;  /* 0x00007300ff0c77ac */ /* 0x000e680008000800 */
[----:B------:R-:W-:Y:S02]  /*7c370*/  @P1 LOP3.LUT R56, R56, 0x8, RZ, 0xfc, !PT ;  /* 0x0000000838381812 */ /* 0x000fe400078efcff */
[----:B------:R-:W-:Y:S01]  /*7c380*/  LOP3.LUT R9, R9, 0xffff, RZ, 0xc0, !PT ;  /* 0x0000ffff09097812 */ /* 0x000fe200078ec0ff */
[----:B------:R-:W1:Y:S01]  /*7c390*/  LDCU UR16, c[0x0][0x39c] ;  /* 0x00007380ff1077ac */ /* 0x000e620008000800 */
[----:B------:R-:W-:-:S04]  /*7c3a0*/  LOP3.LUT R56, R56, 0xfffffffd, RZ, 0xc0, !PT ;  /* 0xfffffffd38387812 */ /* 0x000fc800078ec0ff */
[----:B------:R-:W-:Y:S02]  /*7c3b0*/  @P0 LOP3.LUT R56, R56, 0x2, RZ, 0xfc, !PT ;  /* 0x0000000238380812 */ /* 0x000fe400078efcff */
[----:B0-----:R-:W-:Y:S01]  /*7c3c0*/  ISETP.GE.AND P0, PT, R4, UR64, PT ;  /* 0x0000004004007c0c */ /* 0x001fe2000bf06270 */
[----:B------:R-:W0:Y:S01]  /*7c3d0*/  LDCU UR64, c[0x0][0x39c] ;  /* 0x00007380ff4077ac */ /* 0x000e220008000800 */
[----:B--2---:R-:W-:Y:S02]  /*7c3e0*/  LOP3.LUT R5, R58, 0xffff, RZ, 0xc0, !PT ;  /* 0x0000ffff3a057812 */ /* 0x004fe400078ec0ff */
[----:B------:R-:W2:Y:S02]  /*7c3f0*/  LDL.LU R58, [R1+0x2660] ;  /* 0x00266000013a7983 */ /* 0x000ea40000300800 */
[----:B------:R-:W-:Y:S02]  /*7c400*/  SHF.R.U32.HI R30, RZ, 0x8, R5 ;  /* 0x00000008ff1e7819 */ /* 0x000fe40000011605 */
[----:B------:R-:W-:-:S02]  /*7c410*/  PRMT R5, R5, 0x3340, R7 ;  /* 0x0000334005057816 */ /* 0x000fc40000000007 */
[----:B---3--:R-:W-:-:S04]  /*7c420*/  LOP3.LUT R6, R55, 0xffff, RZ, 0xc0, !PT ;  /* 0x0000ffff37067812 */ /* 0x008fc800078ec0ff */
[----:B------:R-:W-:Y:S02]  /*7c430*/  SHF.R.U32.HI R32, RZ, 0x8, R6 ;  /* 0x00000008ff207819 */ /* 0x000fe40000011606 */
[--C-:B------:R-:W-:Y:S02]  /*7c440*/  PRMT R6, R6, 0x3340, R37.reuse ;  /* 0x0000334006067816 */ /* 0x100fe40000000025 */
[----:B------:R-:W-:-:S03]  /*7c450*/  SHF.R.U32.HI R37, RZ, 0x8, R37 ;  /* 0x00000008ff257819 */ /* 0x000fc60000011625 */
[----:B------:R-:W-:Y:S01]  /*7c460*/  STL [R1+0xc], R6 ;  /* 0x00000c0601007387 */ /* 0x000fe20000100800 */
[----:B------:R-:W-:-:S03]  /*7c470*/  LOP3.LUT R4, R37, 0xffff, RZ, 0xc0, !PT ;  /* 0x0000ffff25047812 */ /* 0x000fc600078ec0ff */
[----:B------:R-:W3:Y:S04]  /*7c480*/  LDL.LU R55, [R1+0x1390] ;  /* 0x0013900001377983 */ /* 0x000ee80000300800 */
[----:B------:R0:W-:Y:S04]  /*7c490*/  STL [R1+0x8], R5 ;  /* 0x0000080501007387 */ /* 0x0001e80000100800 */
[----:B------:R-:W4:Y:S01]  /*7c4a0*/  LDL.LU R37, [R1+0x13e4] ;  /* 0x0013e40001257983 */ /* 0x000f220000300800 */
[----:B------:R-:W-:Y:S01]  /*7c4b0*/  ISETP.LT.AND P1, PT, R50, UR24, !P0 ;  /* 0x0000001832007c0c */ /* 0x000fe2000c721270 */
[----:B------:R-:W2:Y:S01]  /*7c4c0*/  LDCU UR24, c[0x0][0x398] ;  /* 0x00007300ff1877ac */ /* 0x000ea20008000800 */
[----:B-1----:R-:W-:-:S02]  /*7c4d0*/  ISETP.LT.AND P0, PT, R59, UR10, !P0 ;  /* 0x0000000a3b007c0c */ /* 0x002fc4000c701270 */
[----:B0-----:R-:W-:Y:S01]  /*7c4e0*/  LOP3.LUT R5, R32, 0xffff, RZ, 0xc0, !PT ;  /* 0x0000ffff20057812 */ /* 0x001fe200078ec0ff */
[----:B------:R-:W0:Y:S03]  /*7c4f0*/  LDCU UR10, c[0x0][0x39c] ;  /* 0x00007380ff0a77ac */ /* 0x000e260008000800 */
[----:B------:R-:W-:Y:S01]  /*7c500*/  PRMT R38, R5, 0x3340, R4 ;  /* 0x0000334005267816 */ /* 0x000fe20000000004 */
[----:B------:R-:W-:Y:S01]  /*7c510*/  VIADD R4, R54, 0x31 ;  /* 0x0000003136047836 */ /* 0x000fe20000000000 */
[----:B------:R-:W-:Y:S02]  /*7c520*/  LOP3.LUT R56, R56, 0xfffffffb, RZ, 0xc0, !PT ;  /* 0xfffffffb38387812 */ /* 0x000fe400078ec0ff */
[----:B------:R-:W-:Y:S02]  /*7c530*/  SHF.R.U32.HI R6, RZ, 0x8, R7 ;  /* 0x00000008ff067819 */ /* 0x000fe40000011607 */
[----:B------:R-:W-:-:S02]  /*7c540*/  @P1 LOP3.LUT R56, R56, 0x4, RZ, 0xfc, !PT ;  /* 0x0000000438381812 */ /* 0x000fc400078efcff */
[----:B------:R-:W-:Y:S02]  /*7c550*/  LOP3.LUT R7, R30, 0xffff, RZ, 0xc0, !PT ;  /* 0x0000ffff1e077812 */ /* 0x000fe400078ec0ff */
[----:B------:R-:W-:Y:S02]  /*7c560*/  LOP3.LUT R6, R6, 0xffff, RZ, 0xc0, !PT ;  /* 0x0000ffff06067812 */ /* 0x000fe400078ec0ff */
[----:B------:R-:W-:Y:S02]  /*7c570*/  LOP3.LUT R56, R56, 0xfffffffe, RZ, 0xc0, !PT ;  /* 0xfffffffe38387812 */ /* 0x000fe400078ec0ff */
[----:B------:R-:W-:Y:S02]  /*7c580*/  PRMT R32, R7, 0x3340, R6 ;  /* 0x0000334007207816 */ /* 0x000fe40000000006 */
[----:B--2---:R-:W-:-:S04]  /*7c590*/  LOP3.LUT R58, R58, 0x7fffffff, RZ, 0xc0, !PT ;  /* 0x7fffffff3a3a7812 */ /* 0x004fc800078ec0ff */
[----:B------:R-:W-:Y:S02]  /*7c5a0*/  @P0 LOP3.LUT R58, R58, 0x80000000, RZ, 0xfc, !PT ;  /* 0x800000003a3a0812 */ /* 0x000fe400078efcff */
[----:B------:R-:W-:Y:S02]  /*7c5b0*/  ISETP.GE.AND P0, PT, R4, UR14, PT ;  /* 0x0000000e04007c0c */ /* 0x000fe4000bf06270 */
[----:B---3--:R-:W-:Y:S02]  /*7c5c0*/  LOP3.LUT R5, R55, 0xffff, RZ, 0xc0, !PT ;  /* 0x0000ffff37057812 */ /* 0x008fe400078ec0ff */
[----:B----4-:R-:W-:Y:S01]  /*7c5d0*/  LOP3.LUT R6, R37, 0xffff, RZ, 0xc0, !PT ;  /* 0x0000ffff25067812 */ /* 0x010fe200078ec0ff */
[----:B------:R-:W-:Y:S01]  /*7c5e0*/  VIADD R4, R54, 0x10 ;  /* 0x0000001036047836 */ /* 0x000fe20000000000 */
[----:B------:R-:W-:Y:S01]  /*7c5f0*/  ISETP.LT.AND P1, PT, R59, UR12, !P0 ;  /* 0x0000000c3b007c0c */ /* 0x000fe2000c721270 */
[----:B------:R-:W1:Y:S01]  /*7c600*/  LDCU UR12, c[0x0][0x398] ;  /* 0x00007300ff0c77ac */ /* 0x000e620008000800 */
[----:B------:R-:W-:-:S02]  /*7c610*/  SHF.R.U32.HI R30, RZ, 0x8, R6 ;  /* 0x00000008ff1e7819 */ /* 0x000fc40000011606 */
[----:B------:R-:W-:Y:S01]  /*7c620*/  PRMT R6, R6, 0x3340, R39 ;  /* 0x0000334006067816 */ /* 0x000fe20000000027 */
[----:B------:R-:W2:Y:S08]  /*7c630*/  LDCU UR14, c[0x0][0x398] ;  /* 0x00007300ff0e77ac */ /* 0x000eb00008000800 */
[----:B------:R-:W-:Y:S02]  /*7c640*/  @P1 LOP3.LUT R56, R56, 0x1, RZ, 0xfc, !PT ;  /* 0x0000000138381812 */ /* 0x000fe400078efcff */
[----:B------:R-:W-:-:S03]  /*7c650*/  PRMT R55, R5, 0x3340, R9 ;  /* 0x0000334005377816 */ /* 0x000fc60000000009 */
[----:B------:R3:W-:Y:S04]  /*7c660*/  STL [R1+0x2554], R56 ;  /* 0x0025543801007387 */ /* 0x0007e80000100800 */
[----:B---3--:R-:W3:Y:S04]  /*7c670*/  LDL.LU R56, [R1+0x13f0] ;  /* 0x0013f00001387983 */ /* 0x008ee80000300800 */
[----:B------:R4:W-:Y:S02]  /*7c680*/  STL [R1+0x4], R6 ;  /* 0x0000040601007387 */ /* 0x0009e40000100800 */
[----:B----4-:R-:W-:-:S02]  /*7c690*/  SHF.R.U32.HI R6, RZ, 0x8, R9 ;  /* 0x00000008ff067819 */ /* 0x010fc40000011609 */
[----:B------:R-:W4:Y:S01]  /*7c6a0*/  LDL.LU R9, [R1+0x13ec] ;  /* 0x0013ec0001097983 */ /* 0x000f220000300800 */
[----:B------:R-:W-:Y:S01]  /*7c6b0*/  ISETP.LT.AND P0, PT, R50, UR28, !P0 ;  /* 0x0000001c32007c0c */ /* 0x000fe2000c701270 */
[----:B------:R-:W0:Y:S01]  /*7c6c0*/  LDCU UR28, c[0x0][0x398] ;  /* 0x00007300ff1c77ac */ /* 0x000e220008000800 */
[----:B------:R-:W-:Y:S02]  /*7c6d0*/  SHF.R.U32.HI R7, RZ, 0x8, R5 ;  /* 0x00000008ff077819 */ /* 0x000fe40000011605 */
[----:B------:R-:W-:Y:S02]  /*7c6e0*/  LOP3.LUT R58, R58, 0xbfffffff, RZ, 0xc0, !PT ;  /* 0xbfffffff3a3a7812 */ /* 0x000fe400078ec0ff */
[----:B------:R-:W-:Y:S02]  /*7c6f0*/  SHF.R.U32.HI R39, RZ, 0x8, R39 ;  /* 0x00000008ff277819 */ /* 0x000fe40000011627 */
[----:B------:R-:W-:Y:S02]  /*7c700*/  LOP3.LUT R7, R7, 0xffff, RZ, 0xc0, !PT ;  /* 0x0000ffff07077812 */ /* 0x000fe400078ec0ff */
[----:B------:R-:W-:-:S03]  /*7c710*/  LOP3.LUT R6, R6, 0xffff, RZ, 0xc0, !PT ;  /* 0x0000ffff06067812 */ /* 0x000fc600078ec0ff */
[----:B------:R-:W-:Y:S02]  /*7c720*/  @P0 LOP3.LUT R58, R58, 0x40000000, RZ, 0xfc, !PT ;  /* 0x400000003a3a0812 */ /* 0x000fe400078efcff */
[----:B------:R-:W-:Y:S02]  /*7c730*/  ISETP.GE.AND P0, PT, R4, UR64, PT ;  /* 0x0000004004007c0c */ /* 0x000fe4000bf06270 */
[----:B------:R-:W-:Y:S02]  /*7c740*/  LOP3.LUT R4, R39, 0xffff, RZ, 0xc0, !PT ;  /* 0x0000ffff27047812 */ /* 0x000fe400078ec0ff */
[----:B------:R-:W-:Y:S02]  /*7c750*/  PRMT R39, R7, 0x3340, R6 ;  /* 0x0000334007277816 */ /* 0x000fe40000000006 */
[----:B------:R-:W-:-:S04]  /*7c760*/  LOP3.LUT R5, R30, 0xffff, RZ, 0xc0, !PT ;  /* 0x0000ffff1e057812 */ /* 0x000fc800078ec0ff */
[----:B------:R-:W-:Y:S02]  /*7c770*/  PRMT R37, R5, 0x3340, R4 ;  /* 0x0000334005257816 */ /* 0x000fe40000000004 */
[----:B------:R-:W-:Y:S02]  /*7c780*/  ISETP.LT.AND P1, PT, R50, UR24, !P0 ;  /* 0x0000001832007c0c */ /* 0x000fe4000c721270 */
[----:B------:R-:W-:Y:S02]  /*7c790*/  LOP3.LUT R58, R58, 0xdfffffff, RZ, 0xc0, !PT ;  /* 0xdfffffff3a3a7812 */ /* 0x000fe400078ec0ff */
[----:B---3--:R-:W-:Y:S02]  /*7c7a0*/  LOP3.LUT R5, R56, 0xffff, RZ, 0xc0, !PT ;  /* 0x0000ffff38057812 */ /* 0x008fe400078ec0ff */
[----:B----4-:R-:W-:Y:S01]  /*7c7b0*/  LOP3.LUT R6, R9, 0xffff, RZ, 0xc0, !PT ;  /* 0x0000ffff09067812 */ /* 0x010fe200078ec0ff */
[----:B------:R-:W-:Y:S01]  /*7c7c0*/  VIADD R4, R54, 0x30 ;  /* 0x0000003036047836 */ /* 0x000fe20000000000 */
[----:B------:R-:W3:Y:S02]  /*7c7d0*/  LDCU UR24, c[0x0][0x398] ;  /* 0x00007300ff1877ac */ /* 0x000ee40008000800 */
[----:B------:R-:W-:-:S02]  /*7c7e0*/  SHF.R.U32.HI R7, RZ, 0x8, R6 ;  /* 0x00000008ff077819 */ /* 0x000fc40000011606 */
[----:B------:R-:W-:-:S05]  /*7c7f0*/  PRMT R6, R6, 0x3340, R33 ;  /* 0x0000334006067816 */ /* 0x000fca0000000021 */
[----:B------:R4:W-:Y:S04]  /*7c800*/  STL [R1+0x1698], R6 ;  /* 0x0016980601007387 */ /* 0x0009e80000100800 */
[----:B------:R-:W3:Y:S04]  /*7c810*/  LDL.LU R30, [R1+0x1398] ;  /* 0x00139800011e7983 */ /* 0x000ee80000300800 */
[----:B------:R-:W3:Y:S01]  /*7c820*/  LDL.LU R56, [R1+0x1400] ;  /* 0x0014000001387983 */ /* 0x000ee20000300800 */
[----:B0-----:R-:W-:Y:S01]  /*7c830*/  ISETP.LT.AND P0, PT, R59, UR28, !P0 ;  /* 0x0000001c3b007c0c */ /* 0x001fe2000c701270 */
[----:B------:R-:W0:Y:S01]  /*7c840*/  LDCU UR28, c[0x0][0x398] ;  /* 0x00007300ff1c77ac */ /* 0x000e220008000800 */
[----:B------:R-:W-:-:S04]  /*7c850*/  @P1 LOP3.LUT R58, R58, 0x20000000, RZ, 0xfc, !PT ;  /* 0x200000003a3a1812 */ /* 0x000fc800078efcff */
[----:B------:R-:W-:-:S07]  /*7c860*/  LOP3.LUT R58, R58, 0xefffffff, RZ, 0xc0, !PT ;  /* 0xefffffff3a3a7812 */ /* 0x000fce00078ec0ff */
[----:B------:R-:W-:Y:S02]  /*7c870*/  @P0 LOP3.LUT R58, R58, 0x10000000, RZ, 0xfc, !PT ;  /* 0x100000003a3a0812 */ /* 0x000fe400078efcff */
[----:B------:R-:W-:Y:S02]  /*7c880*/  ISETP.GE.AND P0, PT, R4, UR10, PT ;  /* 0x0000000a04007c0c */ /* 0x000fe4000bf06270 */
[----:B------:R-:W-:Y:S01]  /*7c890*/  LOP3.LUT R58, R58, 0xf7ffffff, RZ, 0xc0, !PT ;  /* 0xf7ffffff3a3a7812 */ /* 0x000fe200078ec0ff */
[----:B------:R-:W-:Y:S01]  /*7c8a0*/  VIADD R4, R54, 0x11 ;  /* 0x0000001136047836 */ /* 0x000fe20000000000 */
[----:B-1----:R-:W-:Y:S01]  /*7c8b0*/  ISETP.LT.AND P1, PT, R59, UR12, !P0 ;  /* 0x0000000c3b007c0c */ /* 0x002fe2000c721270 */
[----:B------:R-:W1:Y:S01]  /*7c8c0*/  LDCU UR10, c[0x0][0x398] ;  /* 0x00007300ff0a77ac */ /* 0x000e620008000800 */
[----:B--2---:R-:W-:Y:S02]  /*7c8d0*/  ISETP.LT.AND P0, PT, R50, UR14, !P0 ;  /* 0x0000000e32007c0c */ /* 0x004fe4000c701270 */
[----:B------:R-:W-:Y:S01]  /*7c8e0*/  SHF.R.U32.HI R9, RZ, 0x8, R5 ;  /* 0x00000008ff097819 */ /* 0x000fe20000011605 */
[----:B------:R-:W2:Y:S01]  /*7c8f0*/  LDCU UR14, c[0x0][0x398] ;  /* 0x00007300ff0e77ac */ /* 0x000ea20008000800 */
[----:B------:R-:W-:-:S02]  /*7c900*/  PRMT R5, R5, 0x3340, R36 ;  /* 0x0000334005057816 */ /* 0x000fc40000000024 */
[----:B------:R-:W-:Y:S02]  /*7c910*/  SHF.R.U32.HI R33, RZ, 0x8, R33 ;  /* 0x00000008ff217819 */ /* 0x000fe40000011621 */
[----:B------:R-:W-:Y:S02]  /*7c920*/  LOP3.LUT R8, R8, 0xffff, RZ, 0xc0, !PT ;  /* 0x0000ffff08087812 */ /* 0x000fe400078ec0ff */
[----:B------:R-:W-:Y:S02]  /*7c930*/  LOP3.LUT R11, R11, 0xffff, RZ, 0xc0, !PT ;  /* 0x0000ffff0b0b7812 */ /* 0x000fe400078ec0ff */
[----:B------:R-:W-:Y:S02]  /*7c940*/  LOP3.LUT R10, R10, 0xffff, RZ, 0xc0, !PT ;  /* 0x0000ffff0a0a7812 */ /* 0x000fe400078ec0ff */
[----:B------:R-:W-:Y:S02]  /*7c950*/  LOP3.LUT R12, R12, 0xffff, RZ, 0xc0, !PT ;  /* 0x0000ffff0c0c7812 */ /* 0x000fe400078ec0ff */
[----:B------:R-:W-:-:S02]  /*7c960*/  LOP3.LUT R14, R14, 0xffff, RZ, 0xc0, !PT ;  /* 0x0000ffff0e0e7812 */ /* 0x000fc400078ec0ff */
[----:B------:R-:W-:Y:S01]  /*7c970*/  LOP3.LUT R13, R13, 0xffff, RZ, 0xc0, !PT ;  /* 0x0000ffff0d0d7812 */ /* 0x000fe200078ec0ff */
[----:B------:R-:W-:Y:S01]  /*7c980*/  UMOV UR64, UR60 ;  /* 0x0000003c00407c82 */ /* 0x000fe20008000000 */
[----:B------:R-:W-:Y:S02]  /*7c990*/  @P1 LOP3.LUT R58, R58, 0x8000000, RZ, 0xfc, !PT ;  /* 0x080000003a3a1812 */ /* 0x000fe400078efcff */
[----:B----4-:R-:W-:Y:S01]  /*7c9a0*/  SHF.R.U32.HI R6, RZ, 0x8, R36 ;  /* 0x00000008ff067819 */ /* 0x010fe20000011624 */
[----:B------:R4:W-:Y:S01]  /*7c9b0*/  STL [R1+0x1694], R5 ;  /* 0x0016940501007387 */ /* 0x0009e20000100800 */
[----:B------:R-:W-:Y:S01]  /*7c9c0*/  LOP3.LUT R58, R58, 0xfdffffff, RZ, 0xc0, !PT ;  /* 0xfdffffff3a3a7812 */ /* 0x000fe200078ec0ff */
[----:B------:R-:W0:Y:S03]  /*7c9d0*/  LDCU UR60, c[0x0][0x39c] ;  /* 0x00007380ff3c77ac */ /* 0x000e260008000800 */
[----:B------:R-:W-:Y:S01]  /*7c9e0*/  @P0 LOP3.LUT R58, R58, 0x2000000, RZ, 0xfc, !PT ;  /* 0x020000003a3a0812 */ /* 0x000fe200078efcff */
[----:B------:R-:W0:Y:S01]  /*7c9f0*/  LDCU UR12, c[0x0][0x39c] ;  /* 0x00007380ff0c77ac */ /* 0x000e220008000800 */
[----:B------:R-:W-:-:S02]  /*7ca00*/  ISETP.GE.AND P0, PT, R4, UR66, PT ;  /* 0x0000004204007c0c */ /* 0x000fc4000bf06270 */
[----:B------:R-:W-:Y:S01]  /*7ca10*/  LOP3.LUT R4, R33, 0xffff, RZ, 0xc0, !PT ;  /* 0x0000ffff21047812 */ /* 0x000fe200078ec0ff */
[----:B------:R-:W0:Y:S01]  /*7ca20*/  LDCU UR66, c[0x0][0x39c] ;  /* 0x00007380ff4277ac */ /* 0x000e220008000800 */
[----:B----4-:R-:W-:Y:S02]  /*7ca30*/  LOP3.LUT R5, R7, 0xffff, RZ, 0xc0, !PT ;  /* 0x0000ffff07057812 */ /* 0x010fe400078ec0ff */
[----:B------:R-:W-:Y:S02]  /*7ca40*/  LOP3.LUT R7, R9, 0xffff, RZ, 0xc0, !PT ;  /* 0x0000ffff09077812 */ /* 0x000fe400078ec0ff */
[----:B------:R-:W-:Y:S02]  /*7ca50*/  LOP3.LUT R6, R6, 0xffff, RZ, 0xc0, !PT ;  /* 0x0000ffff06067812 */ /* 0x000fe400078ec0ff */
[----:B------:R-:W-:Y:S02]  /*7ca60*/  PRMT R9, R5, 0x3340, R4 ;  /* 0x0000334005097816 */ /* 0x000fe40000000004 */
[----:B------:R-:W-:-:S03]  /*7ca70*/  PRMT R5, R7, 0x3340, R6 ;  /* 0x0000334007057816 */ /* 0x000fc60000000006 */
[----:B------:R-:W-:Y:S04]  /*7ca80*/  STL [R1+0x13e4], R9 ;  /* 0x0013e40901007387 */ /* 0x000fe80000100800 */
[----:B------:R4:W-:Y:S02]  /*7ca90*/  STL [R1+0x13d4], R5 ;  /* 0x0013d40501007387 */ /* 0x0009e40000100800 */
[----:B----4-:R-:W-:Y:S02]  /*7caa0*/  LOP3.LUT R5, R57, 0xffff, RZ, 0xc0, !PT ;  /* 0x0000ffff39057812 */ /* 0x010fe400078ec0ff */
[----:B------:R-:W4:Y:S01]  /*7cab0*/  LDL.LU R57, [R1+0x265c] ;  /* 0x00265c0001397983 */ /* 0x000f220000300800 */
[----:B---3--:R-:W-:-:S03]  /*7cac0*/  LOP3.LUT R7, R30, 0xffff, RZ, 0xc0, !PT ;  /* 0x0000ffff1e077812 */ /* 0x008fc600078ec0ff */
[----:B------:R-:W3:Y:S01]  /*7cad0*/  LDL.LU R30, [R1+0x1410] ;  /* 0x00141000011e7983 */ /* 0x000ee20000300800 */
[----:B------:R-:W-:-:S03]  /*7cae0*/  LOP3.LUT R6, R56, 0xffff, RZ, 0xc0, !PT ;  /* 0x0000ffff38067812 */ /* 0x000fc600078ec0ff */
[----:B------:R-:W4:Y:S01]  /*7caf0*/  LDL.LU R56, [R1+0x140c] ;  /* 0x00140c0001387983 */ /* 0x000f220000300800 */
[----:B------:R-:W-:Y:S02]  /*7cb00*/  ISETP.LT.AND P1, PT, R50, UR24, !P0 ;  /* 0x0000001832007c0c */ /* 0x000fe4000c721270 */
[----:B------:R-:W-:Y:S01]  /*7cb10*/  LOP3.LUT R58, R58, 0xfbffffff, RZ, 0xc0, !PT ;  /* 0xfbffffff3a3a7812 */ /* 0x000fe200078ec0ff */
[----:B------:R-:W-:Y:S01]  /*7cb20*/  VIADD R4, R54, 0x2f ;  /* 0x0000002f36047836 */ /* 0x000fe20000000000 */
[----:B-1----:R-:W-:Y:S01]  /*7cb30*/  ISETP.LT.AND P0, PT, R59, UR10, !P0 ;  /* 0x0000000a3b007c0c */ /* 0x002fe2000c701270 */
[----:B------:R-:W1:Y:S01]  /*7cb40*/  LDCU UR24, c[0x0][0x398] ;  /* 0x00007300ff1877ac */ /* 0x000e620008000800 */
[----:B------:R-:W-:-:S07]  /*7cb50*/  SHF.R.U32.HI R9, RZ, 0x8, R7 ;  /* 0x00000008ff097819 */ /* 0x000fce0000011607 */
[----:B------:R-:W-:Y:S01]  /*7cb60*/  @P1 LOP3.LUT R58, R58, 0x4000000, RZ, 0xfc, !PT ;  /* 0x040000003a3a1812 */ /* 0x000fe200078efcff */
[----:B------:R-:W1:Y:S03]  /*7cb70*/  LDCU UR10, c[0x0][0x39c] ;  /* 0x00007380ff0a77ac */ /* 0x000e660008000800 */
[----:B------:R-:W-:-:S04]  /*7cb80*/  LOP3.LUT R58, R58, 0xff7fffff, RZ, 0xc0, !PT ;  /* 0xff7fffff3a3a7812 */ /* 0x000fc800078ec0ff */
[----:B------:R-:W-:Y:S02]  /*7cb90*/  @P0 LOP3.LUT R58, R58, 0x800000, RZ, 0xfc, !PT ;  /* 0x008000003a3a0812 */ /* 0x000fe400078efcff */
[----:B------:R-:W-:Y:S02]  /*7cba0*/  ISETP.GE.AND P0, PT, R4, UR16, PT ;  /* 0x0000001004007c0c */ /* 0x000fe4000bf06270 */
[----:B------:R-:W-:Y:S02]  /*7cbb0*/  LOP3.LUT R58, R58, 0xfeffffff, RZ, 0xc0, !PT ;  /* 0xfeffffff3a3a7812 */ /* 0x000fe400078ec0ff */
[--C-:B------:R-:W-:Y:S01]  /*7cbc0*/  PRMT R7, R7, 0x3340, R8.reuse ;  /* 0x0000334007077816 */ /* 0x100fe20000000008 */
[----:B------:R-:W-:Y:S01]  /*7cbd0*/  VIADD R4, R54, 0x12 ;  /* 0x0000001236047836 */ /* 0x000fe20000000000 */
[----:B--2---:R-:W-:Y:S01]  /*7cbe0*/  ISETP.LT.AND P1, PT, R59, UR14, !P0 ;  /* 0x0000000e3b007c0c */ /* 0x004fe2000c721270 */
[----:B------:R-:W2:Y:S01]  /*7cbf0*/  LDCU UR14, c[0x0][0x398] ;  /* 0x00007300ff0e77ac */ /* 0x000ea20008000800 */
[----:B0-----:R-:W-:Y:S01]  /*7cc00*/  ISETP.LT.AND P0, PT, R50, UR28, !P0 ;  /* 0x0000001c32007c0c */ /* 0x001fe2000c701270 */
[----:B------:R0:W-:Y:S01]  /*7cc10*/  STL [R1+0x1690], R7 ;  /* 0x0016900701007387 */ /* 0x0001e20000100800 */
[----:B------:R-:W-:Y:S01]  /*7cc20*/  SHF.R.U32.HI R8, RZ, 0x8, R8 ;  /* 0x00000008ff087819 */ /* 0x000fe20000011608 */
[----:B------:R-:W1:Y:S01]  /*7cc30*/  LDCU UR28, c[0x0][0x398] ;  /* 0x00007300ff1c77ac */ /* 0x000e620008000800 */
[----:B------:R-:W-:-:S02]  /*7cc40*/  PRMT R33, R6, 0x3340, R5 ;  /* 0x0000334006217816 */ /* 0x000fc40000000005 */
[----:B------:R-:W-:Y:S01]  /*7cc50*/  LOP3.LUT R15, R15, 0xffff, RZ, 0xc0, !PT ;  /* 0x0000ffff0f0f7812 */ /* 0x000fe200078ec0ff */
[----:B------:R-:W1:Y:S04]  /*7cc60*/  LDCU UR16, c[0x0][0x39c] ;  /* 0x00007380ff1077ac */ /* 0x000e680008000800 */
[----:B------:R-:W-:-:S04]  /*7cc70*/  @P1 LOP3.LUT R58, R58, 0x1000000, RZ, 0xfc, !PT ;  /* 0x010000003a3a1812 */ /* 0x000fc800078efcff */
[----:B------:R-:W-:Y:S02]  /*7cc80*/  LOP3.LUT R58, R58, 0xffbfffff, RZ, 0xc0, !PT ;  /* 0xffbfffff3a3a7812 */ /* 0x000fe400078ec0ff */
[----:B0-----:R-:W-:Y:S02]  /*7cc90*/  SHF.R.U32.HI R7, RZ, 0x8, R6 ;  /* 0x00000008ff077819 */ /* 0x001fe40000011606 */
[----:B------:R-:W-:Y:S02]  /*7cca0*/  @P0 LOP3.LUT R58, R58, 0x400000, RZ, 0xfc, !PT ;  /* 0x004000003a3a0812 */ /* 0x000fe400078efcff */
[----:B------:R-:W-:Y:S02]  /*7ccb0*/  SHF.R.U32.HI R6, RZ, 0x8, R5 ;  /* 0x00000008ff067819 */ /* 0x000fe40000011605 */
[----:B------:R-:W-:Y:S01]  /*7ccc0*/  ISETP.GE.AND P0, PT, R4, UR66, PT ;  /* 0x0000004204007c0c */ /* 0x000fe2000bf06270 */
[----:B------:R-:W0:Y:S01]  /*7ccd0*/  LDCU UR66, c[0x0][0x39c] ;  /* 0x00007380ff4277ac */ /* 0x000e220008000800 */
[----:B------:R-:W-:-:S02]  /*7cce0*/  LOP3.LUT R5, R9, 0xffff, RZ, 0xc0, !PT ;  /* 0x0000ffff09057812 */ /* 0x000fc400078ec0ff */
[----:B------:R-:W-:Y:S02]  /*7ccf0*/  LOP3.LUT R4, R8, 0xffff, RZ, 0xc0, !PT ;  /* 0x0000ffff08047812 */ /* 0x000fe400078ec0ff */
[----:B------:R-:W-:Y:S02]  /*7cd00*/  LOP3.LUT R7, R7, 0xffff, RZ, 0xc0, !PT ;  /* 0x0000ffff07077812 */ /* 0x000fe400078ec0ff */
[----:B------:R-:W-:Y:S02]  /*7cd10*/  LOP3.LUT R6, R6, 0xffff, RZ, 0xc0, !PT ;  /* 0x0000ffff06067812 */ /* 0x000fe400078ec0ff */
[----:B------:R-:W-:Y:S02]  /*7cd20*/  PRMT R5, R5, 0x3340, R4 ;  /* 0x0000334005057816 */ /* 0x000fe40000000004 */
[----:B------:R-:W-:Y:S02]  /*7cd30*/  PRMT R36, R7, 0x3340, R6 ;  /* 0x0000334007247816 */ /* 0x000fe40000000006 */
[----:B------:R-:W-:Y:S01]  /*7cd40*/  LOP3.LUT R6, R52, 0xffff, RZ, 0xc0, !PT ;  /* 0x0000ffff34067812 */ /* 0x000fe200078ec0ff */
[----:B------:R0:W-:Y:S04]  /*7cd50*/  STL [R1+0x13d0], R5 ;  /* 0x0013d00501007387 */ /* 0x0001e80000100800 */
[----:B------:R-:W2:Y:S01]  /*7cd60*/  LDL.LU R52, [R1+0x2658] ;  /* 0x0026580001347983 */ /* 0x000ea20000300800 */
[----:B0-----:R-:W-:-:S03]  /*7cd70*/  LOP3.LUT R5, R0, 0xffff, RZ, 0xc0, !PT ;  /* 0x0000ffff00057812 */ /* 0x001fc600078ec0ff */
[----:B------:R-:W2:Y:S01]  /*7cd80*/  LDL.LU R0, [R1+0x2654] ;  /* 0x0026540001007983 */ /* 0x000ea20000300800 */
[----:B---3--:R-:W-:Y:S02]  /*7cd90*/  LOP3.LUT R8, R30, 0xffff, RZ, 0xc0, !PT ;  /* 0x0000ffff1e087812 */ /* 0x008fe400078ec0ff */
[----:B----4-:R-:W-:Y:S02]  /*7cda0*/  LOP3.LUT R7, R56, 0xffff, RZ, 0xc0, !PT ;  /* 0x0000ffff38077812 */ /* 0x010fe400078ec0ff */
[----:B------:R-:W-:Y:S02]  /*7cdb0*/  SHF.R.U32.HI R30, RZ, 0x8, R8 ;  /* 0x00000008ff1e7819 */ /* 0x000fe40000011608 */
[--C-:B------:R-:W-:Y:S02]  /*7cdc0*/  PRMT R56, R8, 0x3340, R6.reuse ;  /* 0x0000334008387816 */ /* 0x100fe40000000006 */
[----:B------:R-:W-:Y:S02]  /*7cdd0*/  SHF.R.U32.HI R8, RZ, 0x8, R6 ;  /* 0x00000008ff087819 */ /* 0x000fe40000011606 */
[--C-:B------:R-:W-:Y:S01]  /*7cde0*/  PRMT R6, R7, 0x3340, R5.reuse ;  /* 0x0000334007067816 */ /* 0x100fe20000000005 */
[----:B------:R0:W-:Y:S04]  /*7cdf0*/  STL [R1+0x168c], R56 ;  /* 0x00168c3801007387 */ /* 0x0001e80000100800 */
[----:B0-----:R-:W3:Y:S04]  /*7ce00*/  LDL.LU R56, [R1+0x13a4] ;  /* 0x0013a40001387983 */ /* 0x001ee80000300800 */
[----:B------:R0:W-:Y:S02]  /*7ce10*/  STL [R1+0x1688], R6 ;  /* 0x0016880601007387 */ /* 0x0001e40000100800 */
[----:B0-----:R-:W-:-:S02]  /*7ce20*/  SHF.R.U32.HI R6, RZ, 0x8, R5 ;  /* 0x00000008ff067819 */ /* 0x001fc40000011605 */
[----:B------:R-:W-:Y:S02]  /*7ce30*/  LOP3.LUT R5, R30, 0xffff, RZ, 0xc0, !PT ;  /* 0x0000ffff1e057812 */ /* 0x000fe400078ec0ff */
[----:B------:R-:W4:Y:S01]  /*7ce40*/  LDL.LU R30, [R1+0x13a8] ;  /* 0x0013a800011e7983 */ /* 0x000f220000300800 */
[----:B-1----:R-:W-:Y:S02]  /*7ce50*/  ISETP.LT.AND P1, PT, R50, UR24, !P0 ;  /* 0x0000001832007c0c */ /* 0x002fe4000c721270 */
[----:B------:R-:W-:Y:S01]  /*7ce60*/  LOP3.LUT R58, R58, 0xffdfffff, RZ, 0xc0, !PT ;  /* 0xffdfffff3a3a7812 */ /* 0x000fe200078ec0ff */
[----:B------:R-:W-:Y:S01]  /*7ce70*/  VIADD R4, R54, 0x2e ;  /* 0x0000002e36047836 */ /* 0x000fe20000000000 */
[----:B--2---:R-:W-:Y:S01]  /*7ce80*/  ISETP.LT.AND P0, PT, R59, UR14, !P0 ;  /* 0x0000000e3b007c0c */ /* 0x004fe2000c701270 */
[----:B------:R-:W0:Y:S01]  /*7ce90*/  LDCU UR24, c[0x0][0x398] ;  /* 0x00007300ff1877ac */ /* 0x000e220008000800 */
[----:B------:R-:W-:Y:S02]  /*7cea0*/  SHF.R.U32.HI R9, RZ, 0x8, R7 ;  /* 0x00000008ff097819 */ /* 0x000fe40000011607 */
[----:B------:R-:W-:Y:S01]  /*7ceb0*/  LOP3.LUT R6, R6, 0xffff, RZ, 0xc0, !PT ;  /* 0x0000ffff06067812 */ /* 0x000fe200078ec0ff */
[----:B------:R-:W1:Y:S04]  /*7cec0*/  LDCU UR14, c[0x0][0x39c] ;  /* 0x00007380ff0e77ac */ /* 0x000e680008000800 */
[----:B------:R-:W-:-:S04]  /*7ced0*/  @P1 LOP3.LUT R58, R58, 0x200000, RZ, 0xfc, !PT ;  /* 0x002000003a3a1812 */ /* 0x000fc800078efcff */
[----:B------:R-:W-:-:S04]  /*7cee0*/  LOP3.LUT R58, R58, 0xffefffff, RZ, 0xc0, !PT ;  /* 0xffefffff3a3a7812 */ /* 0x000fc800078ec0ff */
[----:B------:R-:W-:Y:S02]  /*7cef0*/  @P0 LOP3.LUT R58, R58, 0x100000, RZ, 0xfc, !PT ;  /* 0x001000003a3a0812 */ /* 0x000fe400078efcff */
[----:B------:R-:W-:Y:S02]  /*7cf00*/  ISETP.GE.AND P0, PT, R4, UR20, PT ;  /* 0x0000001404007c0c */ /* 0x000fe4000bf06270 */
[----:B------:R-:W-:Y:S01]  /*7cf10*/  LOP3.LUT R58, R58, 0xfff7ffff, RZ, 0xc0, !PT ;  /* 0xfff7ffff3a3a7812 */ /* 0x000fe200078ec0ff */
[----:B------:R-:W-:Y:S01]  /*7cf20*/  VIADD R4, R54, 0x13 ;  /* 0x0000001336047836 */ /* 0x000fe20000000000 */
[----:B------:R-:W-:Y:S01]  /*7cf30*/  ISETP.LT.AND P1, PT, R59, UR28, !P0 ;  /* 0x0000001c3b007c0c */ /* 0x000fe2000c721270 */
[----:B------:R-:W2:Y:S01]  /*7cf40*/  LDCU UR20, c[0x0][0x398] ;  /* 0x00007300ff1477ac */ /* 0x000ea20008000800 */
[----:B------:R-:W-:Y:S02]  /*7cf50*/  ISETP.LT.AND P0, PT, R50, UR32, !P0 ;  /* 0x0000002032007c0c */ /* 0x000fe4000c701270 */
[----:B------:R-:W-:Y:S01]  /*7cf60*/  LOP3.LUT R7, R9, 0xffff, RZ, 0xc0, !PT ;  /* 0x0000ffff09077812 */ /* 0x000fe200078ec0ff */
[----:B------:R-:W0:Y:S01]  /*7cf70*/  LDCU UR28, c[0x0][0x398] ;  /* 0x00007300ff1c77ac */ /* 0x000e220008000800 */
[----:B------:R-:W0:Y:S07]  /*7cf80*/  LDCU UR32, c[0x0][0x398] ;  /* 0x00007300ff2077ac */ /* 0x000e2e0008000800 */
[----:B------:R-:W-:-:S04]  /*7cf90*/  @P1 LOP3.LUT R58, R58, 0x80000, RZ, 0xfc, !PT ;  /* 0x000800003a3a1812 */ /* 0x000fc800078efcff */
[----:B------:R-:W-:-:S04]  /*7cfa0*/  LOP3.LUT R58, R58, 0xfffdffff, RZ, 0xc0, !PT ;  /* 0xfffdffff3a3a7812 */ /* 0x000fc800078ec0ff */
[----:B------:R-:W-:Y:S02]  /*7cfb0*/  @P0 LOP3.LUT R58, R58, 0x20000, RZ, 0xfc, !PT ;  /* 0x000200003a3a0812 */ /* 0x000fe400078efcff */
[----:B------:R-:W-:Y:S01]  /*7cfc0*/  ISETP.GE.AND P0, PT, R4, UR66, PT ;  /* 0x0000004204007c0c */ /* 0x000fe2000bf06270 */
[----:B------:R-:W0:Y:S01]  /*7cfd0*/  LDCU UR66, c[0x0][0x39c] ;  /* 0x00007380ff4277ac */ /* 0x000e220008000800 */
[----:B------:R-:W-:-:S04]  /*7cfe0*/  LOP3.LUT R4, R8, 0xffff, RZ, 0xc0, !PT ;  /* 0x0000ffff08047812 */ /* 0x000fc800078ec0ff */
[----:B------:R-:W-:Y:S02]  /*7cff0*/  PRMT R8, R5, 0x3340, R4 ;  /* 0x0000334005087816 */ /* 0x000fe40000000004 */
[----:B------:R-:W-:-:S03]  /*7d000*/  PRMT R5, R7, 0x3340, R6 ;  /* 0x0000334007057816 */ /* 0x000fc60000000006 */
[----:B------:R-:W-:Y:S04]  /*7d010*/  STL [R1+0x13cc], R8 ;  /* 0x0013cc0801007387 */ /* 0x000fe80000100800 */
[----:B------:R3:W-:Y:S02]  /*7d020*/  STL [R1+0x13c8], R5 ;  /* 0x0013c80501007387 */ /* 0x0007e40000100800 */
[----:B---3--:R-:W-:Y:S02]  /*7d030*/  LOP3.LUT R5, R56, 0xffff, RZ, 0xc0, !PT ;  /* 0x0000ffff38057812 */ /* 0x008fe400078ec0ff */
[----:B----4-:R-:W-:Y:S02]  /*7d040*/  LOP3.LUT R6, R30, 0xffff, RZ, 0xc0, !PT ;  /* 0x0000ffff1e067812 */ /* 0x010fe400078ec0ff */
[----:B------:R-:W3:Y:S04]  /*7d050*/  LDL.LU R30, [R1+0x141c] ;  /* 0x00141c00011e7983 */ /* 0x000ee80000300800 */
[----:B------:R-:W4:Y:S01]  /*7d060*/  LDL.LU R56, [R1+0x1418] ;  /* 0x0014180001387983 */ /* 0x000f220000300800 */
[----:B0-----:R-:W-:-:S02]  /*7d070*/  ISETP.LT.AND P1, PT, R50, UR24, !P0 ;  /* 0x0000001832007c0c */ /* 0x001fc4000c721270 */
[----:B------:R-:W-:Y:S01]  /*7d080*/  LOP3.LUT R58, R58, 0xfffbffff, RZ, 0xc0, !PT ;  /* 0xfffbffff3a3a7812 */ /* 0x000fe200078ec0ff */
[----:B------:R-:W-:Y:S01]  /*7d090*/  VIADD R4, R54, 0x2d ;  /* 0x0000002d36047836 */ /* 0x000fe20000000000 */
[----:B--2---:R-:W-:Y:S01]  /*7d0a0*/  ISETP.LT.AND P0, PT, R59, UR20, !P0 ;  /* 0x000000143b007c0c */ /* 0x004fe2000c701270 */
[----:B------:R-:W0:Y:S01]  /*7d0b0*/  LDCU UR20, c[0x0][0x398] ;  /* 0x00007300ff1477ac */ /* 0x000e220008000800 */
[----:B------:R-:W-:Y:S02]  /*7d0c0*/  SHF.R.U32.HI R8, RZ, 0x8, R6 ;  /* 0x00000008ff087819 */ /* 0x000fe40000011606 */
[----:B------:R-:W-:Y:S01]  /*7d0d0*/  SHF.R.U32.HI R7, RZ, 0x8, R5 ;  /* 0x00000008ff077819 */ /* 0x000fe20000011605 */
[----:B------:R-:W2:Y:S04]  /*7d0e0*/  LDCU UR24, c[0x0][0x398] ;  /* 0x00007300ff1877ac */ /* 0x000ea80008000800 */
        /* <DEDUP_REMOVED lines=8> */
[----:B------:R-:W-:Y:S02]  /*7d170*/  ISETP.LT.AND P0, PT, R50, UR32, !P0 ;  /* 0x0000002032007c0c */ /* 0x000fe4000c701270 */
[----:B------:R-:W-:Y:S01]  /*7d180*/  PRMT R9, R5, 0x3340, R10 ;  /* 0x0000334005097816 */ /* 0x000fe2000000000a */
[----:B------:R-:W0:Y:S01]  /*7d190*/  LDCU UR32, c[0x0][0x398] ;  /* 0x00007300ff2077ac */ /* 0x000e220008000800 */
[----:B------:R-:W-:-:S02]  /*7d1a0*/  LOP3.LUT R7, R7, 0xffff, RZ, 0xc0, !PT ;  /* 0x0000ffff07077812 */ /* 0x000fc400078ec0ff */
[----:B------:R-:W-:Y:S01]  /*7d1b0*/  LOP3.LUT R17, R17, 0xffff, RZ, 0xc0, !PT ;  /* 0x0000ffff11117812 */ /* 0x000fe200078ec0ff */
[----:B------:R-:W0:Y:S04]  /*7d1c0*/  LDCU UR18, c[0x0][0x39c] ;  /* 0x00007380ff1277ac */ /* 0x000e280008000800 */
[----:B------:R-:W-:-:S04]  /*7d1d0*/  @P1 LOP3.LUT R58, R58, 0x10000, RZ, 0xfc, !PT ;  /* 0x000100003a3a1812 */ /* 0x000fc800078efcff */
[----:B------:R-:W-:-:S04]  /*7d1e0*/  LOP3.LUT R58, R58, 0xffffbfff, RZ, 0xc0, !PT ;  /* 0xffffbfff3a3a7812 */ /* 0x000fc800078ec0ff */
[----:B------:R-:W-:Y:S02]  /*7d1f0*/  @P0 LOP3.LUT R58, R58, 0x4000, RZ, 0xfc, !PT ;  /* 0x000040003a3a0812 */ /* 0x000fe400078efcff */
[----:B------:R-:W-:Y:S01]  /*7d200*/  ISETP.GE.AND P0, PT, R4, UR66, PT ;  /* 0x0000004204007c0c */ /* 0x000fe2000bf06270 */
[----:B------:R-:W0:Y:S01]  /*7d210*/  LDCU UR66, c[0x0][0x39c] ;  /* 0x00007380ff4277ac */ /* 0x000e220008000800 */
[----:B------:R-:W-:Y:S02]  /*7d220*/  PRMT R4, R6, 0x3340, R11 ;  /* 0x0000334006047816 */ /* 0x000fe4000000000b */
[----:B------:R-:W-:-:S03]  /*7d230*/  SHF.R.U32.HI R6, RZ, 0x8, R10 ;  /* 0x00000008ff067819 */ /* 0x000fc6000001160a */
[----:B------:R1:W-:Y:S01]  /*7d240*/  STL [R1+0x1684], R4 ;  /* 0x0016840401007387 */ /* 0x0003e20000100800 */
[----:B------:R-:W-:Y:S02]  /*7d250*/  LOP3.LUT R5, R8, 0xffff, RZ, 0xc0, !PT ;  /* 0x0000ffff08057812 */ /* 0x000fe400078ec0ff */
[----:B------:R-:W-:Y:S02]  /*7d260*/  LOP3.LUT R6, R6, 0xffff, RZ, 0xc0, !PT ;  /* 0x0000ffff06067812 */ /* 0x000fe400078ec0ff */
[----:B-1----:R-:W-:-:S04]  /*7d270*/  SHF.R.U32.HI R4, RZ, 0x8, R11 ;  /* 0x00000008ff047819 */ /* 0x002fc8000001160b */
[----:B------:R-:W-:-:S04]  /*7d280*/  LOP3.LUT R4, R4, 0xffff, RZ, 0xc0, !PT ;  /* 0x0000ffff04047812 */ /* 0x000fc800078ec0ff */
[----:B------:R-:W-:Y:S02]  /*7d290*/  PRMT R8, R5, 0x3340, R4 ;  /* 0x0000334005087816 */ /* 0x000fe40000000004 */
[----:B------:R-:W-:Y:S01]  /*7d2a0*/  PRMT R5, R7, 0x3340, R6 ;  /* 0x0000334007057816 */ /* 0x000fe20000000006 */
[----:B------:R-:W-:Y:S01]  /*7d2b0*/  STL [R1+0x1680], R9 ;  /* 0x0016800901007387 */ /* 0x000fe20000100800 */
[----:B------:R-:W-:-:S03]  /*7d2c0*/  LOP3.LUT R6, R53, 0xffff, RZ, 0xc0, !PT ;  /* 0x0000ffff35067812 */ /* 0x000fc600078ec0ff */
[----:B------:R-:W-:Y:S04]  /*7d2d0*/  STL [R1+0x13b8], R8 ;  /* 0x0013b80801007387 */ /* 0x000fe80000100800 */
[----:B------:R1:W-:Y:S04]  /*7d2e0*/  STL [R1+0x13b0], R5 ;  /* 0x0013b00501007387 */ /* 0x0003e80000100800 */
[----:B------:R-:W2:Y:S01]  /*7d2f0*/  LDL.LU R53, [R1+0x2650] ;  /* 0x0026500001357983 */ /* 0x000ea20000300800 */
[----:B-1----:R-:W-:-:S03]  /*7d300*/  LOP3.LUT R5, R51, 0xffff, RZ, 0xc0, !PT ;  /* 0x0000ffff33057812 */ /* 0x002fc600078ec0ff */
[----:B------:R-:W2:Y:S01]  /*7d310*/  LDL.LU R51, [R1+0x264c] ;  /* 0x00264c0001337983 */ /* 0x000ea20000300800 */
[----:B---3--:R-:W-:-:S03]  /*7d320*/  LOP3.LUT R8, R30, 0xffff, RZ, 0xc0, !PT ;  /* 0x0000ffff1e087812 */ /* 0x008fc600078ec0ff */
[----:B------:R-:W3:Y:S01]  /*7d330*/  LDL.LU R30, [R1+0x1428] ;  /* 0x00142800011e7983 */ /* 0x000ee20000300800 */
[----:B----4-:R-:W-:-:S03]  /*7d340*/  LOP3.LUT R7, R56, 0xffff, RZ, 0xc0, !PT ;  /* 0x0000ffff38077812 */ /* 0x010fc600078ec0ff */
[----:B------:R-:W4:Y:S01]  /*7d350*/  LDL.LU R56, [R1+0x13c0] ;  /* 0x0013c00001387983 */ /* 0x000f220000300800 */
[----:B0-----:R-:W-:Y:S02]  /*7d360*/  ISETP.LT.AND P1, PT, R50, UR20, !P0 ;  /* 0x0000001432007c0c */ /* 0x001fe4000c721270 */
        /* <DEDUP_REMOVED lines=15> */
[----:B------:R-:W-:Y:S01]  /*7d460*/  ISETP.LT.AND P0, PT, R50, UR36, !P0 ;  /* 0x0000002432007c0c */ /* 0x000fe2000c701270 */
[----:B------:R-:W0:Y:S01]  /*7d470*/  LDCU UR36, c[0x0][0x398] ;  /* 0x00007300ff2477ac */ /* 0x000e220008000800 */
[----:B------:R-:W-:-:S02]  /*7d480*/  LOP3.LUT R18, R18, 0xffff, RZ, 0xc0, !PT ;  /* 0x0000ffff12127812 */ /* 0x000fc400078ec0ff */
[----:B------:R-:W-:Y:S01]  /*7d490*/  LOP3.LUT R20, R20, 0xffff, RZ, 0xc0, !PT ;  /* 0x0000ffff14147812 */ /* 0x000fe200078ec0ff */
[----:B------:R-:W0:Y:S06]  /*7d4a0*/  LDCU UR22, c[0x0][0x39c] ;  /* 0x00007380ff1677ac */ /* 0x000e2c0008000800 */
[----:B------:R-:W-:-:S04]  /*7d4b0*/  @P1 LOP3.LUT R58, R58, 0x800, RZ, 0xfc, !PT ;  /* 0x000008003a3a1812 */ /* 0x000fc800078efcff */
[----:B------:R-:W-:-:S04]  /*7d4c0*/  LOP3.LUT R58, R58, 0xfffffdff, RZ, 0xc0, !PT ;  /* 0xfffffdff3a3a7812 */ /* 0x000fc800078ec0ff */
[----:B------:R-:W-:Y:S02]  /*7d4d0*/  @P0 LOP3.LUT R58, R58, 0x200, RZ, 0xfc, !PT ;  /* 0x000002003a3a0812 */ /* 0x000fe400078efcff */
[----:B------:R-:W-:Y:S01]  /*7d4e0*/  ISETP.GE.AND P0, PT, R4, UR66, PT ;  /* 0x0000004204007c0c */ /* 0x000fe2000bf06270 */
[----:B------:R-:W0:Y:S01]  /*7d4f0*/  LDCU UR66, c[0x0][0x39c] ;  /* 0x00007380ff4277ac */ /* 0x000e220008000800 */
[--C-:B------:R-:W-:Y:S02]  /*7d500*/  PRMT R4, R8, 0x3340, R6.reuse ;  /* 0x0000334008047816 */ /* 0x100fe40000000006 */
[----:B------:R-:W-:Y:S02]  /*7d510*/  SHF.R.U32.HI R8, RZ, 0x8, R7 ;  /* 0x00000008ff087819 */ /* 0x000fe40000011607 */
[----:B------:R-:W-:Y:S01]  /*7d520*/  PRMT R7, R7, 0x3340, R5 ;  /* 0x0000334007077816 */ /* 0x000fe20000000005 */
[----:B------:R1:W-:Y:S04]  /*7d530*/  STL [R1+0x167c], R4 ;  /* 0x00167c0401007387 */ /* 0x0003e80000100800 */
[----:B------:R0:W-:Y:S01]  /*7d540*/  STL [R1+0x1678], R7 ;  /* 0x0016780701007387 */ /* 0x0001e20000100800 */
[----:B-1----:R-:W-:-:S02]  /*7d550*/  SHF.R.U32.HI R4, RZ, 0x8, R6 ;  /* 0x00000008ff047819 */ /* 0x002fc40000011606 */
[----:B------:R-:W-:Y:S02]  /*7d560*/  SHF.R.U32.HI R6, RZ, 0x8, R5 ;  /* 0x00000008ff067819 */ /* 0x000fe40000011605 */
[----:B------:R-:W-:Y:S02]  /*7d570*/  LOP3.LUT R5, R9, 0xffff, RZ, 0xc0, !PT ;  /* 0x0000ffff09057812 */ /* 0x000fe400078ec0ff */
[----:B------:R-:W-:Y:S02]  /*7d580*/  LOP3.LUT R4, R4, 0xffff, RZ, 0xc0, !PT ;  /* 0x0000ffff04047812 */ /* 0x000fe400078ec0ff */
[----:B0-----:R-:W-:Y:S02]  /*7d590*/  LOP3.LUT R7, R8, 0xffff, RZ, 0xc0, !PT ;  /* 0x0000ffff08077812 */ /* 0x001fe400078ec0ff */
[----:B------:R-:W-:Y:S02]  /*7d5a0*/  LOP3.LUT R6, R6, 0xffff, RZ, 0xc0, !PT ;  /* 0x0000ffff06067812 */ /* 0x000fe400078ec0ff */
[----:B------:R-:W-:-:S02]  /*7d5b0*/  PRMT R8, R5, 0x3340, R4 ;  /* 0x0000334005087816 */ /* 0x000fc40000000004 */
[----:B------:R-:W-:-:S03]  /*7d5c0*/  PRMT R5, R7, 0x3340, R6 ;  /* 0x0000334007057816 */ /* 0x000fc60000000006 */
[----:B------:R-:W-:Y:S04]  /*7d5d0*/  STL [R1+0x13a8], R8 ;  /* 0x0013a80801007387 */ /* 0x000fe80000100800 */
[----:B------:R0:W-:Y:S02]  /*7d5e0*/  STL [R1+0x13a4], R5 ;  /* 0x0013a40501007387 */ /* 0x0001e40000100800 */
[----:B0-----:R-:W-:Y:S02]  /*7d5f0*/  LOP3.LUT R5, R52, 0xffff, RZ, 0xc0, !PT ;  /* 0x0000ffff34057812 */ /* 0x001fe400078ec0ff */
[----:B------:R-:W2:Y:S01]  /*7d600*/  LDL.LU R52, [R1+0x2648] ;  /* 0x0026480001347983 */ /* 0x000ea20000300800 */
[----:B---3--:R-:W-:-:S03]  /*7d610*/  LOP3.LUT R7, R30, 0xffff, RZ, 0xc0, !PT ;  /* 0x0000ffff1e077812 */ /* 0x008fc600078ec0ff */
[----:B------:R-:W3:Y:S01]  /*7d620*/  LDL.LU R30, [R1+0x1434] ;  /* 0x00143400011e7983 */ /* 0x000ee20000300800 */
[----:B----4-:R-:W-:-:S03]  /*7d630*/  LOP3.LUT R6, R56, 0xffff, RZ, 0xc0, !PT ;  /* 0x0000ffff38067812 */ /* 0x010fc600078ec0ff */
[----:B------:R-:W4:Y:S01]  /*7d640*/  LDL.LU R56, [R1+0x13d8] ;  /* 0x0013d80001387983 */ /* 0x000f220000300800 */
[----:B------:R-:W-:Y:S02]  /*7d650*/  ISETP.LT.AND P1, PT, R50, UR24, !P0 ;  /* 0x0000001832007c0c */ /* 0x000fe4000c721270 */
[----:B------:R-:W-:Y:S01]  /*7d660*/  LOP3.LUT R58, R58, 0xfffffbff, RZ, 0xc0, !PT ;  /* 0xfffffbff3a3a7812 */ /* 0x000fe200078ec0ff */
[----:B------:R-:W-:Y:S01]  /*7d670*/  VIADD R4, R54, 0x2b ;  /* 0x0000002b36047836 */ /* 0x000fe20000000000 */
[----:B------:R-:W-:Y:S01]  /*7d680*/  ISETP.LT.AND P0, PT, R59, UR28, !P0 ;  /* 0x0000001c3b007c0c */ /* 0x000fe2000c701270 */
[----:B------:R-:W0:Y:S01]  /*7d690*/  LDCU UR28, c[0x0][0x398] ;  /* 0x00007300ff1c77ac */ /* 0x000e220008000800 */
[----:B------:R-:W-:Y:S02]  /*7d6a0*/  SHF.R.U32.HI R9, RZ, 0x8, R7 ;  /* 0x00000008ff097819 */ /* 0x000fe40000011607 */
[----:B------:R-:W-:Y:S01]  /*7d6b0*/  SHF.R.U32.HI R8, RZ, 0x8, R6 ;  /* 0x00000008ff087819 */ /* 0x000fe20000011606 */
        /* <DEDUP_REMOVED lines=24> */
[----:B------:R-:W-:Y:S01]  /*7d840*/  LOP3.LUT R6, R6, 0xffff, RZ, 0xc0, !PT ;  /* 0x0000ffff06067812 */ /* 0x000fe200078ec0ff */
[----:B------:R0:W-:Y:S01]  /*7d850*/  STL [R1+0x1670], R7 ;  /* 0x0016700701007387 */ /* 0x0001e20000100800 */
[----:B-1----:R-:W-:-:S04]  /*7d860*/  SHF.R.U32.HI R4, RZ, 0x8, R12 ;  /* 0x00000008ff047819 */ /* 0x002fc8000001160c */
[----:B------:R-:W-:Y:S02]  /*7d870*/  LOP3.LUT R4, R4, 0xffff, RZ, 0xc0, !PT ;  /* 0x0000ffff04047812 */ /* 0x000fe400078ec0ff */
[----:B0-----:R-:W-:Y:S02]  /*7d880*/  LOP3.LUT R7, R9, 0xffff, RZ, 0xc0, !PT ;  /* 0x0000ffff09077812 */ /* 0x001fe400078ec0ff */
[----:B------:R-:W-:Y:S02]  /*7d890*/  PRMT R8, R5, 0x3340, R4 ;  /* 0x0000334005087816 */ /* 0x000fe40000000004 */
        /* <DEDUP_REMOVED lines=12> */
[----:B--2---:R-:W-:Y:S01]  /*7d960*/  ISETP.LT.AND P0, PT, R59, UR32, !P0 ;  /* 0x000000203b007c0c */ /* 0x004fe2000c701270 */
[----:B------:R-:W0:Y:S01]  /*7d970*/  LDCU UR32, c[0x0][0x398] ;  /* 0x00007300ff2077ac */ /* 0x000e220008000800 */
[----:B------:R-:W-:Y:S02]  /*7d980*/  SHF.R.U32.HI R8, RZ, 0x8, R7 ;  /* 0x00000008ff087819 */ /* 0x000fe40000011607 */
[----:B------:R-:W-:Y:S01]  /*7d990*/  PRMT R9, R6, 0x3340, R14 ;  /* 0x0000334006097816 */ /* 0x000fe2000000000e */
        /* <DEDUP_REMOVED lines=17> */
[----:B------:R-:W-:Y:S02]  /*7dab0*/  ISETP.GE.AND P0, PT, R4, UR66, PT ;  /* 0x0000004204007c0c */ /* 0x000fe4000bf06270 */
[----:B------:R-:W-:Y:S02]  /*7dac0*/  PRMT R4, R7, 0x3340, R5 ;  /* 0x0000334007047816 */ /* 0x000fe40000000005 */
[----:B0-----:R-:W-:Y:S02]  /*7dad0*/  ISETP.LT.AND P1, PT, R50, UR32, !P0 ;  /* 0x0000002032007c0c */ /* 0x001fe4000c721270 */
[----:B------:R-:W-:Y:S01]  /*7dae0*/  LOP3.LUT R58, R58, 0xfffffffb, RZ, 0xc0, !PT ;  /* 0xfffffffb3a3a7812 */ /* 0x000fe200078ec0ff */
[----:B------:R0:W-:Y:S01]  /*7daf0*/  STL [R1+0x166c], R4 ;  /* 0x00166c0401007387 */ /* 0x0001e20000100800 */
[----:B------:R-:W-:Y:S01]  /*7db00*/  ISETP.LT.AND P0, PT, R59, UR36, !P0 ;  /* 0x000000243b007c0c */ /* 0x000fe2000c701270 */
[----:B------:R-:W0:Y:S01]  /*7db10*/  LDCU UR36, c[0x0][0x398] ;  /* 0x00007300ff2477ac */ /* 0x000e220008000800 */
[----:B------:R-:W-:-:S02]  /*7db20*/  SHF.R.U32.HI R7, RZ, 0x8, R6 ;  /* 0x00000008ff077819 */ /* 0x000fc40000011606 */
[----:B------:R-:W-:Y:S01]  /*7db30*/  LOP3.LUT R57, R57, 0x7fffffff, RZ, 0xc0, !PT ;  /* 0x7fffffff39397812 */ /* 0x000fe200078ec0ff */
[----:B------:R-:W-:Y:S01]  /*7db40*/  UMOV UR66, UR64 ;  /* 0x0000004000427c82 */ /* 0x000fe20008000000 */
[----:B0-----:R-:W-:Y:S01]  /*7db50*/  SHF.R.U32.HI R4, RZ, 0x8, R5 ;  /* 0x00000008ff047819 */ /* 0x001fe20000011605 */
[----:B------:R-:W0:Y:S01]  /*7db60*/  LDCU UR32, c[0x0][0x39c] ;  /* 0x00007380ff2077ac */ /* 0x000e220008000800 */
[----:B------:R-:W-:Y:S02]  /*7db70*/  LOP3.LUT R5, R8, 0xffff, RZ, 0xc0, !PT ;  /* 0x0000ffff08057812 */ /* 0x000fe400078ec0ff */
[----:B------:R-:W-:Y:S02]  /*7db80*/  LOP3.LUT R4, R4, 0xffff, RZ, 0xc0, !PT ;  /* 0x0000ffff04047812 */ /* 0x000fe400078ec0ff */
[----:B------:R-:W-:Y:S01]  /*7db90*/  @P1 LOP3.LUT R58, R58, 0x4, RZ, 0xfc, !PT ;  /* 0x000000043a3a1812 */ /* 0x000fe200078efcff */
[----:B------:R-:W-:Y:S01]  /*7dba0*/  STL [R1+0x1668], R9 ;  /* 0x0016680901007387 */ /* 0x000fe20000100800 */
[----:B------:R-:W-:Y:S01]  /*7dbb0*/  PRMT R8, R5, 0x3340, R4 ;  /* 0x0000334005087816 */ /* 0x000fe20000000004 */
[----:B------:R-:W-:Y:S01]  /*7dbc0*/  VIADD R4, R54, 0x29 ;  /* 0x0000002936047836 */ /* 0x000fe20000000000 */
[----:B------:R-:W-:Y:S01]  /*7dbd0*/  @P0 LOP3.LUT R57, R57, 0x80000000, RZ, 0xfc, !PT ;  /* 0x8000000039390812 */ /* 0x000fe200078efcff */
[----:B------:R-:W0:Y:S03]  /*7dbe0*/  LDCU UR64, c[0x0][0x398] ;  /* 0x00007300ff4077ac */ /* 0x000e260008000800 */
[----:B------:R-:W-:-:S02]  /*7dbf0*/  ISETP.GE.AND P0, PT, R4, UR34, PT ;  /* 0x0000002204007c0c */ /* 0x000fc4000bf06270 */
[----:B------:R-:W-:Y:S02]  /*7dc00*/  SHF.R.U32.HI R6, RZ, 0x8, R14 ;  /* 0x00000008ff067819 */ /* 0x000fe4000001160e */
[----:B------:R-:W-:Y:S02]  /*7dc10*/  LOP3.LUT R7, R7, 0xffff, RZ, 0xc0, !PT ;  /* 0x0000ffff07077812 */ /* 0x000fe400078ec0ff */
[----:B------:R-:W-:Y:S01]  /*7dc20*/  LOP3.LUT R58, R58, 0xfffffffe, RZ, 0xc0, !PT ;  /* 0xfffffffe3a3a7812 */ /* 0x000fe200078ec0ff */
[----:B------:R-:W-:Y:S01]  /*7dc30*/  STL [R1+0x1388], R8 ;  /* 0x0013880801007387 */ /* 0x000fe20000100800 */
[----:B------:R-:W-:Y:S01]  /*7dc40*/  ISETP.LT.AND P1, PT, R59, UR44, !P0 ;  /* 0x0000002c3b007c0c */ /* 0x000fe2000c721270 */
[----:B------:R-:W-:Y:S01]  /*7dc50*/  VIADD R4, R54, 0x18 ;  /* 0x0000001836047836 */ /* 0x000fe20000000000 */
[----:B------:R-:W-:Y:S01]  /*7dc60*/  LOP3.LUT R6, R6, 0xffff, RZ, 0xc0, !PT ;  /* 0x0000ffff06067812 */ /* 0x000fe200078ec0ff */
[----:B------:R-:W0:Y:S03]  /*7dc70*/  LDCU UR44, c[0x0][0x398] ;  /* 0x00007300ff2c77ac */ /* 0x000e260008000800 */
[----:B------:R-:W-:Y:S01]  /*7dc80*/  PRMT R5, R7, 0x3340, R6 ;  /* 0x0000334007057816 */ /* 0x000fe20000000006 */
[----:B------:R-:W0:Y:S06]  /*7dc90*/  LDCU UR34, c[0x0][0x39c] ;  /* 0x00007380ff2277ac */ /* 0x000e2c0008000800 */
[----:B------:R-:W-:Y:S01]  /*7dca0*/  @P1 LOP3.LUT R58, R58, 0x1, RZ, 0xfc, !PT ;  /* 0x000000013a3a1812 */ /* 0x000fe200078efcff */
[----:B------:R1:W-:Y:S04]  /*7dcb0*/  STL [R1+0x1384], R5 ;  /* 0x0013840501007387 */ /* 0x0003e80000100800 */
[----:B------:R-:W-:Y:S01]  /*7dcc0*/  STL [R1+0x2558], R58 ;  /* 0x0025583a01007387 */ /* 0x000fe20000100800 */
[----:B-1----:R-:W-:-:S03]  /*7dcd0*/  LOP3.LUT R5, R53, 0xffff, RZ, 0xc0, !PT ;  /* 0x0000ffff35057812 */ /* 0x002fc600078ec0ff */
[----:B------:R-:W2:Y:S01]  /*7dce0*/  LDL.LU R53, [R1+0x2640] ;  /* 0x0026400001357983 */ /* 0x000ea20000300800 */
[----:B---3--:R-:W-:-:S03]  /*7dcf0*/  LOP3.LUT R7, R30, 0xffff, RZ, 0xc0, !PT ;  /* 0x0000ffff1e077812 */ /* 0x008fc600078ec0ff */
[----:B------:R-:W3:Y:S01]  /*7dd00*/  LDL.LU R30, [R1+0x1450] ;  /* 0x00145000011e7983 */ /* 0x000ee20000300800 */
[----:B----4-:R-:W-:-:S03]  /*7dd10*/  LOP3.LUT R6, R56, 0xffff, RZ, 0xc0, !PT ;  /* 0x0000ffff38067812 */ /* 0x010fc600078ec0ff */
[----:B------:R-:W4:Y:S01]  /*7dd20*/  LDL.LU R56, [R1+0x13f4] ;  /* 0x0013f40001387983 */ /* 0x000f220000300800 */
[----:B------:R-:W-:Y:S01]  /*7dd30*/  ISETP.LT.AND P0, PT, R50, UR48, !P0 ;  /* 0x0000003032007c0c */ /* 0x000fe2000c701270 */
[----:B------:R-:W1:Y:S01]  /*7dd40*/  LDCU UR48, c[0x0][0x398] ;  /* 0x00007300ff3077ac */ /* 0x000e620008000800 */
[----:B------:R-:W-:Y:S02]  /*7dd50*/  LOP3.LUT R57, R57, 0xbfffffff, RZ, 0xc0, !PT ;  /* 0xbfffffff39397812 */ /* 0x000fe400078ec0ff */
[----:B------:R-:W-:Y:S02]  /*7dd60*/  SHF.R.U32.HI R9, RZ, 0x8, R7 ;  /* 0x00000008ff097819 */ /* 0x000fe40000011607 */
[----:B------:R-:W-:-:S07]  /*7dd70*/  PRMT R7, R7, 0x3340, R5 ;  /* 0x0000334007077816 */ /* 0x000fce0000000005 */
[----:B------:R-:W-:Y:S02]  /*7dd80*/  @P0 LOP3.LUT R57, R57, 0x40000000, RZ, 0xfc, !PT ;  /* 0x4000000039390812 */ /* 0x000fe400078efcff */
[----:B------:R-:W-:Y:S02]  /*7dd90*/  ISETP.GE.AND P0, PT, R4, UR68, PT ;  /* 0x0000004404007c0c */ /* 0x000fe4000bf06270 */
[----:B------:R-:W-:Y:S02]  /*7dda0*/  PRMT R4, R6, 0x3340, R13 ;  /* 0x0000334006047816 */ /* 0x000fe4000000000d */
[----:B------:R-:W-:-:S03]  /*7ddb0*/  SHF.R.U32.HI R8, RZ, 0x8, R6 ;  /* 0x00000008ff087819 */ /* 0x000fc60000011606 */
[----:B------:R0:W-:Y:S01]  /*7ddc0*/  STL [R1+0x1664], R4 ;  /* 0x0016640401007387 */ /* 0x0001e20000100800 */
[----:B------:R-:W-:Y:S02]  /*7ddd0*/  SHF.R.U32.HI R6, RZ, 0x8, R5 ;  /* 0x00000008ff067819 */ /* 0x000fe40000011605 */
[----:B------:R-:W-:Y:S01]  /*7dde0*/  LOP3.LUT R5, R8, 0xffff, RZ, 0xc0, !PT ;  /* 0x0000ffff08057812 */ /* 0x000fe200078ec0ff */
[----:B------:R1:W-:Y:S01]  /*7ddf0*/  STL [R1+0x1660], R7 ;  /* 0x0016600701007387 */ /* 0x0003e20000100800 */
[----:B------:R-:W-:Y:S02]  /*7de00*/  LOP3.LUT R6, R6, 0xffff, RZ, 0xc0, !PT ;  /* 0x0000ffff06067812 */ /* 0x000fe400078ec0ff */
[----:B0-----:R-:W-:-:S04]  /*7de10*/  SHF.R.U32.HI R4, RZ, 0x8, R13 ;  /* 0x00000008ff047819 */ /* 0x001fc8000001160d */
[----:B------:R-:W-:Y:S02]  /*7de20*/  LOP3.LUT R4, R4, 0xffff, RZ, 0xc0, !PT ;  /* 0x0000ffff04047812 */ /* 0x000fe400078ec0ff */
[----:B-1----:R-:W-:Y:S02]  /*7de30*/  LOP3.LUT R7, R9, 0xffff, RZ, 0xc0, !PT ;  /* 0x0000ffff09077812 */ /* 0x002fe400078ec0ff */
[----:B------:R-:W-:Y:S02]  /*7de40*/  PRMT R8, R5, 0x3340, R4 ;  /* 0x0000334005087816 */ /* 0x000fe40000000004 */
[----:B------:R-:W-:-:S03]  /*7de50*/  PRMT R5, R7, 0x3340, R6 ;  /* 0x0000334007057816 */ /* 0x000fc60000000006 */
[----:B------:R-:W-:Y:S04]  /*7de60*/  STL [R1+0x137c], R8 ;  /* 0x00137c0801007387 */ /* 0x000fe80000100800 */
[----:B------:R0:W-:Y:S02]  /*7de70*/  STL [R1+0x1370], R5 ;  /* 0x0013700501007387 */ /* 0x0001e40000100800 */
[----:B0-----:R-:W-:Y:S02]  /*7de80*/  LOP3.LUT R5, R0, 0xffff, RZ, 0xc0, !PT ;  /* 0x0000ffff00057812 */ /* 0x001fe400078ec0ff */
[----:B------:R-:W2:Y:S01]  /*7de90*/  LDL.LU R0, [R1+0x263c] ;  /* 0x00263c0001007983 */ /* 0x000ea20000300800 */
[----:B------:R-:W-:Y:S02]  /*7dea0*/  ISETP.LT.AND P1, PT, R50, UR36, !P0 ;  /* 0x0000002432007c0c */ /* 0x000fe4000c721270 */
[----:B------:R-:W-:Y:S01]  /*7deb0*/  LOP3.LUT R57, R57, 0xdfffffff, RZ, 0xc0, !PT ;  /* 0xdfffffff39397812 */ /* 0x000fe200078ec0ff */
[----:B------:R-:W-:Y:S01]  /*7dec0*/  VIADD R4, R54, 0x28 ;  /* 0x0000002836047836 */ /* 0x000fe20000000000 */
[----:B---3--:R-:W-:Y:S01]  /*7ded0*/  LOP3.LUT R7, R30, 0xffff, RZ, 0xc0, !PT ;  /* 0x0000ffff1e077812 */ /* 0x008fe200078ec0ff */
[----:B------:R-:W-:Y:S01]  /*7dee0*/  UMOV UR68, UR66 ;  /* 0x0000004200447c82 */ /* 0x000fe20008000000 */
[----:B------:R-:W3:Y:S01]  /*7def0*/  LDL.LU R30, [R1+0x1460] ;  /* 0x00146000011e7983 */ /* 0x000ee20000300800 */
[----:B----4-:R-:W-:Y:S01]  /*7df00*/  LOP3.LUT R6, R56, 0xffff, RZ, 0xc0, !PT ;  /* 0x0000ffff38067812 */ /* 0x010fe200078ec0ff */
[----:B------:R-:W0:Y:S02]  /*7df10*/  LDCU UR66, c[0x0][0x398] ;  /* 0x00007300ff4277ac */ /* 0x000e240008000800 */
[----:B------:R-:W4:Y:S01]  /*7df20*/  LDL.LU R56, [R1+0x1458] ;  /* 0x0014580001387983 */ /* 0x000f220000300800 */
[----:B--2---:R-:W-:-:S02]  /*7df30*/  ISETP.LT.AND P0, PT, R59, UR40, !P0 ;  /* 0x000000283b007c0c */ /* 0x004fc4000c701270 */
[----:B------:R-:W-:Y:S01]  /*7df40*/  @P1 LOP3.LUT R57, R57, 0x20000000, RZ, 0xfc, !PT ;  /* 0x2000000039391812 */ /* 0x000fe200078efcff */
[----:B------:R-:W1:Y:S03]  /*7df50*/  LDCU UR40, c[0x0][0x398] ;  /* 0x00007300ff2877ac */ /* 0x000e660008000800 */
[----:B------:R-:W-:Y:S01]  /*7df60*/  LOP3.LUT R57, R57, 0xefffffff, RZ, 0xc0, !PT ;  /* 0xefffffff39397812 */ /* 0x000fe200078ec0ff */
[----:B------:R-:W2:Y:S06]  /*7df70*/  LDCU UR36, c[0x0][0x39c] ;  /* 0x00007380ff2477ac */ /* 0x000eac0008000800 */
[----:B------:R-:W-:-:S02]  /*7df80*/  @P0 LOP3.LUT R57, R57, 0x10000000, RZ, 0xfc, !PT ;  /* 0x1000000039390812 */ /* 0x000fc400078efcff */
[----:B------:R-:W-:Y:S02]  /*7df90*/  ISETP.GE.AND P0, PT, R4, UR38, PT ;  /* 0x0000002604007c0c */ /* 0x000fe4000bf06270 */
[----:B------:R-:W-:Y:S01]  /*7dfa0*/  LOP3.LUT R57, R57, 0xf7ffffff, RZ, 0xc0, !PT ;  /* 0xf7ffffff39397812 */ /* 0x000fe200078ec0ff */
[----:B------:R-:W-:Y:S01]  /*7dfb0*/  VIADD R4, R54, 0x19 ;  /* 0x0000001936047836 */ /* 0x000fe20000000000 */
[----:B------:R-:W-:Y:S01]  /*7dfc0*/  ISETP.LT.AND P1, PT, R59, UR48, !P0 ;  /* 0x000000303b007c0c */ /* 0x000fe2000c721270 */
[----:B------:R-:W0:Y:S01]  /*7dfd0*/  LDCU UR48, c[0x0][0x398] ;  /* 0x00007300ff3077ac */ /* 0x000e220008000800 */
[----:B------:R-:W-:Y:S02]  /*7dfe0*/  ISETP.LT.AND P0, PT, R50, UR64, !P0 ;  /* 0x0000004032007c0c */ /* 0x000fe4000c701270 */
[----:B------:R-:W-:Y:S01]  /*7dff0*/  SHF.R.U32.HI R8, RZ, 0x8, R7 ;  /* 0x00000008ff087819 */ /* 0x000fe20000011607 */
[----:B------:R-:W0:Y:S01]  /*7e000*/  LDCU UR64, c[0x0][0x398] ;  /* 0x00007300ff4077ac */ /* 0x000e220008000800 */
[----:B------:R-:W-:-:S02]  /*7e010*/  PRMT R9, R6, 0x3340, R15 ;  /* 0x0000334006097816 */ /* 0x000fc4000000000f */
[----:B------:R-:W-:Y:S01]  /*7e020*/  LOP3.LUT R41, R41, 0xffff, RZ, 0xc0, !PT ;  /* 0x0000ffff29297812 */ /* 0x000fe200078ec0ff */
[----:B------:R-:W0:Y:S04]  /*7e030*/  LDCU UR38, c[0x0][0x39c] ;  /* 0x00007380ff2677ac */ /* 0x000e280008000800 */
[----:B------:R-:W-:-:S04]  /*7e040*/  @P1 LOP3.LUT R57, R57, 0x8000000, RZ, 0xfc, !PT ;  /* 0x0800000039391812 */ /* 0x000fc800078efcff */
[----:B------:R-:W-:-:S04]  /*7e050*/  LOP3.LUT R57, R57, 0xfdffffff, RZ, 0xc0, !PT ;  /* 0xfdffffff39397812 */ /* 0x000fc800078ec0ff */
[----:B------:R-:W-:Y:S02]  /*7e060*/  @P0 LOP3.LUT R57, R57, 0x2000000, RZ, 0xfc, !PT ;  /* 0x0200000039390812 */ /* 0x000fe400078efcff */
[----:B------:R-:W-:Y:S02]  /*7e070*/  ISETP.GE.AND P0, PT, R4, UR70, PT ;  /* 0x0000004604007c0c */ /* 0x000fe4000bf06270 */
[----:B------:R-:W-:Y:S02]  /*7e080*/  PRMT R4, R7, 0x3340, R5 ;  /* 0x0000334007047816 */ /* 0x000fe40000000005 */
[----:B------:R-:W-:-:S03]  /*7e090*/  SHF.R.U32.HI R7, RZ, 0x8, R6 ;  /* 0x00000008ff077819 */ /* 0x000fc60000011606 */
[----:B------:R0:W-:Y:S01]  /*7e0a0*/  STL [R1+0x1450], R4 ;  /* 0x0014500401007387 */ /* 0x0001e20000100800 */
[----:B------:R-:W-:Y:S02]  /*7e0b0*/  SHF.R.U32.HI R6, RZ, 0x8, R15 ;  /* 0x00000008ff067819 */ /* 0x000fe4000001160f */
[----:B------:R-:W-:Y:S02]  /*7e0c0*/  LOP3.LUT R7, R7, 0xffff, RZ, 0xc0, !PT ;  /* 0x0000ffff07077812 */ /* 0x000fe400078ec0ff */
[----:B------:R-:W-:Y:S02]  /*7e0d0*/  LOP3.LUT R6, R6, 0xffff, RZ, 0xc0, !PT ;  /* 0x0000ffff06067812 */ /* 0x000fe400078ec0ff */
[----:B0-----:R-:W-:Y:S02]  /*7e0e0*/  SHF.R.U32.HI R4, RZ, 0x8, R5 ;  /* 0x00000008ff047819 */ /* 0x001fe40000011605 */
[----:B------:R-:W-:Y:S02]  /*7e0f0*/  LOP3.LUT R5, R8, 0xffff, RZ, 0xc0, !PT ;  /* 0x0000ffff08057812 */ /* 0x000fe400078ec0ff */
        /* <DEDUP_REMOVED lines=8> */
[----:B0-----:R-:W-:-:S03]  /*7e180*/  LOP3.LUT R5, R51, 0xffff, RZ, 0xc0, !PT ;  /* 0x0000ffff33057812 */ /* 0x001fc600078ec0ff */
[----:B------:R-:W2:Y:S01]  /*7e190*/  LDL.LU R51, [R1+0x2634] ;  /* 0x0026340001337983 */ /* 0x000ea20000300800 */
[----:B---3--:R-:W-:-:S03]  /*7e1a0*/  LOP3.LUT R8, R30, 0xffff, RZ, 0xc0, !PT ;  /* 0x0000ffff1e087812 */ /* 0x008fc600078ec0ff */
[----:B------:R-:W3:Y:S01]  /*7e1b0*/  LDL.LU R30, [R1+0x1408] ;  /* 0x00140800011e7983 */ /* 0x000ee20000300800 */
[----:B----4-:R-:W-:-:S03]  /*7e1c0*/  LOP3.LUT R7, R56, 0xffff, RZ, 0xc0, !PT ;  /* 0x0000ffff38077812 */ /* 0x010fc600078ec0ff */
[----:B------:R-:W4:Y:S01]  /*7e1d0*/  LDL.LU R56, [R1+0x1404] ;  /* 0x0014040001387983 */ /* 0x000f220000300800 */
[----:B-1----:R-:W-:Y:S02]  /*7e1e0*/  ISETP.LT.AND P1, PT, R50, UR40, !P0 ;  /* 0x0000002832007c0c */ /* 0x002fe4000c721270 */
[----:B------:R-:W-:Y:S01]  /*7e1f0*/  LOP3.LUT R57, R57, 0xfbffffff, RZ, 0xc0, !PT ;  /* 0xfbffffff39397812 */ /* 0x000fe200078ec0ff */
[----:B------:R-:W-:Y:S01]  /*7e200*/  VIADD R4, R54, 0x27 ;  /* 0x0000002736047836 */ /* 0x000fe20000000000 */
[----:B------:R-:W-:Y:S01]  /*7e210*/  ISETP.LT.AND P0, PT, R59, UR44, !P0 ;  /* 0x0000002c3b007c0c */ /* 0x000fe2000c701270 */
[----:B------:R-:W0:Y:S01]  /*7e220*/  LDCU UR44, c[0x0][0x398] ;  /* 0x00007300ff2c77ac */ /* 0x000e220008000800 */
[----:B------:R-:W-:Y:S01]  /*7e230*/  SHF.R.U32.HI R9, RZ, 0x8, R8 ;  /* 0x00000008ff097819 */ /* 0x000fe20000011608 */
[----:B------:R-:W-:Y:S01]  /*7e240*/  UMOV UR70, UR68 ;  /* 0x0000004400467c82 */ /* 0x000fe20008000000 */
[----:B------:R-:W1:Y:S05]  /*7e250*/  LDCU UR68, c[0x0][0x398] ;  /* 0x00007300ff4477ac */ /* 0x000e6a0008000800 */
        /* <DEDUP_REMOVED lines=18> */
[--C-:B------:R-:W-:Y:S02]  /*7e380*/  PRMT R4, R8, 0x3340, R6.reuse ;  /* 0x0000334008047816 */ /* 0x100fe40000000006 */
[----:B------:R-:W-:Y:S02]  /*7e390*/  SHF.R.U32.HI R8, RZ, 0x8, R7 ;  /* 0x00000008ff087819 */ /* 0x000fe40000011607 */
[----:B------:R-:W-:Y:S01]  /*7e3a0*/  PRMT R7, R7, 0x3340, R5 ;  /* 0x0000334007077816 */ /* 0x000fe20000000005 */
[----:B------:R0:W-:Y:S04]  /*7e3b0*/  STL [R1+0x1434], R4 ;  /* 0x0014340401007387 */ /* 0x0001e80000100800 */
[----:B------:R1:W-:Y:S01]  /*7e3c0*/  STL [R1+0x1428], R7 ;  /* 0x0014280701007387 */ /* 0x0003e20000100800 */
[----:B0-----:R-:W-:-:S02]  /*7e3d0*/  SHF.R.U32.HI R4, RZ, 0x8, R6 ;  /* 0x00000008ff047819 */ /* 0x001fc40000011606 */
[----:B------:R-:W-:Y:S02]  /*7e3e0*/  SHF.R.U32.HI R6, RZ, 0x8, R5 ;  /* 0x00000008ff067819 */ /* 0x000fe40000011605 */
[----:B------:R-:W-:Y:S02]  /*7e3f0*/  LOP3.LUT R5, R9, 0xffff, RZ, 0xc0, !PT ;  /* 0x0000ffff09057812 */ /* 0x000fe400078ec0ff */
[----:B------:R-:W-:Y:S02]  /*7e400*/  LOP3.LUT R4, R4, 0xffff, RZ, 0xc0, !PT ;  /* 0x0000ffff04047812 */ /* 0x000fe400078ec0ff */
[----:B-1----:R-:W-:Y:S02]  /*7e410*/  LOP3.LUT R7, R8, 0xffff, RZ, 0xc0, !PT ;  /* 0x0000ffff08077812 */ /* 0x002fe400078ec0ff */
[----:B------:R-:W-:Y:S02]  /*7e420*/  LOP3.LUT R6, R6, 0xffff, RZ, 0xc0, !PT ;  /* 0x0000ffff06067812 */ /* 0x000fe400078ec0ff */
[----:B------:R-:W-:-:S02]  /*7e430*/  PRMT R8, R5, 0x3340, R4 ;  /* 0x0000334005087816 */ /* 0x000fc40000000004 */
[----:B------:R-:W-:-:S03]  /*7e440*/  PRMT R5, R7, 0x3340, R6 ;  /* 0x0000334007057816 */ /* 0x000fc60000000006 */
[----:B------:R-:W-:Y:S04]  /*7e450*/  STL [R1+0xafc], R8 ;  /* 0x000afc0801007387 */ /* 0x000fe80000100800 */
[----:B------:R4:W-:Y:S01]  /*7e460*/  STL [R1+0xaf8], R5 ;  /* 0x000af80501007387 */ /* 0x0009e20000100800 */
        /* <DEDUP_REMOVED lines=11> */
[----:B------:R-:W-:Y:S01]  /*7e520*/  UMOV UR72, UR70 ;  /* 0x0000004600487c82 */ /* 0x000fe20008000000 */
[----:B------:R-:W-:Y:S01]  /*7e530*/  PRMT R9, R5, 0x3340, R16 ;  /* 0x0000334005097816 */ /* 0x000fe20000000010 */
[----:B------:R-:W1:Y:S02]  /*7e540*/  LDCU UR70, c[0x0][0x398] ;  /* 0x00007300ff4677ac */ /* 0x000e640008000800 */
[----:B------:R-:W-:-:S02]  /*7e550*/  @P1 LOP3.LUT R57, R57, 0x200000, RZ, 0xfc, !PT ;  /* 0x0020000039391812 */ /* 0x000fc400078efcff */
[----:B------:R-:W-:Y:S01]  /*7e560*/  LOP3.LUT R25, R25, 0xffff, RZ, 0xc0, !PT ;  /* 0x0000ffff19197812 */ /* 0x000fe200078ec0ff */
[----:B------:R-:W0:Y:S01]  /*7e570*/  LDCU UR44, c[0x0][0x39c] ;  /* 0x00007380ff2c77ac */ /* 0x000e220008000800 */
        /* <DEDUP_REMOVED lines=8> */
[----:B------:R-:W-:Y:S01]  /*7e600*/  LOP3.LUT R5, R8, 0xffff, RZ, 0xc0, !PT ;  /* 0x0000ffff08057812 */ /* 0x000fe200078ec0ff */
        /* <DEDUP_REMOVED lines=31> */
[----:B------:R-:W-:Y:S01]  /*7e800*/  ISETP.LT.AND P0, PT, R59, UR64, !P0 ;  /* 0x000000403b007c0c */ /* 0x000fe2000c701270 */
        /* <DEDUP_REMOVED lines=35> */
[----:B------:R2:W-:Y:S02]  /*7ea40*/  STL [R1+0xad8], R5 ;  /* 0x000ad80501007387 */ /* 0x0005e40000100800 */
[----:B--2---:R-:W-:Y:S02]  /*7ea50*/  LOP3.LUT R5, R51, 0xffff, RZ, 0xc0, !PT ;  /* 0x0000ffff33057812 */ /* 0x004fe400078ec0ff */
        /* <DEDUP_REMOVED lines=10> */
[----:B------:R-:W-:-:S07]  /*7eb00*/  SHF.R.U32.HI R9, RZ, 0x8, R7 ;  /* 0x00000008ff097819 */ /* 0x000fce0000011607 */
[----:B------:R-:W-:Y:S01]  /*7eb10*/  @P1 LOP3.LUT R57, R57, 0x2000, RZ, 0xfc, !PT ;  /* 0x0000200039391812 */ /* 0x000fe200078efcff */
[----:B------:R-:W1:Y:S03]  /*7eb20*/  LDCU UR66, c[0x0][0x398] ;  /* 0x00007300ff4277ac */ /* 0x000e660008000800 */
        /* <DEDUP_REMOVED lines=10> */
[----:B------:R-:W-:Y:S01]  /*7ebd0*/  SHF.R.U32.HI R8, RZ, 0x8, R6 ;  /* 0x00000008ff087819 */ /* 0x000fe20000011606 */
[----:B------:R-:W-:Y:S01]  /*7ebe0*/  UMOV UR74, UR72 ;  /* 0x00000048004a7c82 */ /* 0x000fe20008000000 */
[----:B------:R-:W0:Y:S05]  /*7ebf0*/  LDCU UR72, c[0x0][0x39c] ;  /* 0x00007380ff4877ac */ /* 0x000e2a0008000800 */
[----:B------:R-:W-:Y:S01]  /*7ec00*/  @P1 LOP3.LUT R57, R57, 0x800, RZ, 0xfc, !PT ;  /* 0x0000080039391812 */ /* 0x000fe200078efcff */
[----:B------:R-:W0:Y:S03]  /*7ec10*/  LDCU UR4, c[0x0][0x39c] ;  /* 0x00007380ff0477ac */ /* 0x000e260008000800 */
        /* <DEDUP_REMOVED lines=52> */
[----:B------:R-:W-:Y:S02]  /*7ef60*/  SHF.R.U32.HI R6, RZ, 0x8, R20 ;  /* 0x00000008ff067819 */ /* 0x000fe40000011614 */
[----:B------:R-:W-:Y:S02]  /*7ef70*/  LOP3.LUT R7, R7, 0xffff, RZ, 0xc0, !PT ;  /* 0x0000ffff07077812 */ /* 0x000fe400078ec0ff */
[----:B------:R-:W-:Y:S02]  /*7ef80*/  LOP3.LUT R6, R6, 0xffff, RZ, 0xc0, !PT ;  /* 0x0000ffff06067812 */ /* 0x000fe400078ec0ff */
[----:B-1----:R-:W-:Y:S02]  /*7ef90*/  SHF.R.U32.HI R4, RZ, 0x8, R5 ;  /* 0x00000008ff047819 */ /* 0x002fe40000011605 */
[----:B------:R-:W-:Y:S02]  /*7efa0*/  LOP3.LUT R5, R8, 0xffff, RZ, 0xc0, !PT ;  /* 0x0000ffff08057812 */ /* 0x000fe400078ec0ff */
[----:B------:R-:W-:-:S04]  /*7efb0*/  LOP3.LUT R4, R4, 0xffff, RZ, 0xc0, !PT ;  /* 0x0000ffff04047812 */ /* 0x000fc800078ec0ff */
[----:B------:R-:W-:Y:S02]  /*7efc0*/  PRMT R8, R5, 0x3340, R4 ;  /* 0x0000334005087816 */ /* 0x000fe40000000004 */
[----:B------:R-:W-:Y:S01]  /*7efd0*/  PRMT R5, R7, 0x3340, R6 ;  /* 0x0000334007057816 */ /* 0x000fe20000000006 */
[----:B------:R-:W-:Y:S04]  /*7efe0*/  STL [R1+0x13f4], R9 ;  /* 0x0013f40901007387 */ /* 0x000fe80000100800 */
[----:B------:R-:W-:Y:S04]  /*7eff0*/  STL [R1+0xab0], R8 ;  /* 0x000ab00801007387 */ /* 0x000fe80000100800 */
[----:B------:R1:W-:Y:S02]  /*7f000*/  STL [R1+0xaac], R5 ;  /* 0x000aac0501007387 */ /* 0x0003e40000100800 */
[----:B-1----:R-:W-:-:S02]  /*7f010*/  LOP3.LUT R5, R53, 0xffff, RZ, 0xc0, !PT ;  /* 0x0000ffff35057812 */ /* 0x002fc400078ec0ff */
        /* <DEDUP_REMOVED lines=10> */
[----:B------:R-:W-:Y:S01]  /*7f0c0*/  SHF.R.U32.HI R8, RZ, 0x8, R6 ;  /* 0x00000008ff087819 */ /* 0x000fe20000011606 */
[----:B------:R-:W1:Y:S06]  /*7f0d0*/  LDCU UR66, c[0x0][0x398] ;  /* 0x00007300ff4277ac */ /* 0x000e6c0008000800 */
        /* <DEDUP_REMOVED lines=9> */
[----:B------:R-:W-:Y:S01]  /*7f170*/  SHF.R.U32.HI R9, RZ, 0x8, R7 ;  /* 0x00000008ff097819 */ /* 0x000fe20000011607 */
[----:B------:R-:W0:Y:S08]  /*7f180*/  LDCU UR62, c[0x0][0x398] ;  /* 0x00007300ff3e77ac */ /* 0x000e300008000800 */
[----:B------:R-:W-:-:S04]  /*7f190*/  @P1 LOP3.LUT R57, R57, 0x8, RZ, 0xfc, !PT ;  /* 0x0000000839391812 */ /* 0x000fc800078efcff */
[----:B------:R-:W-:-:S04]  /*7f1a0*/  LOP3.LUT R57, R57, 0xfffffffd, RZ, 0xc0, !PT ;  /* 0xfffffffd39397812 */ /* 0x000fc800078ec0ff */
[----:B------:R-:W-:Y:S02]  /*7f1b0*/  @P0 LOP3.LUT R57, R57, 0x2, RZ, 0xfc, !PT ;  /* 0x0000000239390812 */ /* 0x000fe400078efcff */
[----:B------:R-:W-:Y:S01]  /*7f1c0*/  ISETP.GE.AND P0, PT, R4, UR8, PT ;  /* 0x0000000804007c0c */ /* 0x000fe2000bf06270 */
[----:B------:R-:W1:Y:S01]  /*7f1d0*/  LDCU UR8, c[0x0][0x398] ;  /* 0x00007300ff0877ac */ /* 0x000e620008000800 */
[----:B------:R-:W-:Y:S02]  /*7f1e0*/  PRMT R4, R6, 0x3340, R19 ;  /* 0x0000334006047816 */ /* 0x000fe40000000013 */
[----:B0-----:R-:W-:Y:S01]  /*7f1f0*/  ISETP.LT.AND P1, PT, R50, UR64, !P0 ;  /* 0x0000004032007c0c */ /* 0x001fe2000c721270 */
[----:B------:R-:W0:Y:S01]  /*7f200*/  LDCU UR64, c[0x0][0x398] ;  /* 0x00007300ff4077ac */ /* 0x000e220008000800 */
[----:B------:R-:W-:Y:S01]  /*7f210*/  ISETP.LT.AND P0, PT, R59, UR6, !P0 ;  /* 0x000000063b007c0c */ /* 0x000fe2000c701270 */
[----:B------:R1:W-:Y:S01]  /*7f220*/  STL [R1+0x13f0], R4 ;  /* 0x0013f00401007387 */ /* 0x0003e20000100800 */
[--C-:B------:R-:W-:Y:S01]  /*7f230*/  PRMT R7, R7, 0x3340, R5.reuse ;  /* 0x0000334007077816 */ /* 0x100fe20000000005 */
[----:B------:R-:W0:Y:S01]  /*7f240*/  LDCU UR6, c[0x0][0x398] ;  /* 0x00007300ff0677ac */ /* 0x000e220008000800 */
[----:B------:R-:W-:-:S02]  /*7f250*/  SHF.R.U32.HI R6, RZ, 0x8, R5 ;  /* 0x00000008ff067819 */ /* 0x000fc40000011605 */
[----:B------:R-:W-:Y:S02]  /*7f260*/  LOP3.LUT R5, R8, 0xffff, RZ, 0xc0, !PT ;  /* 0x0000ffff08057812 */ /* 0x000fe400078ec0ff */
[----:B-1----:R-:W-:-:S04]  /*7f270*/  SHF.R.U32.HI R4, RZ, 0x8, R19 ;  /* 0x00000008ff047819 */ /* 0x002fc80000011613 */
[----:B------:R-:W-:-:S04]  /*7f280*/  LOP3.LUT R4, R4, 0xffff, RZ, 0xc0, !PT ;  /* 0x0000ffff04047812 */ /* 0x000fc800078ec0ff */
[----:B------:R-:W-:Y:S01]  /*7f290*/  PRMT R8, R5, 0x3340, R4 ;  /* 0x0000334005087816 */ /* 0x000fe20000000004 */
[----:B------:R-:W-:Y:S01]  /*7f2a0*/  VIADD R4, R54, 0x21 ;  /* 0x0000002136047836 */ /* 0x000fe20000000000 */
[----:B------:R-:W-:-:S04]  /*7f2b0*/  LOP3.LUT R57, R57, 0xfffffffb, RZ, 0xc0, !PT ;  /* 0xfffffffb39397812 */ /* 0x000fc800078ec0ff */
[----:B------:R-:W-:Y:S02]  /*7f2c0*/  @P1 LOP3.LUT R57, R57, 0x4, RZ, 0xfc, !PT ;  /* 0x0000000439391812 */ /* 0x000fe400078efcff */
[----:B--2---:R-:W-:-:S04]  /*7f2d0*/  LOP3.LUT R53, R53, 0x7fffffff, RZ, 0xc0, !PT ;  /* 0x7fffffff35357812 */ /* 0x004fc800078ec0ff */
[----:B------:R-:W-:Y:S02]  /*7f2e0*/  @P0 LOP3.LUT R53, R53, 0x80000000, RZ, 0xfc, !PT ;  /* 0x8000000035350812 */ /* 0x000fe400078efcff */
[----:B------:R-:W-:Y:S01]  /*7f2f0*/  ISETP.GE.AND P0, PT, R4, UR56, PT ;  /* 0x0000003804007c0c */ /* 0x000fe2000bf06270 */
[----:B------:R1:W-:Y:S01]  /*7f300*/  STL [R1+0x13ec], R7 ;  /* 0x0013ec0701007387 */ /* 0x0003e20000100800 */
[----:B------:R-:W-:Y:S02]  /*7f310*/  LOP3.LUT R6, R6, 0xffff, RZ, 0xc0, !PT ;  /* 0x0000ffff06067812 */ /* 0x000fe400078ec0ff */
[----:B------:R-:W-:Y:S01]  /*7f320*/  LOP3.LUT R57, R57, 0xfffffffe, RZ, 0xc0, !PT ;  /* 0xfffffffe39397812 */ /* 0x000fe200078ec0ff */
[----:B------:R-:W-:Y:S01]  /*7f330*/  VIADD R4, R54, 0x20 ;  /* 0x0000002036047836 */ /* 0x000fe20000000000 */
[----:B------:R-:W-:Y:S01]  /*7f340*/  ISETP.LT.AND P1, PT, R59, UR66, !P0 ;  /* 0x000000423b007c0c */ /* 0x000fe2000c721270 */
[----:B------:R-:W-:Y:S01]  /*7f350*/  UMOV UR68, UR74 ;  /* 0x0000004a00447c82 */ /* 0x000fe20008000000 */
[----:B------:R-:W-:Y:S01]  /*7f360*/  LOP3.LUT R53, R53, 0xbfffffff, RZ, 0xc0, !PT ;  /* 0xbfffffff35357812 */ /* 0x000fe200078ec0ff */
[----:B------:R-:W2:Y:S01]  /*7f370*/  LDCU UR56, c[0x0][0x39c] ;  /* 0x00007380ff3877ac */ /* 0x000ea20008000800 */
[----:B-1----:R-:W-:Y:S01]  /*7f380*/  LOP3.LUT R7, R9, 0xffff, RZ, 0xc0, !PT ;  /* 0x0000ffff09077812 */ /* 0x002fe200078ec0ff */
[----:B------:R-:W-:Y:S01]  /*7f390*/  STL [R1+0xaa8], R8 ;  /* 0x000aa80801007387 */ /* 0x000fe20000100800 */
[----:B------:R-:W-:Y:S01]  /*7f3a0*/  ISETP.LT.AND P0, PT, R50, UR62, !P0 ;  /* 0x0000003e32007c0c */ /* 0x000fe2000c701270 */
[----:B------:R-:W1:Y:S01]  /*7f3b0*/  LDCU UR66, c[0x0][0x398] ;  /* 0x00007300ff4277ac */ /* 0x000e620008000800 */
[----:B------:R-:W-:Y:S01]  /*7f3c0*/  PRMT R5, R7, 0x3340, R6 ;  /* 0x0000334007057816 */ /* 0x000fe20000000006 */
[----:B------:R-:W0:Y:S04]  /*7f3d0*/  LDCU UR74, c[0x0][0x39c] ;  /* 0x00007380ff4a77ac */ /* 0x000e280008000800 */
[----:B------:R-:W-:Y:S01]  /*7f3e0*/  @P1 LOP3.LUT R57, R57, 0x1, RZ, 0xfc, !PT ;  /* 0x0000000139391812 */ /* 0x000fe200078efcff */
[----:B------:R2:W-:Y:S01]  /*7f3f0*/  STL [R1+0xaa4], R5 ;  /* 0x000aa40501007387 */ /* 0x0005e20000100800 */
[----:B------:R-:W-:Y:S01]  /*7f400*/  LOP3.LUT R29, R29, 0xffff, RZ, 0xc0, !PT ;  /* 0x0000ffff1d1d7812 */ /* 0x000fe200078ec0ff */
[----:B------:R-:W0:Y:S02]  /*7f410*/  LDCU UR62, c[0x0][0x39c] ;  /* 0x00007380ff3e77ac */ /* 0x000e240008000800 */
[----:B------:R-:W-:Y:S01]  /*7f420*/  STL [R1+0x255c], R57 ;  /* 0x00255c3901007387 */ /* 0x000fe20000100800 */
[----:B--2---:R-:W-:-:S03]  /*7f430*/  LOP3.LUT R5, R0, 0xffff, RZ, 0xc0, !PT ;  /* 0x0000ffff00057812 */ /* 0x004fc600078ec0ff */
[----:B------:R-:W2:Y:S01]  /*7f440*/  LDL.LU R0, [R1+0x261c] ;  /* 0x00261c0001007983 */ /* 0x000ea20000300800 */
[----:B---3--:R-:W-:-:S03]  /*7f450*/  LOP3.LUT R7, R30, 0xffff, RZ, 0xc0, !PT ;  /* 0x0000ffff1e077812 */ /* 0x008fc600078ec0ff */
[----:B------:R-:W3:Y:S01]  /*7f460*/  LDL.LU R30, [R1+0x14ac] ;  /* 0x0014ac00011e7983 */ /* 0x000ee20000300800 */
[----:B----4-:R-:W-:-:S03]  /*7f470*/  LOP3.LUT R6, R56, 0xffff, RZ, 0xc0, !PT ;  /* 0x0000ffff38067812 */ /* 0x010fc600078ec0ff */
[----:B------:R-:W4:Y:S01]  /*7f480*/  LDL.LU R56, [R1+0x14a8] ;  /* 0x0014a80001387983 */ /* 0x000f220000300800 */
[----:B------:R-:W-:Y:S02]  /*7f490*/  @P0 LOP3.LUT R53, R53, 0x40000000, RZ, 0xfc, !PT ;  /* 0x4000000035350812 */ /* 0x000fe400078efcff */
[----:B------:R-:W-:Y:S01]  /*7f4a0*/  ISETP.GE.AND P0, PT, R4, UR55, PT ;  /* 0x0000003704007c0c */ /* 0x000fe2000bf06270 */
[----:B------:R-:W0:Y:S01]  /*7f4b0*/  LDCU UR55, c[0x0][0x39c] ;  /* 0x00007380ff3777ac */ /* 0x000e220008000800 */
[----:B------:R-:W-:Y:S02]  /*7f4c0*/  PRMT R4, R7, 0x3340, R5 ;  /* 0x0000334007047816 */ /* 0x000fe40000000005 */
[----:B------:R-:W-:Y:S02]  /*7f4d0*/  SHF.R.U32.HI R8, RZ, 0x8, R7 ;  /* 0x00000008ff087819 */ /* 0x000fe40000011607 */
[----:B------:R-:W-:Y:S01]  /*7f4e0*/  SHF.R.U32.HI R7, RZ, 0x8, R6 ;  /* 0x00000008ff077819 */ /* 0x000fe20000011606 */
[----:B------:R1:W-:Y:S01]  /*7f4f0*/  STL [R1+0x13e8], R4 ;  /* 0x0013e80401007387 */ /* 0x0003e20000100800 */
[----:B------:R-:W-:-:S02]  /*7f500*/  PRMT R9, R6, 0x3340, R21 ;  /* 0x0000334006097816 */ /* 0x000fc40000000015 */
[----:B------:R-:W-:Y:S02]  /*7f510*/  SHF.R.U32.HI R6, RZ, 0x8, R21 ;  /* 0x00000008ff067819 */ /* 0x000fe40000011615 */
[----:B------:R-:W-:Y:S02]  /*7f520*/  LOP3.LUT R7, R7, 0xffff, RZ, 0xc0, !PT ;  /* 0x0000ffff07077812 */ /* 0x000fe400078ec0ff */
[----:B-1----:R-:W-:Y:S02]  /*7f530*/  SHF.R.U32.HI R4, RZ, 0x8, R5 ;  /* 0x00000008ff047819 */ /* 0x002fe40000011605 */
[----:B------:R-:W-:Y:S02]  /*7f540*/  LOP3.LUT R5, R8, 0xffff, RZ, 0xc0, !PT ;  /* 0x0000ffff08057812 */ /* 0x000fe400078ec0ff */
[----:B------:R-:W-:Y:S02]  /*7f550*/  LOP3.LUT R4, R4, 0xffff, RZ, 0xc0, !PT ;  /* 0x0000ffff04047812 */ /* 0x000fe400078ec0ff */
[----:B------:R-:W-:-:S02]  /*7f560*/  LOP3.LUT R6, R6, 0xffff, RZ, 0xc0, !PT ;  /* 0x0000ffff06067812 */ /* 0x000fc400078ec0ff */
        /* <DEDUP_REMOVED lines=9> */
[----:B------:R-:W-:Y:S02]  /*7f600*/  ISETP.LT.AND P1, PT, R50, UR8, !P0 ;  /* 0x0000000832007c0c */ /* 0x000fe4000c721270 */
[----:B------:R-:W-:Y:S01]  /*7f610*/  LOP3.LUT R53, R53, 0xdfffffff, RZ, 0xc0, !PT ;  /* 0xdfffffff35357812 */ /* 0x000fe200078ec0ff */
[----:B------:R-:W-:Y:S01]  /*7f620*/  VIADD R4, R54, 0x59 ;  /* 0x0000005936047836 */ /* 0x000fe20000000000 */
[----:B0-----:R-:W-:Y:S01]  /*7f630*/  ISETP.LT.AND P0, PT, R59, UR6, !P0 ;  /* 0x000000063b007c0c */ /* 0x001fe2000c701270 */
[----:B------:R-:W0:Y:S01]  /*7f640*/  LDCU UR8, c[0x0][0x398] ;  /* 0x00007300ff0877ac */ /* 0x000e220008000800 */
[----:B------:R-:W1:Y:S01]  /*7f650*/  LDCU UR6, c[0x0][0x398] ;  /* 0x00007300ff0677ac */ /* 0x000e620008000800 */
[----:B---3--:R-:W-:Y:S02]  /*7f660*/  LOP3.LUT R8, R30, 0xffff, RZ, 0xc0, !PT ;  /* 0x0000ffff1e087812 */ /* 0x008fe400078ec0ff */
[----:B------:R-:W3:Y:S01]  /*7f670*/  LDL.LU R30, [R1+0x145c] ;  /* 0x00145c00011e7983 */ /* 0x000ee20000300800 */
[----:B----4-:R-:W-:-:S03]  /*7f680*/  LOP3.LUT R7, R56, 0xffff, RZ, 0xc0, !PT ;  /* 0x0000ffff38077812 */ /* 0x010fc600078ec0ff */
[----:B------:R-:W4:Y:S01]  /*7f690*/  LDL.LU R56, [R1+0x1454] ;  /* 0x0014540001387983 */ /* 0x000f220000300800 */
        /* <DEDUP_REMOVED lines=11> */
[----:B------:R-:W0:Y:S07]  /*7f750*/  LDCU UR66, c[0x0][0x398] ;  /* 0x00007300ff4277ac */ /* 0x000e2e0008000800 */
        /* <DEDUP_REMOVED lines=19> */
[----:B------:R4:W-:Y:S04]  /*7f890*/  STL [R1+0x45c], R5 ;  /* 0x00045c0501007387 */ /* 0x0009e80000100800 */
[----:B------:R-:W2:Y:S01]  /*7f8a0*/  LDL.LU R11, [R1+0x14e8] ;  /* 0x0014e800010b7983 */ /* 0x000ea20000300800 */
[----:B------:R-:W-:Y:S02]  /*7f8b0*/  ISETP.LT.AND P1, PT, R50, UR8, !P0 ;  /* 0x0000000832007c0c */ /* 0x000fe4000c721270 */
[----:B------:R-:W-:Y:S01]  /*7f8c0*/  LOP3.LUT R53, R53, 0xfdffffff, RZ, 0xc0, !PT ;  /* 0xfdffffff35357812 */ /* 0x000fe200078ec0ff */
[----:B------:R-:W-:Y:S01]  /*7f8d0*/  VIADD R4, R54, 0x5b ;  /* 0x0000005b36047836 */ /* 0x000fe20000000000 */
[----:B---3--:R-:W-:Y:S01]  /*7f8e0*/  LOP3.LUT R6, R30, 0xffff, RZ, 0xc0, !PT ;  /* 0x0000ffff1e067812 */ /* 0x008fe200078ec0ff */
[----:B------:R-:W0:Y:S01]  /*7f8f0*/  LDCU UR8, c[0x0][0x39c] ;  /* 0x00007380ff0877ac */ /* 0x000e220008000800 */
[----:B------:R-:W3:Y:S01]  /*7f900*/  LDL.LU R30, [R1+0x14bc] ;  /* 0x0014bc00011e7983 */ /* 0x000ee20000300800 */
[----:B----4-:R-:W-:-:S03]  /*7f910*/  LOP3.LUT R5, R56, 0xffff, RZ, 0xc0, !PT ;  /* 0x0000ffff38057812 */ /* 0x010fc600078ec0ff */
[----:B------:R-:W4:Y:S01]  /*7f920*/  LDL.LU R56, [R1+0x1440] ;  /* 0x0014400001387983 */ /* 0x000f220000300800 */
[----:B------:R-:W-:Y:S01]  /*7f930*/  ISETP.LT.AND P0, PT, R59, UR6, !P0 ;  /* 0x000000063b007c0c */ /* 0x000fe2000c701270 */
[----:B------:R-:W1:Y:S01]  /*7f940*/  LDCU UR6, c[0x0][0x398] ;  /* 0x00007300ff0677ac */ /* 0x000e620008000800 */
[----:B------:R-:W-:-:S04]  /*7f950*/  @P1 LOP3.LUT R53, R53, 0x2000000, RZ, 0xfc, !PT ;  /* 0x0200000035351812 */ /* 0x000fc800078efcff */
[----:B------:R-:W-:-:S07]  /*7f960*/  LOP3.LUT R53, R53, 0xfeffffff, RZ, 0xc0, !PT ;  /* 0xfeffffff35357812 */ /* 0x000fce00078ec0ff */
        /* <DEDUP_REMOVED lines=9> */
[----:B------:R-:W-:-:S02]  /*7fa00*/  SHF.R.U32.HI R7, RZ, 0x8, R5 ;  /* 0x00000008ff077819 */ /* 0x000fc40000011605 */
[----:B------:R-:W-:Y:S01]  /*7fa10*/  PRMT R9, R5, 0x3340, R22 ;  /* 0x0000334005097816 */ /* 0x000fe20000000016 */
[----:B------:R-:W0:Y:S04]  /*7fa20*/  LDCU UR10, c[0x0][0x39c] ;  /* 0x00007380ff0a77ac */ /* 0x000e280008000800 */
[----:B------:R-:W-:-:S04]  /*7fa30*/  @P1 LOP3.LUT R53, R53, 0x800000, RZ, 0xfc, !PT ;  /* 0x0080000035351812 */ /* 0x000fc800078efcff */
[----:B------:R-:W-:-:S04]  /*7fa40*/  LOP3.LUT R53, R53, 0xffbfffff, RZ, 0xc0, !PT ;  /* 0xffbfffff35357812 */ /* 0x000fc800078ec0ff */
[----:B------:R-:W-:Y:S02]  /*7fa50*/  @P0 LOP3.LUT R53, R53, 0x400000, RZ, 0xfc, !PT ;  /* 0x0040000035350812 */ /* 0x000fe400078efcff */
[----:B------:R-:W-:Y:S01]  /*7fa60*/  ISETP.GE.AND P0, PT, R4, UR12, PT ;  /* 0x0000000c04007c0c */ /* 0x000fe2000bf06270 */
[----:B------:R-:W0:Y:S01]  /*7fa70*/  LDCU UR12, c[0x0][0x39c] ;  /* 0x00007380ff0c77ac */ /* 0x000e220008000800 */
[----:B------:R-:W-:Y:S02]  /*7fa80*/  PRMT R4, R6, 0x3340, R23 ;  /* 0x0000334006047816 */ /* 0x000fe40000000017 */
[----:B------:R-:W-:Y:S01]  /*7fa90*/  ISETP.LT.AND P1, PT, R50, UR54, !P0 ;  /* 0x0000003632007c0c */ /* 0x000fe2000c721270 */
[----:B------:R-:W0:Y:S01]  /*7faa0*/  LDCU UR54, c[0x0][0x398] ;  /* 0x00007300ff3677ac */ /* 0x000e220008000800 */
[----:B-1----:R-:W-:Y:S01]  /*7fab0*/  ISETP.LT.AND P0, PT, R59, UR6, !P0 ;  /* 0x000000063b007c0c */ /* 0x002fe2000c701270 */
[----:B------:R1:W-:Y:S01]  /*7fac0*/  STL [R1+0x13c4], R4 ;  /* 0x0013c40401007387 */ /* 0x0003e20000100800 */
[----:B------:R-:W-:Y:S01]  /*7fad0*/  LOP3.LUT R53, R53, 0xffdfffff, RZ, 0xc0, !PT ;  /* 0xffdfffff35357812 */ /* 0x000fe200078ec0ff */
[----:B------:R-:W0:Y:S01]  /*7fae0*/  LDCU UR6, c[0x0][0x398] ;  /* 0x00007300ff0677ac */ /* 0x000e220008000800 */
[----:B------:R-:W-:-:S02]  /*7faf0*/  LOP3.LUT R5, R8, 0xffff, RZ, 0xc0, !PT ;  /* 0x0000ffff08057812 */ /* 0x000fc400078ec0ff */
[----:B-1----:R-:W-:-:S05]  /*7fb00*/  SHF.R.U32.HI R4, RZ, 0x8, R23 ;  /* 0x00000008ff047819 */ /* 0x002fca0000011617 */
[----:B------:R-:W-:Y:S02]  /*7fb10*/  @P1 LOP3.LUT R53, R53, 0x200000, RZ, 0xfc, !PT ;  /* 0x0020000035351812 */ /* 0x000fe400078efcff */
[----:B------:R-:W-:Y:S02]  /*7fb20*/  LOP3.LUT R4, R4, 0xffff, RZ, 0xc0, !PT ;  /* 0x0000ffff04047812 */ /* 0x000fe400078ec0ff */
[----:B------:R-:W-:Y:S02]  /*7fb30*/  LOP3.LUT R53, R53, 0xffefffff, RZ, 0xc0, !PT ;  /* 0xffefffff35357812 */ /* 0x000fe400078ec0ff */
[----:B------:R-:W-:Y:S01]  /*7fb40*/  PRMT R8, R5, 0x3340, R4 ;  /* 0x0000334005087816 */ /* 0x000fe20000000004 */
[----:B------:R-:W-:Y:S01]  /*7fb50*/  VIADD R4, R54, 0x5d ;  /* 0x0000005d36047836 */ /* 0x000fe20000000000 */
[----:B------:R-:W-:-:S04]  /*7fb60*/  @P0 LOP3.LUT R53, R53, 0x100000, RZ, 0xfc, !PT ;  /* 0x0010000035350812 */ /* 0x000fc800078efcff */
[----:B------:R-:W-:Y:S02]  /*7fb70*/  ISETP.GE.AND P0, PT, R4, UR14, PT ;  /* 0x0000000e04007c0c */ /* 0x000fe4000bf06270 */
[----:B------:R-:W-:Y:S02]  /*7fb80*/  SHF.R.U32.HI R6, RZ, 0x8, R22 ;  /* 0x00000008ff067819 */ /* 0x000fe40000011616 */
[----:B------:R-:W-:Y:S02]  /*7fb90*/  LOP3.LUT R7, R7, 0xffff, RZ, 0xc0, !PT ;  /* 0x0000ffff07077812 */ /* 0x000fe400078ec0ff */
[----:B------:R-:W-:Y:S01]  /*7fba0*/  LOP3.LUT R53, R53, 0xfff7ffff, RZ, 0xc0, !PT ;  /* 0xfff7ffff35357812 */ /* 0x000fe200078ec0ff */
[----:B------:R-:W-:Y:S01]  /*7fbb0*/  STL [R1+0x13c0], R9 ;  /* 0x0013c00901007387 */ /* 0x000fe20000100800 */
[----:B0-----:R-:W-:Y:S01]  /*7fbc0*/  ISETP.LT.AND P1, PT, R50, UR64, !P0 ;  /* 0x0000004032007c0c */ /* 0x001fe2000c721270 */
[----:B------:R-:W-:Y:S01]  /*7fbd0*/  VIADD R4, R54, 0x5e ;  /* 0x0000005e36047836 */ /* 0x000fe20000000000 */
[----:B------:R-:W-:Y:S01]  /*7fbe0*/  ISETP.LT.AND P0, PT, R59, UR60, !P0 ;  /* 0x0000003c3b007c0c */ /* 0x000fe2000c701270 */
[----:B------:R-:W0:Y:S01]  /*7fbf0*/  LDCU UR14, c[0x0][0x39c] ;  /* 0x00007380ff0e77ac */ /* 0x000e220008000800 */
[----:B------:R-:W-:Y:S01]  /*7fc00*/  LOP3.LUT R6, R6, 0xffff, RZ, 0xc0, !PT ;  /* 0x0000ffff06067812 */ /* 0x000fe200078ec0ff */
[----:B------:R-:W-:Y:S01]  /*7fc10*/  STL [R1+0x458], R8 ;  /* 0x0004580801007387 */ /* 0x000fe20000100800 */
[----:B------:R-:W1:Y:S02]  /*7fc20*/  LDCU UR60, c[0x0][0x398] ;  /* 0x00007300ff3c77ac */ /* 0x000e640008000800 */
[----:B------:R-:W-:Y:S01]  /*7fc30*/  PRMT R5, R7, 0x3340, R6 ;  /* 0x0000334007057816 */ /* 0x000fe20000000006 */
[----:B------:R-:W0:Y:S04]  /*7fc40*/  LDCU UR64, c[0x0][0x398] ;  /* 0x00007300ff4077ac */ /* 0x000e280008000800 */
[----:B------:R-:W-:Y:S01]  /*7fc50*/  @P1 LOP3.LUT R53, R53, 0x80000, RZ, 0xfc, !PT ;  /* 0x0008000035351812 */ /* 0x000fe200078efcff */
[----:B------:R2:W-:Y:S03]  /*7fc60*/  STL [R1+0x454], R5 ;  /* 0x0004540501007387 */ /* 0x0005e60000100800 */
[----:B------:R-:W-:-:S04]  /*7fc70*/  LOP3.LUT R53, R53, 0xfffbffff, RZ, 0xc0, !PT ;  /* 0xfffbffff35357812 */ /* 0x000fc800078ec0ff */
[----:B------:R-:W-:Y:S02]  /*7fc80*/  @P0 LOP3.LUT R53, R53, 0x40000, RZ, 0xfc, !PT ;  /* 0x0004000035350812 */ /* 0x000fe400078efcff */
[----:B--2---:R-:W-:Y:S02]  /*7fc90*/  LOP3.LUT R5, R52, 0xffff, RZ, 0xc0, !PT ;  /* 0x0000ffff34057812 */ /* 0x004fe400078ec0ff */
[----:B------:R-:W-:Y:S01]  /*7fca0*/  ISETP.GE.AND P0, PT, R4, UR16, PT ;  /* 0x0000001004007c0c */ /* 0x000fe2000bf06270 */
[----:B------:R-:W2:Y:S01]  /*7fcb0*/  LDL.LU R52, [R1+0x2610] ;  /* 0x0026100001347983 */ /* 0x000ea20000300800 */
[----:B---3--:R-:W-:Y:S01]  /*7fcc0*/  LOP3.LUT R7, R30, 0xffff, RZ, 0xc0, !PT ;  /* 0x0000ffff1e077812 */ /* 0x008fe200078ec0ff */
[----:B------:R-:W3:Y:S03]  /*7fcd0*/  LDCU UR16, c[0x0][0x39c] ;  /* 0x00007380ff1077ac */ /* 0x000ee60008000800 */
[----:B------:R-:W-:-:S02]  /*7fce0*/  PRMT R4, R7, 0x3340, R5 ;  /* 0x0000334007047816 */ /* 0x000fc40000000005 */
[----:B----4-:R-:W-:-:S03]  /*7fcf0*/  LOP3.LUT R6, R56, 0xffff, RZ, 0xc0, !PT ;  /* 0x0000ffff38067812 */ /* 0x010fc600078ec0ff */
[----:B------:R4:W-:Y:S04]  /*7fd00*/  STL [R1+0x13bc], R4 ;  /* 0x0013bc0401007387 */ /* 0x0009e80000100800 */
[----:B------:R-:W2:Y:S01]  /*7fd10*/  LDL.LU R56, [R1+0x1500] ;  /* 0x0015000001387983 */ /* 0x000ea20000300800 */
[----:B------:R-:W-:Y:S02]  /*7fd20*/  SHF.R.U32.HI R9, RZ, 0x8, R7 ;  /* 0x00000008ff097819 */ /* 0x000fe40000011607 */
[----:B------:R-:W-:Y:S01]  /*7fd30*/  LOP3.LUT R8, R11, 0xffff, RZ, 0xc0, !PT ;  /* 0x0000ffff0b087812 */ /* 0x000fe200078ec0ff */
[----:B------:R-:W3:Y:S01]  /*7fd40*/  LDL.LU R10, [R1+0x14a4] ;  /* 0x0014a400010a7983 */ /* 0x000ee20000300800 */
[----:B----4-:R-:W-:Y:S02]  /*7fd50*/  SHF.R.U32.HI R4, RZ, 0x8, R5 ;  /* 0x00000008ff047819 */ /* 0x010fe40000011605 */
[----:B------:R-:W-:-:S02]  /*7fd60*/  LOP3.LUT R5, R9, 0xffff, RZ, 0xc0, !PT ;  /* 0x0000ffff09057812 */ /* 0x000fc400078ec0ff */
[----:B------:R-:W-:-:S04]  /*7fd70*/  LOP3.LUT R4, R4, 0xffff, RZ, 0xc0, !PT ;  /* 0x0000ffff04047812 */ /* 0x000fc800078ec0ff */
[----:B------:R-:W-:-:S05]  /*7fd80*/  PRMT R4, R5, 0x3340, R4 ;  /* 0x0000334005047816 */ /* 0x000fca0000000004 */
[----:B------:R4:W-:Y:S04]  /*7fd90*/  STL [R1+0x440], R4 ;  /* 0x0004400401007387 */ /* 0x0009e80000100800 */
[----:B------:R-:W3:Y:S01]  /*7fda0*/  LDL.LU R11, [R1+0x144c] ;  /* 0x00144c00010b7983 */ /* 0x000ee20000300800 */
[----:B------:R-:W-:Y:S02]  /*7fdb0*/  PRMT R17, R8, 0x3340, R6 ;  /* 0x0000334008117816 */ /* 0x000fe40000000006 */
[----:B------:R-:W-:Y:S01]  /*7fdc0*/  SHF.R.U32.HI R7, RZ, 0x8, R8 ;  /* 0x00000008ff077819 */ /* 0x000fe20000011608 */
[----:B------:R-:W3:Y:S01]  /*7fdd0*/  LDL.LU R30, [R1+0x14d4] ;  /* 0x0014d400011e7983 */ /* 0x000ee20000300800 */
[----:B------:R-:W-:Y:S02]  /*7fde0*/  SHF.R.U32.HI R6, RZ, 0x8, R6 ;  /* 0x00000008ff067819 */ /* 0x000fe40000011606 */
[----:B------:R-:W-:-:S02]  /*7fdf0*/  LOP3.LUT R7, R7, 0xffff, RZ, 0xc0, !PT ;  /* 0x0000ffff07077812 */ /* 0x000fc400078ec0ff */
[----:B------:R-:W-:-:S04]  /*7fe00*/  LOP3.LUT R6, R6, 0xffff, RZ, 0xc0, !PT ;  /* 0x0000ffff06067812 */ /* 0x000fc800078ec0ff */
[----:B------:R-:W-:Y:S02]  /*7fe10*/  PRMT R13, R7, 0x3340, R6 ;  /* 0x00003340070d7816 */ /* 0x000fe40000000006 */
[----:B------:R-:W-:Y:S02]  /*7fe20*/  ISETP.LT.AND P1, PT, R50, UR54, !P0 ;  /* 0x0000003632007c0c */ /* 0x000fe4000c721270 */
[----:B------:R-:W-:Y:S01]  /*7fe30*/  LOP3.LUT R53, R53, 0xfffdffff, RZ, 0xc0, !PT ;  /* 0xfffdffff35357812 */ /* 0x000fe200078ec0ff */
[C---:B----4-:R-:W-:Y:S01]  /*7fe40*/  VIADD R4, R54.reuse, 0x5f ;  /* 0x0000005f36047836 */ /* 0x050fe20000000000 */
[----:B------:R-:W-:Y:S01]  /*7fe50*/  ISETP.LT.AND P0, PT, R59, UR6, !P0 ;  /* 0x000000063b007c0c */ /* 0x000fe2000c701270 */
[----:B------:R-:W4:Y:S01]  /*7fe60*/  LDCU UR54, c[0x0][0x398] ;  /* 0x00007300ff3677ac */ /* 0x000f220008000800 */
[----:B------:R-:W-:Y:S01]  /*7fe70*/  VIADD R5, R54, 0x60 ;  /* 0x0000006036057836 */ /* 0x000fe20000000000 */
[----:B------:R-:W0:Y:S06]  /*7fe80*/  LDCU UR6, c[0x0][0x398] ;  /* 0x00007300ff0677ac */ /* 0x000e2c0008000800 */
[----:B------:R-:W-:-:S04]  /*7fe90*/  @P1 LOP3.LUT R53, R53, 0x20000, RZ, 0xfc, !PT ;  /* 0x0002000035351812 */ /* 0x000fc800078efcff */
[----:B------:R-:W-:-:S04]  /*7fea0*/  LOP3.LUT R53, R53, 0xfffeffff, RZ, 0xc0, !PT ;  /* 0xfffeffff35357812 */ /* 0x000fc800078ec0ff */
[----:B------:R-:W-:Y:S02]  /*7feb0*/  @P0 LOP3.LUT R53, R53, 0x10000, RZ, 0xfc, !PT ;  /* 0x0001000035350812 */ /* 0x000fe400078efcff */
[----:B------:R-:W-:Y:S02]  /*7fec0*/  ISETP.GE.AND P0, PT, R4, UR51, PT ;  /* 0x0000003304007c0c */ /* 0x000fe4000bf06270 */
[----:B--2---:R-:W-:Y:S02]  /*7fed0*/  LOP3.LUT R6, R56, 0xffff, RZ, 0xc0, !PT ;  /* 0x0000ffff38067812 */ /* 0x004fe400078ec0ff */
[----:B------:R-:W-:Y:S01]  /*7fee0*/  LOP3.LUT R53, R53, 0xffff7fff, RZ, 0xc0, !PT ;  /* 0xffff7fff35357812 */ /* 0x000fe200078ec0ff */
[----:B------:R-:W2:Y:S01]  /*7fef0*/  LDL.LU R56, [R1+0x14b0] ;  /* 0x0014b00001387983 */ /* 0x000ea20000300800 */
[----:B-1----:R-:W-:Y:S01]  /*7ff00*/  ISETP.LT.AND P1, PT, R50, UR60, !P0 ;  /* 0x0000003c32007c0c */ /* 0x002fe2000c721270 */
[----:B------:R-:W-:Y:S01]  /*7ff10*/  VIADD R4, R54, 0x61 ;  /* 0x0000006136047836 */ /* 0x000fe20000000000 */
[----:B0-----:R-:W-:Y:S01]  /*7ff20*/  ISETP.LT.AND P0, PT, R59, UR64, !P0 ;  /* 0x000000403b007c0c */ /* 0x001fe2000c701270 */
[----:B------:R-:W0:Y:S10]  /*7ff30*/  LDCU UR51, c[0x0][0x398] ;  /* 0x00007300ff3377ac */ /* 0x000e340008000800 */
[----:B------:R-:W-:-:S04]  /*7ff40*/  @P1 LOP3.LUT R53, R53, 0x8000, RZ, 0xfc, !PT ;  /* 0x0000800035351812 */ /* 0x000fc800078efcff */
[----:B------:R-:W-:-:S04]  /*7ff50*/  LOP3.LUT R53, R53, 0xffffbfff, RZ, 0xc0, !PT ;  /* 0xffffbfff35357812 */ /* 0x000fc800078ec0ff */
[----:B------:R-:W-:Y:S02]  /*7ff60*/  @P0 LOP3.LUT R53, R53, 0x4000, RZ, 0xfc, !PT ;  /* 0x0000400035350812 */ /* 0x000fe400078efcff */
[----:B------:R-:W-:Y:S02]  /*7ff70*/  ISETP.GE.AND P0, PT, R5, UR18, PT ;  /* 0x0000001205007c0c */ /* 0x000fe4000bf06270 */
[----:B------:R-:W-:Y:S01]  /*7ff80*/  SHF.R.U32.HI R8, RZ, 0x8, R6 ;  /* 0x00000008ff087819 */ /* 0x000fe20000011606 */
[----:B------:R-:W1:Y:S01]  /*7ff90*/  S2UR UR60, SR_CgaCtaId ;  /* 0x00000000003c79c3 */ /* 0x000e620000008800 */
[----:B------:R-:W-:Y:S01]  /*7ffa0*/  ISETP.LT.AND P1, PT, R50, UR66, !P0 ;  /* 0x0000004232007c0c */ /* 0x000fe2000c721270 */
[----:B------:R-:W0:Y:S01]  /*7ffb0*/  LDCU UR66, c[0x0][0x398] ;  /* 0x00007300ff4277ac */ /* 0x000e220008000800 */
[----:B----4-:R-:W-:Y:S02]  /*7ffc0*/  ISETP.LT.AND P0, PT, R59, UR54, !P0 ;  /* 0x000000363b007c0c */ /* 0x010fe4000c701270 */
[----:B------:R-:W-:Y:S01]  /*7ffd0*/  LOP3.LUT R53, R53, 0xffffdfff, RZ, 0xc0, !PT ;  /* 0xffffdfff35357812 */ /* 0x000fe200078ec0ff */
[----:B------:R-:W4:Y:S01]  /*7ffe0*/  LDCU UR54, c[0x0][0x398] ;  /* 0x00007300ff3677ac */ /* 0x000f220008000800 */
[----:B---3--:R-:W-:Y:S01]  /*7fff0*/  LOP3.LUT R5, R10, 0xffff, RZ, 0xc0, !PT ;  /* 0x0000ffff0a057812 */ /* 0x008fe200078ec0ff */
[----:B------:R-:W-:Y:S01]  /*80000*/  UMOV UR64, 0x400 ;  /* 0x0000040000407882 */ /* 0x000fe20000000000 */
[----:B------:R-:W-:Y:S01]  /*80010*/  LOP3.LUT R28, R28, 0xffff, RZ, 0xc0, !PT ;  /* 0x0000ffff1c1c7812 */ /* 0x000fe200078ec0ff */
[----:B------:R-:W3:Y:S04]  /*80020*/  LDCU UR18, c[0x0][0x39c] ;  /* 0x00007380ff1277ac */ /* 0x000ee80008000800 */
[----:B------:R-:W-:-:S04]  /*80030*/  @P1 LOP3.LUT R53, R53, 0x2000, RZ, 0xfc, !PT ;  /* 0x0000200035351812 */ /* 0x000fc800078efcff */
[----:B------:R-:W-:-:S04]  /*80040*/  LOP3.LUT R53, R53, 0xffffefff, RZ, 0xc0, !PT ;  /* 0xffffefff35357812 */ /* 0x000fc800078ec0ff */
[----:B------:R-:W-:Y:S02]  /*80050*/  @P0 LOP3.LUT R53, R53, 0x1000, RZ, 0xfc, !PT ;  /* 0x0000100035350812 */ /* 0x000fe400078efcff */
[----:B------:R-:W-:Y:S01]  /*80060*/  ISETP.GE.AND P0, PT, R4, UR20, PT ;  /* 0x0000001404007c0c */ /* 0x000fe2000bf06270 */
[----:B------:R-:W0:Y:S01]  /*80070*/  LDCU UR20, c[0x0][0x39c] ;  /* 0x00007380ff1477ac */ /* 0x000e220008000800 */
[----:B------:R-:W-:Y:S02]  /*80080*/  LOP3.LUT R4, R11, 0xffff, RZ, 0xc0, !PT ;  /* 0x0000ffff0b047812 */ /* 0x000fe400078ec0ff */
[----:B------:R-:W-:Y:S02]  /*80090*/  SHF.R.U32.HI R7, RZ, 0x8, R5 ;  /* 0x00000008ff077819 */ /* 0x000fe40000011605 */
[--C-:B------:R-:W-:Y:S02]  /*800a0*/  PRMT R16, R6, 0x3340, R4.reuse ;  /* 0x0000334006107816 */ /* 0x100fe40000000004 */
[----:B------:R-:W-:-:S02]  /*800b0*/  SHF.R.U32.HI R4, RZ, 0x8, R4 ;  /* 0x00000008ff047819 */ /* 0x000fc40000011604 */
[--C-:B------:R-:W-:Y:S02]  /*800c0*/  SHF.R.U32.HI R6, RZ, 0x8, R41.reuse ;  /* 0x00000008ff067819 */ /* 0x100fe40000011629 */
[----:B------:R-:W-:Y:S02]  /*800d0*/  PRMT R15, R5, 0x3340, R41 ;  /* 0x00003340050f7816 */ /* 0x000fe40000000029 */
[----:B------:R-:W-:Y:S02]  /*800e0*/  LOP3.LUT R5, R8, 0xffff, RZ, 0xc0, !PT ;  /* 0x0000ffff08057812 */ /* 0x000fe400078ec0ff */
[----:B------:R-:W-:Y:S02]  /*800f0*/  LOP3.LUT R4, R4, 0xffff, RZ, 0xc0, !PT ;  /* 0x0000ffff04047812 */ /* 0x000fe400078ec0ff */
[----:B------:R-:W-:Y:S02]  /*80100*/  LOP3.LUT R7, R7, 0xffff, RZ, 0xc0, !PT ;  /* 0x0000ffff07077812 */ /* 0x000fe400078ec0ff */
[----:B------:R-:W-:-:S02]  /*80110*/  LOP3.LUT R6, R6, 0xffff, RZ, 0xc0, !PT ;  /* 0x0000ffff06067812 */ /* 0x000fc400078ec0ff */
[----:B------:R-:W-:Y:S02]  /*80120*/  PRMT R12, R5, 0x3340, R4 ;  /* 0x00003340050c7816 */ /* 0x000fe40000000004 */
[----:B------:R-:W-:Y:S02]  /*80130*/  PRMT R11, R7, 0x3340, R6 ;  /* 0x00003340070b7816 */ /* 0x000fe40000000006 */
[----:B------:R-:W-:Y:S02]  /*80140*/  LOP3.LUT R5, R0, 0xffff, RZ, 0xc0, !PT ;  /* 0x0000ffff00057812 */ /* 0x000fe400078ec0ff */
[----:B------:R-:W-:Y:S01]  /*80150*/  LOP3.LUT R7, R30, 0xffff, RZ, 0xc0, !PT ;  /* 0x0000ffff1e077812 */ /* 0x000fe200078ec0ff */
[----:B------:R-:W3:Y:S04]  /*80160*/  LDL.LU R0, [R1+0x260c] ;  /* 0x00260c0001007983 */ /* 0x000ee80000300800 */
[----:B------:R-:W3:Y:S01]  /*80170*/  LDL.LU R30, [R1+0x14e0] ;  /* 0x0014e000011e7983 */ /* 0x000ee20000300800 */
[----:B--2---:R-:W-:-:S03]  /*80180*/  LOP3.LUT R6, R56, 0xffff, RZ, 0xc0, !PT ;  /* 0x0000ffff38067812 */ /* 0x004fc600078ec0ff */
[----:B------:R-:W2:Y:S01]  /*80190*/  LDL.LU R56, [R1+0x1484] ;  /* 0x0014840001387983 */ /* 0x000ea20000300800 */
[----:B------:R-:W-:Y:S02]  /*801a0*/  ISETP.LT.AND P1, PT, R50, UR6, !P0 ;  /* 0x0000000632007c0c */ /* 0x000fe4000c721270 */
[----:B0-----:R-:W-:Y:S02]  /*801b0*/  ISETP.LT.AND P0, PT, R59, UR51, !P0 ;  /* 0x000000333b007c0c */ /* 0x001fe4000c701270 */
[----:B------:R-:W-:Y:S01]  /*801c0*/  LOP3.LUT R53, R53, 0xfffff7ff, RZ, 0xc0, !PT ;  /* 0xfffff7ff35357812 */ /* 0x000fe200078ec0ff */
[----:B------:R-:W-:Y:S01]  /*801d0*/  VIADD R4, R54, 0x62 ;  /* 0x0000006236047836 */ /* 0x000fe20000000000 */
[----:B------:R-:W-:Y:S01]  /*801e0*/  SHF.R.U32.HI R9, RZ, 0x8, R7 ;  /* 0x00000008ff097819 */ /* 0x000fe20000011607 */
[----:B------:R-:W0:Y:S06]  /*801f0*/  LDCU UR51, c[0x0][0x398] ;  /* 0x00007300ff3377ac */ /* 0x000e2c0008000800 */
[----:B------:R-:W-:-:S04]  /*80200*/  @P1 LOP3.LUT R53, R53, 0x800, RZ, 0xfc, !PT ;  /* 0x0000080035351812 */ /* 0x000fc800078efcff */
[----:B------:R-:W-:-:S04]  /*80210*/  LOP3.LUT R53, R53, 0xfffffbff, RZ, 0xc0, !PT ;  /* 0xfffffbff35357812 */ /* 0x000fc800078ec0ff */
[----:B------:R-:W-:Y:S02]  /*80220*/  @P0 LOP3.LUT R53, R53, 0x400, RZ, 0xfc, !PT ;  /* 0x0000040035350812 */ /* 0x000fe400078efcff */
[----:B------:R-:W-:Y:S02]  /*80230*/  ISETP.GE.AND P0, PT, R4, UR22, PT ;  /* 0x0000001604007c0c */ /* 0x000fe4000bf06270 */
[----:B------:R-:W-:Y:S01]  /*80240*/  LOP3.LUT R53, R53, 0xfffffdff, RZ, 0xc0, !PT ;  /* 0xfffffdff35357812 */ /* 0x000fe200078ec0ff */
[----:B------:R-:W-:Y:S01]  /*80250*/  VIADD R4, R54, 0x63 ;  /* 0x0000006336047836 */ /* 0x000fe20000000000 */
[----:B----4-:R-:W-:Y:S02]  /*80260*/  ISETP.LT.AND P1, PT, R50, UR54, !P0 ;  /* 0x0000003632007c0c */ /* 0x010fe4000c721270 */
[----:B------:R-:W-:Y:S02]  /*80270*/  SHF.R.U32.HI R8, RZ, 0x8, R6 ;  /* 0x00000008ff087819 */ /* 0x000fe40000011606 */
[----:B------:R-:W-:Y:S01]  /*80280*/  PRMT R14, R6, 0x3340, R40 ;  /* 0x00003340060e7816 */ /* 0x000fe20000000028 */
[----:B-1----:R-:W-:Y:S01]  /*80290*/  ULEA UR6, UR60, UR64, 0x18 ;  /* 0x000000403c067291 */ /* 0x002fe2000f8ec0ff */
[----:B------:R-:W-:Y:S01]  /*802a0*/  ISETP.LT.AND P0, PT, R59, UR66, !P0 ;  /* 0x000000423b007c0c */ /* 0x000fe2000c701270 */
[----:B------:R-:W1:Y:S01]  /*802b0*/  LDCU UR64, c[0x0][0x398] ;  /* 0x00007300ff4077ac */ /* 0x000e620008000800 */
[----:B------:R-:W-:Y:S01]  /*802c0*/  PRMT R7, R7, 0x3340, R5 ;  /* 0x0000334007077816 */ /* 0x000fe20000000005 */
[----:B------:R-:W4:Y:S04]  /*802d0*/  LDCU UR54, c[0x0][0x398] ;  /* 0x00007300ff3677ac */ /* 0x000f280008000800 */
[----:B------:R-:W-:-:S02]  /*802e0*/  @P1 LOP3.LUT R53, R53, 0x200, RZ, 0xfc, !PT ;  /* 0x0000020035351812 */ /* 0x000fc400078efcff */
[----:B------:R-:W-:Y:S01]  /*802f0*/  SHF.R.U32.HI R6, RZ, 0x8, R5 ;  /* 0x00000008ff067819 */ /* 0x000fe20000011605 */
[----:B------:R-:W0:Y:S01]  /*80300*/  LDCU UR60, c[0x0][0x398] ;  /* 0x00007300ff3c77ac */ /* 0x000e220008000800 */
[----:B------:R-:W-:Y:S01]  /*80310*/  LOP3.LUT R53, R53, 0xfffffeff, RZ, 0xc0, !PT ;  /* 0xfffffeff35357812 */ /* 0x000fe200078ec0ff */
[----:B------:R-:W0:Y:S03]  /*80320*/  LDCU UR66, c[0x0][0x398] ;  /* 0x00007300ff4277ac */ /* 0x000e260008000800 */
[----:B------:R-:W-:Y:S02]  /*80330*/  @P0 LOP3.LUT R53, R53, 0x100, RZ, 0xfc, !PT ;  /* 0x0000010035350812 */ /* 0x000fe400078efcff */
[----:B------:R-:W-:Y:S01]  /*80340*/  ISETP.GE.AND P0, PT, R4, UR24, PT ;  /* 0x0000001804007c0c */ /* 0x000fe2000bf06270 */
[----:B------:R1:W-:Y:S01]  /*80350*/  STL [R1+0x13b4], R7 ;  /* 0x0013b40701007387 */ /* 0x0003e20000100800 */
[----:B------:R-:W-:Y:S01]  /*80360*/  SHF.R.U32.HI R4, RZ, 0x8, R40 ;  /* 0x00000008ff047819 */ /* 0x000fe20000011628 */
[----:B------:R-:W0:Y:S01]  /*80370*/  LDCU UR22, c[0x0][0x39c] ;  /* 0x00007380ff1677ac */ /* 0x000e220008000800 */
[----:B------:R-:W-:-:S02]  /*80380*/  LOP3.LUT R5, R8, 0xffff, RZ, 0xc0, !PT ;  /* 0x0000ffff08057812 */ /* 0x000fc400078ec0ff */
[----:B------:R-:W-:Y:S01]  /*80390*/  LOP3.LUT R4, R4, 0xffff, RZ, 0xc0, !PT ;  /* 0x0000ffff04047812 */ /* 0x000fe200078ec0ff */
[----:B------:R-:W0:Y:S01]  /*803a0*/  LDCU UR24, c[0x0][0x39c] ;  /* 0x00007380ff1877ac */ /* 0x000e220008000800 */
[----:B------:R-:W-:Y:S02]  /*803b0*/  LOP3.LUT R6, R6, 0xffff, RZ, 0xc0, !PT ;  /* 0x0000ffff06067812 */ /* 0x000fe400078ec0ff */
[----:B-1----:R-:W-:Y:S02]  /*803c0*/  LOP3.LUT R7, R9, 0xffff, RZ, 0xc0, !PT ;  /* 0x0000ffff09077812 */ /* 0x002fe400078ec0ff */
[----:B------:R-:W-:Y:S02]  /*803d0*/  PRMT R10, R5, 0x3340, R4 ;  /* 0x00003340050a7816 */ /* 0x000fe40000000004 */
[----:B------:R-:W-:-:S05]  /*803e0*/  PRMT R5, R7, 0x3340, R6 ;  /* 0x0000334007057816 */ /* 0x000fca0000000006 */
[----:B------:R1:W-:Y:S02]  /*803f0*/  STL [R1+0x400], R5 ;  /* 0x0004000501007387 */ /* 0x0003e40000100800 */
[----:B-1----:R-:W-:Y:S02]  /*80400*/  LOP3.LUT R5, R52, 0xffff, RZ, 0xc0, !PT ;  /* 0x0000ffff34057812 */ /* 0x002fe400078ec0ff */
[----:B---3--:R-:W-:Y:S01]  /*80410*/  LOP3.LUT R7, R30, 0xffff, RZ, 0xc0, !PT ;  /* 0x0000ffff1e077812 */ /* 0x008fe200078ec0ff */
[----:B------:R-:W3:Y:S04]  /*80420*/  LDL.LU R52, [R1+0x2608] ;  /* 0x0026080001347983 */ /* 0x000ee80000300800 */
[----:B------:R-:W3:Y:S01]  /*80430*/  LDL.LU R30, [R1+0x14e4] ;  /* 0x0014e400011e7983 */ /* 0x000ee20000300800 */
[----:B0-----:R-:W-:-:S02]  /*80440*/  ISETP.LT.AND P1, PT, R50, UR51, !P0 ;  /* 0x0000003332007c0c */ /* 0x001fc4000c721270 */
[----:B------:R-:W-:Y:S01]  /*80450*/  LOP3.LUT R53, R53, 0xffffff7f, RZ, 0xc0, !PT ;  /* 0xffffff7f35357812 */ /* 0x000fe200078ec0ff */
[----:B------:R-:W-:Y:S01]  /*80460*/  VIADD R4, R54, 0x64 ;  /* 0x0000006436047836 */ /* 0x000fe20000000000 */
[----:B------:R-:W-:Y:S01]  /*80470*/  ISETP.LT.AND P0, PT, R59, UR64, !P0 ;  /* 0x000000403b007c0c */ /* 0x000fe2000c701270 */
[----:B------:R-:W0:Y:S01]  /*80480*/  LDCU UR51, c[0x0][0x398] ;  /* 0x00007300ff3377ac */ /* 0x000e220008000800 */
[----:B------:R-:W1:Y:S01]  /*80490*/  LDCU UR64, c[0x0][0x398] ;  /* 0x00007300ff4077ac */ /* 0x000e620008000800 */
[----:B--2---:R-:W-:Y:S02]  /*804a0*/  LOP3.LUT R6, R56, 0xffff, RZ, 0xc0, !PT ;  /* 0x0000ffff38067812 */ /* 0x004fe400078ec0ff */
[----:B------:R-:W2:Y:S04]  /*804b0*/  LDL.LU R56, [R1+0x1494] ;  /* 0x0014940001387983 */ /* 0x000ea80000300800 */
[----:B------:R-:W-:-:S04]  /*804c0*/  @P1 LOP3.LUT R53, R53, 0x80, RZ, 0xfc, !PT ;  /* 0x0000008035351812 */ /* 0x000fc800078efcff */
[----:B------:R-:W-:-:S04]  /*804d0*/  LOP3.LUT R53, R53, 0xffffffbf, RZ, 0xc0, !PT ;  /* 0xffffffbf35357812 */ /* 0x000fc800078ec0ff */
[----:B------:R-:W-:Y:S02]  /*804e0*/  @P0 LOP3.LUT R53, R53, 0x40, RZ, 0xfc, !PT ;  /* 0x0000004035350812 */ /* 0x000fe400078efcff */
[----:B------:R-:W-:Y:S02]  /*804f0*/  ISETP.GE.AND P0, PT, R4, UR26, PT ;  /* 0x0000001a04007c0c */ /* 0x000fe4000bf06270 */
[----:B------:R-:W-:Y:S01]  /*80500*/  LOP3.LUT R53, R53, 0xffffffdf, RZ, 0xc0, !PT ;  /* 0xffffffdf35357812 */ /* 0x000fe200078ec0ff */
[----:B------:R-:W-:Y:S01]  /*80510*/  VIADD R4, R54, 0x65 ;  /* 0x0000006536047836 */ /* 0x000fe20000000000 */
[----:B----4-:R-:W-:Y:S01]  /*80520*/  ISETP.LT.AND P1, PT, R50, UR54, !P0 ;  /* 0x0000003632007c0c */ /* 0x010fe2000c721270 */
[----:B------:R-:W4:Y:S01]  /*80530*/  LDCU UR54, c[0x0][0x398] ;  /* 0x00007300ff3677ac */ /* 0x000f220008000800 */
[----:B------:R-:W-:Y:S02]  /*80540*/  ISETP.LT.AND P0, PT, R59, UR60, !P0 ;  /* 0x0000003c3b007c0c */ /* 0x000fe4000c701270 */
[----:B------:R-:W-:Y:S01]  /*80550*/  SHF.R.U32.HI R8, RZ, 0x8, R6 ;  /* 0x00000008ff087819 */ /* 0x000fe20000011606 */
[----:B------:R-:W0:Y:S01]  /*80560*/  LDCU UR60, c[0x0][0x398] ;  /* 0x00007300ff3c77ac */ /* 0x000e220008000800 */
[----:B------:R-:W-:-:S02]  /*80570*/  SHF.R.U32.HI R9, RZ, 0x8, R7 ;  /* 0x00000008ff097819 */ /* 0x000fc40000011607 */
[----:B------:R-:W-:Y:S01]  /*80580*/  LOP3.LUT R47, R47, 0xffff, RZ, 0xc0, !PT ;  /* 0x0000ffff2f2f7812 */ /* 0x000fe200078ec0ff */
[----:B------:R-:W0:Y:S04]  /*80590*/  LDCU UR26, c[0x0][0x39c] ;  /* 0x00007380ff1a77ac */ /* 0x000e280008000800 */
[----:B------:R-:W-:-:S04]  /*805a0*/  @P1 LOP3.LUT R53, R53, 0x20, RZ, 0xfc, !PT ;  /* 0x0000002035351812 */ /* 0x000fc800078efcff */
[----:B------:R-:W-:-:S04]  /*805b0*/  LOP3.LUT R53, R53, 0xffffffef, RZ, 0xc0, !PT ;  /* 0xffffffef35357812 */ /* 0x000fc800078ec0ff */
[----:B------:R-:W-:Y:S02]  /*805c0*/  @P0 LOP3.LUT R53, R53, 0x10, RZ, 0xfc, !PT ;  /* 0x0000001035350812 */ /* 0x000fe400078efcff */
[----:B------:R-:W-:Y:S01]  /*805d0*/  ISETP.GE.AND P0, PT, R4, UR28, PT ;  /* 0x0000001c04007c0c */ /* 0x000fe2000bf06270 */
[----:B------:R-:W2:Y:S01]  /*805e0*/  LDCU UR28, c[0x0][0x39c] ;  /* 0x00007380ff1c77ac */ /* 0x000ea20008000800 */
[----:B------:R-:W-:Y:S02]  /*805f0*/  PRMT R4, R6, 0x3340, R24 ;  /* 0x0000334006047816 */ /* 0x000fe40000000018 */
[----:B0-----:R-:W-:Y:S01]  /*80600*/  ISETP.LT.AND P1, PT, R50, UR51, !P0 ;  /* 0x0000003332007c0c */ /* 0x001fe2000c721270 */
[----:B------:R-:W0:Y:S01]  /*80610*/  LDCU UR51, c[0x0][0x398] ;  /* 0x00007300ff3377ac */ /* 0x000e220008000800 */
[----:B-1----:R-:W-:Y:S01]  /*80620*/  ISETP.LT.AND P0, PT, R59, UR64, !P0 ;  /* 0x000000403b007c0c */ /* 0x002fe2000c701270 */
[----:B------:R1:W-:Y:S01]  /*80630*/  STL [R1+0x13ac], R4 ;  /* 0x0013ac0401007387 */ /* 0x0003e20000100800 */
[----:B------:R-:W-:Y:S01]  /*80640*/  LOP3.LUT R53, R53, 0xfffffff7, RZ, 0xc0, !PT ;  /* 0xfffffff735357812 */ /* 0x000fe200078ec0ff */
[----:B------:R-:W0:Y:S01]  /*80650*/  LDCU UR64, c[0x0][0x398] ;  /* 0x00007300ff4077ac */ /* 0x000e220008000800 */
[----:B------:R-:W-:-:S02]  /*80660*/  PRMT R7, R7, 0x3340, R5 ;  /* 0x0000334007077816 */ /* 0x000fc40000000005 */
[----:B------:R-:W-:Y:S02]  /*80670*/  SHF.R.U32.HI R6, RZ, 0x8, R5 ;  /* 0x00000008ff067819 */ /* 0x000fe40000011605 */
[----:B-1----:R-:W-:Y:S02]  /*80680*/  SHF.R.U32.HI R4, RZ, 0x8, R24 ;  /* 0x00000008ff047819 */ /* 0x002fe40000011618 */
[----:B------:R-:W-:Y:S02]  /*80690*/  LOP3.LUT R5, R8, 0xffff, RZ, 0xc0, !PT ;  /* 0x0000ffff08057812 */ /* 0x000fe400078ec0ff */
[----:B------:R-:W-:Y:S02]  /*806a0*/  LOP3.LUT R4, R4, 0xffff, RZ, 0xc0, !PT ;  /* 0x0000ffff04047812 */ /* 0x000fe400078ec0ff */
[----:B------:R-:W-:Y:S02]  /*806b0*/  @P1 LOP3.LUT R53, R53, 0x8, RZ, 0xfc, !PT ;  /* 0x0000000835351812 */ /* 0x000fe400078efcff */
[----:B------:R-:W-:Y:S01]  /*806c0*/  PRMT R8, R5, 0x3340, R4 ;  /* 0x0000334005087816 */ /* 0x000fe20000000004 */
[----:B------:R-:W-:Y:S01]  /*806d0*/  VIADD R4, R54, 0x66 ;  /* 0x0000006636047836 */ /* 0x000fe20000000000 */
[----:B------:R-:W-:-:S04]  /*806e0*/  LOP3.LUT R53, R53, 0xfffffffb, RZ, 0xc0, !PT ;  /* 0xfffffffb35357812 */ /* 0x000fc800078ec0ff */
[----:B------:R-:W-:Y:S02]  /*806f0*/  @P0 LOP3.LUT R53, R53, 0x4, RZ, 0xfc, !PT ;  /* 0x0000000435350812 */ /* 0x000fe400078efcff */
[----:B------:R-:W-:Y:S02]  /*80700*/  ISETP.GE.AND P0, PT, R4, UR30, PT ;  /* 0x0000001e04007c0c */ /* 0x000fe4000bf06270 */
[----:B------:R-:W-:Y:S01]  /*80710*/  LOP3.LUT R53, R53, 0xfffffffd, RZ, 0xc0, !PT ;  /* 0xfffffffd35357812 */ /* 0x000fe200078ec0ff */
[----:B------:R1:W-:Y:S01]  /*80720*/  STL [R1+0x13a0], R7 ;  /* 0x0013a00701007387 */ /* 0x0003e20000100800 */
[----:B----4-:R-:W-:Y:S02]  /*80730*/  ISETP.LT.AND P1, PT, R50, UR54, !P0 ;  /* 0x0000003632007c0c */ /* 0x010fe4000c721270 */
[----:B------:R-:W-:Y:S01]  /*80740*/  LOP3.LUT R6, R6, 0xffff, RZ, 0xc0, !PT ;  /* 0x0000ffff06067812 */ /* 0x000fe200078ec0ff */
[----:B------:R-:W-:Y:S01]  /*80750*/  VIADD R4, R54, 0x67 ;  /* 0x0000006736047836 */ /* 0x000fe20000000000 */
[----:B------:R-:W-:Y:S01]  /*80760*/  ISETP.LT.AND P0, PT, R59, UR60, !P0 ;  /* 0x0000003c3b007c0c */ /* 0x000fe2000c701270 */
[----:B------:R-:W4:Y:S01]  /*80770*/  LDCU UR30, c[0x0][0x39c] ;  /* 0x00007380ff1e77ac */ /* 0x000f220008000800 */
[----:B-1----:R-:W-:Y:S01]  /*80780*/  LOP3.LUT R7, R9, 0xffff, RZ, 0xc0, !PT ;  /* 0x0000ffff09077812 */ /* 0x002fe200078ec0ff */
[----:B------:R-:W-:Y:S01]  /*80790*/  STL [R1+0x3f4], R8 ;  /* 0x0003f40801007387 */ /* 0x000fe20000100800 */
[----:B------:R-:W1:Y:S05]  /*807a0*/  LDCU UR54, c[0x0][0x398] ;  /* 0x00007300ff3677ac */ /* 0x000e6a0008000800 */
[----:B------:R-:W-:Y:S01]  /*807b0*/  @P1 LOP3.LUT R53, R53, 0x2, RZ, 0xfc, !PT ;  /* 0x0000000235351812 */ /* 0x000fe200078efcff */
[----:B------:R-:W0:Y:S03]  /*807c0*/  LDCU UR60, c[0x0][0x398] ;  /* 0x00007300ff3c77ac */ /* 0x000e260008000800 */
[----:B------:R-:W-:-:S02]  /*807d0*/  LOP3.LUT R53, R53, 0xfffffffe, RZ, 0xc0, !PT ;  /* 0xfffffffe35357812 */ /* 0x000fc400078ec0ff */
[----:B------:R-:W-:Y:S02]  /*807e0*/  PRMT R5, R7, 0x3340, R6 ;  /* 0x0000334007057816 */ /* 0x000fe40000000006 */
[----:B------:R-:W-:-:S03]  /*807f0*/  @P0 LOP3.LUT R53, R53, 0x1, RZ, 0xfc, !PT ;  /* 0x0000000135350812 */ /* 0x000fc600078efcff */
[----:B------:R0:W-:Y:S01]  /*80800*/  STL [R1+0x3d4], R5 ;  /* 0x0003d40501007387 */ /* 0x0001e20000100800 */
[----:B---3--:R-:W-:-:S03]  /*80810*/  LOP3.LUT R7, R30, 0xffff, RZ, 0xc0, !PT ;  /* 0x0000ffff1e077812 */ /* 0x008fc600078ec0ff */
[----:B------:R-:W-:Y:S01]  /*80820*/  STL [R1+0x2560], R53 ;  /* 0x0025603501007387 */ /* 0x000fe20000100800 */
[----:B0-----:R-:W-:-:S03]  /*80830*/  LOP3.LUT R5, R51, 0xffff, RZ, 0xc0, !PT ;  /* 0x0000ffff33057812 */ /* 0x001fc600078ec0ff */
[----:B------:R-:W3:Y:S04]  /*80840*/  LDL.LU R51, [R1+0x2604] ;  /* 0x0026040001337983 */ /* 0x000ee80000300800 */
[----:B------:R-:W3:Y:S04]  /*80850*/  LDL.LU R18, [R1+0x1520] ;  /* 0x0015200001127983 */ /* 0x000ee80000300800 */
[----:B------:R-:W3:Y:S04]  /*80860*/  LDL.LU R58, [R1+0x151c] ;  /* 0x00151c00013a7983 */ /* 0x000ee80000300800 */
[----:B------:R-:W3:Y:S01]  /*80870*/  LDL.LU R30, [R1+0x1478] ;  /* 0x00147800011e7983 */ /* 0x000ee20000300800 */
[----:B--2---:R-:W-:-:S03]  /*80880*/  LOP3.LUT R6, R56, 0xffff, RZ, 0xc0, !PT ;  /* 0x0000ffff38067812 */ /* 0x004fc600078ec0ff */
[----:B------:R-:W2:Y:S01]  /*80890*/  LDL.LU R56, [R1+0x1474] ;  /* 0x0014740001387983 */ /* 0x000ea20000300800 */
[----:B------:R-:W-:Y:S01]  /*808a0*/  ISETP.GE.AND P0, PT, R4, UR32, PT ;  /* 0x0000002004007c0c */ /* 0x000fe2000bf06270 */
[----:B------:R-:W0:Y:S01]  /*808b0*/  LDCU UR32, c[0x0][0x39c] ;  /* 0x00007380ff2077ac */ /* 0x000e220008000800 */
[----:B------:R-:W-:Y:S02]  /*808c0*/  PRMT R4, R7, 0x3340, R5 ;  /* 0x0000334007047816 */ /* 0x000fe40000000005 */
[----:B------:R-:W-:Y:S02]  /*808d0*/  SHF.R.U32.HI R8, RZ, 0x8, R7 ;  /* 0x00000008ff087819 */ /* 0x000fe40000011607 */
[----:B------:R-:W-:Y:S01]  /*808e0*/  SHF.R.U32.HI R7, RZ, 0x8, R6 ;  /* 0x00000008ff077819 */ /* 0x000fe20000011606 */
[----:B------:R1:W-:Y:S01]  /*808f0*/  STL [R1+0x139c], R4 ;  /* 0x00139c0401007387 */ /* 0x0003e20000100800 */
[--C-:B------:R-:W-:Y:S02]  /*80900*/  PRMT R9, R6, 0x3340, R25.reuse ;  /* 0x0000334006097816 */ /* 0x100fe40000000019 */
[----:B------:R-:W-:-:S02]  /*80910*/  SHF.R.U32.HI R6, RZ, 0x8, R25 ;  /* 0x00000008ff067819 */ /* 0x000fc40000011619 */
[----:B------:R-:W-:Y:S02]  /*80920*/  LOP3.LUT R7, R7, 0xffff, RZ, 0xc0, !PT ;  /* 0x0000ffff07077812 */ /* 0x000fe400078ec0ff */
[----:B-1----:R-:W-:Y:S02]  /*80930*/  SHF.R.U32.HI R4, RZ, 0x8, R5 ;  /* 0x00000008ff047819 */ /* 0x002fe40000011605 */
[----:B------:R-:W-:Y:S02]  /*80940*/  LOP3.LUT R5, R8, 0xffff, RZ, 0xc0, !PT ;  /* 0x0000ffff08057812 */ /* 0x000fe400078ec0ff */
[----:B------:R-:W-:Y:S02]  /*80950*/  LOP3.LUT R4, R4, 0xffff, RZ, 0xc0, !PT ;  /* 0x0000ffff04047812 */ /* 0x000fe400078ec0ff */
[----:B------:R-:W-:Y:S02]  /*80960*/  LOP3.LUT R6, R6, 0xffff, RZ, 0xc0, !PT ;  /* 0x0000ffff06067812 */ /* 0x000fe400078ec0ff */
[----:B------:R-:W-:-:S02]  /*80970*/  PRMT R8, R5, 0x3340, R4 ;  /* 0x0000334005087816 */ /* 0x000fc40000000004 */
[----:B------:R-:W-:Y:S01]  /*80980*/  PRMT R5, R7, 0x3340, R6 ;  /* 0x0000334007057816 */ /* 0x000fe20000000006 */
[----:B------:R-:W-:Y:S04]  /*80990*/  STL [R1+0x1394], R9 ;  /* 0x0013940901007387 */ /* 0x000fe80000100800 */
[----:B------:R-:W-:Y:S04]  /*809a0*/  STL [R1+0x3b8], R8 ;  /* 0x0003b80801007387 */ /* 0x000fe80000100800 */
[----:B------:R2:W-:Y:S01]  /*809b0*/  STL [R1+0x3b4], R5 ;  /* 0x0003b40501007387 */ /* 0x0005e20000100800 */
[----:B---3--:R-:W-:-:S03]  /*809c0*/  LOP3.LUT R6, R30, 0xffff, RZ, 0xc0, !PT ;  /* 0x0000ffff1e067812 */ /* 0x008fc600078ec0ff */
[----:B------:R-:W3:Y:S01]  /*809d0*/  LDL.LU R30, [R1+0x14dc] ;  /* 0x0014dc00011e7983 */ /* 0x000ee20000300800 */
[----:B--2---:R-:W-:-:S03]  /*809e0*/  LOP3.LUT R5, R56, 0xffff, RZ, 0xc0, !PT ;  /* 0x0000ffff38057812 */ /* 0x004fc600078ec0ff */
[----:B------:R-:W2:Y:S01]  /*809f0*/  LDL.LU R56, [R1+0x14d8] ;  /* 0x0014d80001387983 */ /* 0x000ea20000300800 */
[----:B------:R-:W-:Y:S02]  /*80a00*/  ISETP.LT.AND P1, PT, R50, UR51, !P0 ;  /* 0x0000003332007c0c */ /* 0x000fe4000c721270 */
[----:B------:R-:W-:Y:S01]  /*80a10*/  LOP3.LUT R51, R51, 0x7fffffff, RZ, 0xc0, !PT ;  /* 0x7fffffff33337812 */ /* 0x000fe200078ec0ff */
[----:B------:R-:W-:Y:S01]  /*80a20*/  VIADD R4, R54, 0x68 ;  /* 0x0000006836047836 */ /* 0x000fe20000000000 */
[----:B------:R-:W-:Y:S01]  /*80a30*/  ISETP.LT.AND P0, PT, R59, UR64, !P0 ;  /* 0x000000403b007c0c */ /* 0x000fe2000c701270 */
[----:B------:R-:W1:Y:S01]  /*80a40*/  LDCU UR51, c[0x0][0x398] ;  /* 0x00007300ff3377ac */ /* 0x000e620008000800 */
[----:B------:R-:W-:Y:S02]  /*80a50*/  LOP3.LUT R8, R18, 0xffff, RZ, 0xc0, !PT ;  /* 0x0000ffff12087812 */ /* 0x000fe400078ec0ff */
[----:B------:R-:W-:Y:S01]  /*80a60*/  LOP3.LUT R7, R58, 0xffff, RZ, 0xc0, !PT ;  /* 0x0000ffff3a077812 */ /* 0x000fe200078ec0ff */
        /* <DEDUP_REMOVED lines=75> */
[----:B------:R-:W-:Y:S04]  /*80f20*/  STL [R1+0xab8], R9 ;  /* 0x000ab80901007387 */ /* 0x000fe80000100800 */
[----:B------:R-:W-:Y:S04]  /*80f30*/  STL [R1+0x134], R8 ;  /* 0x0001340801007387 */ /* 0x000fe80000100800 */
[----:B------:R1:W-:Y:S02]  /*80f40*/  STL [R1+0x130], R5 ;  /* 0x0001300501007387 */ /* 0x0003e40000100800 */
[----:B-1----:R-:W-:-:S02]  /*80f50*/  LOP3.LUT R5, R52, 0xffff, RZ, 0xc0, !PT ;  /* 0x0000ffff34057812 */ /* 0x002fc400078ec0ff */
[----:B------:R-:W4:Y:S01]  /*80f60*/  LDL.LU R52, [R1+0x2600] ;  /* 0x0026000001347983 */ /* 0x000f220000300800 */
[----:B---3--:R-:W-:-:S03]  /*80f70*/  LOP3.LUT R7, R30, 0xffff, RZ, 0xc0, !PT ;  /* 0x0000ffff1e077812 */ /* 0x008fc600078ec0ff */
[----:B------:R-:W3:Y:S01]  /*80f80*/  LDL.LU R30, [R1+0x1514] ;  /* 0x00151400011e7983 */ /* 0x000ee20000300800 */
[----:B--2---:R-:W-:-:S03]  /*80f90*/  LOP3.LUT R6, R56, 0xffff, RZ, 0xc0, !PT ;  /* 0x0000ffff38067812 */ /* 0x004fc600078ec0ff */
[----:B------:R-:W2:Y:S01]  /*80fa0*/  LDL.LU R56, [R1+0x14c4] ;  /* 0x0014c40001387983 */ /* 0x000ea20000300800 */
[----:B0-----:R-:W-:Y:S02]  /*80fb0*/  ISETP.LT.AND P1, PT, R50, UR51, !P0 ;  /* 0x0000003332007c0c */ /* 0x001fe4000c721270 */
        /* <DEDUP_REMOVED lines=39> */
[----:B------:R-:W4:Y:S04]  /*81230*/  LDL.LU R0, [R1+0x25fc] ;  /* 0x0025fc0001007983 */ /* 0x000f280000300800 */
[----:B------:R-:W4:Y:S04]  /*81240*/  LDL.LU R18, [R1+0x154c] ;  /* 0x00154c0001127983 */ /* 0x000f280000300800 */
[----:B------:R-:W4:Y:S01]  /*81250*/  LDL.LU R58, [R1+0x1548] ;  /* 0x00154800013a7983 */ /* 0x000f220000300800 */
        /* <DEDUP_REMOVED lines=53> */
[----:B----4-:R-:W-:Y:S02]  /*815b0*/  LOP3.LUT R8, R18, 0xffff, RZ, 0xc0, !PT ;  /* 0x0000ffff12087812 */ /* 0x010fe400078ec0ff */
        /* <DEDUP_REMOVED lines=9> */
[----:B------:R-:W4:Y:S01]  /*81650*/  LDCU UR54, c[0x0][0x398] ;  /* 0x00007300ff3677ac */ /* 0x000f220008000800 */
[----:B------:R-:W-:Y:S02]  /*81660*/  ISETP.LT.AND P0, PT, R59, UR60, !P0 ;  /* 0x0000003c3b007c0c */ /* 0x000fe4000c701270 */
[----:B------:R-:W-:Y:S01]  /*81670*/  SHF.R.U32.HI R9, RZ, 0x8, R8 ;  /* 0x00000008ff097819 */ /* 0x000fe20000011608 */
[----:B------:R-:W0:Y:S01]  /*81680*/  LDCU UR60, c[0x0][0x398] ;  /* 0x00007300ff3c77ac */ /* 0x000e220008000800 */
[----:B------:R-:W0:Y:S07]  /*81690*/  LDCU UR50, c[0x0][0x39c] ;  /* 0x00007380ff3277ac */ /* 0x000e2e0008000800 */
        /* <DEDUP_REMOVED lines=27> */
[----:B------:R-:W-:Y:S01]  /*81850*/  UMOV UR72, UR68 ;  /* 0x0000004400487c82 */ /* 0x000fe20008000000 */
[----:B------:R-:W-:Y:S01]  /*81860*/  SHF.R.U32.HI R8, RZ, 0x8, R6 ;  /* 0x00000008ff087819 */ /* 0x000fe20000011606 */
[----:B------:R-:W0:Y:S01]  /*81870*/  LDCU UR68, c[0x0][0x398] ;  /* 0x00007300ff4477ac */ /* 0x000e220008000800 */
[----:B------:R-:W-:Y:S02]  /*81880*/  SHF.R.U32.HI R7, RZ, 0x8, R5 ;  /* 0x00000008ff077819 */ /* 0x000fe40000011605 */
[----:B------:R-:W-:Y:S01]  /*81890*/  PRMT R9, R5, 0x3340, R43 ;  /* 0x0000334005097816 */ /* 0x000fe2000000002b */
[----:B------:R-:W1:Y:S02]  /*818a0*/  LDCU UR64, c[0x0][0x398] ;  /* 0x00007300ff4077ac */ /* 0x000e640008000800 */
[----:B------:R-:W-:Y:S01]  /*818b0*/  @P1 LOP3.LUT R51, R51, 0x800, RZ, 0xfc, !PT ;  /* 0x0000080033331812 */ /* 0x000fe200078efcff */
[----:B------:R-:W0:Y:S03]  /*818c0*/  LDCU UR51, c[0x0][0x39c] ;  /* 0x00007380ff3377ac */ /* 0x000e260008000800 */
[----:B------:R-:W-:-:S04]  /*818d0*/  LOP3.LUT R51, R51, 0xfffffbff, RZ, 0xc0, !PT ;  /* 0xfffffbff33337812 */ /* 0x000fc800078ec0ff */
[----:B------:R-:W-:Y:S02]  /*818e0*/  @P0 LOP3.LUT R51, R51, 0x400, RZ, 0xfc, !PT ;  /* 0x0000040033330812 */ /* 0x000fe400078efcff */
[----:B------:R-:W-:Y:S01]  /*818f0*/  ISETP.GE.AND P0, PT, R4, UR4, PT ;  /* 0x0000000404007c0c */ /* 0x000fe2000bf06270 */
[----:B------:R-:W0:Y:S03]  /*81900*/  LDCU UR4, c[0x0][0x39c] ;  /* 0x00007380ff0477ac */ /* 0x000e260008000800 */
[----:B----4-:R-:W-:Y:S02]  /*81910*/  ISETP.LT.AND P1, PT, R50, UR54, !P0 ;  /* 0x0000003632007c0c */ /* 0x010fe4000c721270 */
[----:B------:R-:W-:Y:S01]  /*81920*/  LOP3.LUT R51, R51, 0xfffffdff, RZ, 0xc0, !PT ;  /* 0xfffffdff33337812 */ /* 0x000fe200078ec0ff */
[----:B------:R-:W-:Y:S01]  /*81930*/  VIADD R4, R54, 0x73 ;  /* 0x0000007336047836 */ /* 0x000fe20000000000 */
[----:B------:R-:W-:Y:S01]  /*81940*/  ISETP.LT.AND P0, PT, R59, UR60, !P0 ;  /* 0x0000003c3b007c0c */ /* 0x000fe2000c701270 */
[----:B------:R-:W4:Y:S01]  /*81950*/  LDCU UR60, c[0x0][0x398] ;  /* 0x00007300ff3c77ac */ /* 0x000f220008000800 */
[----:B------:R-:W-:-:S02]  /*81960*/  LOP3.LUT R5, R8, 0xffff, RZ, 0xc0, !PT ;  /* 0x0000ffff08057812 */ /* 0x000fc400078ec0ff */
[----:B------:R-:W-:Y:S01]  /*81970*/  LOP3.LUT R7, R7, 0xffff, RZ, 0xc0, !PT ;  /* 0x0000ffff07077812 */ /* 0x000fe200078ec0ff */
[----:B------:R-:W1:Y:S04]  /*81980*/  LDCU UR54, c[0x0][0x39c] ;  /* 0x00007380ff3677ac */ /* 0x000e680008000800 */
[----:B------:R-:W-:-:S04]  /*81990*/  @P1 LOP3.LUT R51, R51, 0x200, RZ, 0xfc, !PT ;  /* 0x0000020033331812 */ /* 0x000fc800078efcff */
[----:B------:R-:W-:-:S04]  /*819a0*/  LOP3.LUT R51, R51, 0xfffffeff, RZ, 0xc0, !PT ;  /* 0xfffffeff33337812 */ /* 0x000fc800078ec0ff */
[----:B------:R-:W-:Y:S02]  /*819b0*/  @P0 LOP3.LUT R51, R51, 0x100, RZ, 0xfc, !PT ;  /* 0x0000010033330812 */ /* 0x000fe400078efcff */
[----:B0-----:R-:W-:Y:S01]  /*819c0*/  ISETP.GE.AND P0, PT, R4, UR4, PT ;  /* 0x0000000404007c0c */ /* 0x001fe2000bf06270 */
        /* <DEDUP_REMOVED lines=13> */
[----:B------:R-:W3:Y:S01]  /*81aa0*/  LDL.LU R0, [R1+0x25f8] ;  /* 0x0025f80001007983 */ /* 0x000ee20000300800 */
[----:B-1----:R-:W-:-:S03]  /*81ab0*/  LOP3.LUT R5, R52, 0xffff, RZ, 0xc0, !PT ;  /* 0x0000ffff34057812 */ /* 0x002fc600078ec0ff */
[----:B------:R-:W3:Y:S01]  /*81ac0*/  LDL.LU R52, [R1+0x25f4] ;  /* 0x0025f40001347983 */ /* 0x000ee20000300800 */
[----:B------:R-:W-:Y:S02]  /*81ad0*/  ISETP.LT.AND P1, PT, R50, UR66, !P0 ;  /* 0x0000004232007c0c */ /* 0x000fe4000c721270 */
[----:B------:R-:W-:Y:S01]  /*81ae0*/  LOP3.LUT R51, R51, 0xffffff7f, RZ, 0xc0, !PT ;  /* 0xffffff7f33337812 */ /* 0x000fe200078ec0ff */
[----:B------:R-:W-:Y:S01]  /*81af0*/  VIADD R4, R54, 0x74 ;  /* 0x0000007436047836 */ /* 0x000fe20000000000 */
[----:B------:R-:W-:Y:S01]  /*81b00*/  ISETP.LT.AND P0, PT, R59, UR68, !P0 ;  /* 0x000000443b007c0c */ /* 0x000fe2000c701270 */
[----:B------:R-:W1:Y:S01]  /*81b10*/  LDCU UR66, c[0x0][0x398] ;  /* 0x00007300ff4277ac */ /* 0x000e620008000800 */
[----:B------:R-:W0:Y:S01]  /*81b20*/  LDCU UR68, c[0x0][0x398] ;  /* 0x00007300ff4477ac */ /* 0x000e220008000800 */
        /* <DEDUP_REMOVED lines=11> */
[----:B---3--:R-:W-:Y:S01]  /*81be0*/  LOP3.LUT R8, R30, 0xffff, RZ, 0xc0, !PT ;  /* 0x0000ffff1e087812 */ /* 0x008fe200078ec0ff */
[----:B------:R-:W3:Y:S01]  /*81bf0*/  LDCU UR64, c[0x0][0x398] ;  /* 0x00007300ff4077ac */ /* 0x000ee20008000800 */
[----:B------:R-:W0:Y:S07]  /*81c00*/  LDCU UR60, c[0x0][0x39c] ;  /* 0x00007380ff3c77ac */ /* 0x000e2e0008000800 */
[----:B------:R-:W-:-:S04]  /*81c10*/  @P1 LOP3.LUT R51, R51, 0x20, RZ, 0xfc, !PT ;  /* 0x0000002033331812 */ /* 0x000fc800078efcff */
[----:B------:R-:W-:-:S04]  /*81c20*/  LOP3.LUT R51, R51, 0xffffffef, RZ, 0xc0, !PT ;  /* 0xffffffef33337812 */ /* 0x000fc800078ec0ff */
[----:B------:R-:W-:Y:S02]  /*81c30*/  @P0 LOP3.LUT R51, R51, 0x10, RZ, 0xfc, !PT ;  /* 0x0000001033330812 */ /* 0x000fe400078efcff */
[----:B------:R-:W-:Y:S01]  /*81c40*/  ISETP.GE.AND P0, PT, R4, UR76, PT ;  /* 0x0000004c04007c0c */ /* 0x000fe2000bf06270 */
[----:B------:R-:W2:Y:S01]  /*81c50*/  LDCU UR76, c[0x0][0x39c] ;  /* 0x00007380ff4c77ac */ /* 0x000ea20008000800 */
[----:B------:R-:W-:Y:S02]  /*81c60*/  PRMT R4, R8, 0x3340, R6 ;  /* 0x0000334008047816 */ /* 0x000fe40000000006 */
[----:B-1----:R-:W-:Y:S01]  /*81c70*/  ISETP.LT.AND P1, PT, R50, UR66, !P0 ;  /* 0x0000004232007c0c */ /* 0x002fe2000c721270 */
[----:B------:R-:W1:Y:S01]  /*81c80*/  LDCU UR66, c[0x0][0x398] ;  /* 0x00007300ff4277ac */ /* 0x000e620008000800 */
[----:B------:R-:W-:Y:S01]  /*81c90*/  SHF.R.U32.HI R9, RZ, 0x8, R8 ;  /* 0x00000008ff097819 */ /* 0x000fe20000011608 */
[----:B------:R4:W-:Y:S01]  /*81ca0*/  STL [R1+0xaec], R4 ;  /* 0x000aec0401007387 */ /* 0x0009e20000100800 */
[----:B0-----:R-:W-:Y:S01]  /*81cb0*/  ISETP.LT.AND P0, PT, R59, UR68, !P0 ;  /* 0x000000443b007c0c */ /* 0x001fe2000c701270 */
[----:B------:R-:W0:Y:S01]  /*81cc0*/  LDCU UR68, c[0x0][0x398] ;  /* 0x00007300ff4477ac */ /* 0x000e220008000800 */
[----:B------:R-:W-:-:S02]  /*81cd0*/  SHF.R.U32.HI R8, RZ, 0x8, R7 ;  /* 0x00000008ff087819 */ /* 0x000fc40000011607 */
[----:B------:R-:W-:Y:S02]  /*81ce0*/  LOP3.LUT R51, R51, 0xfffffff7, RZ, 0xc0, !PT ;  /* 0xfffffff733337812 */ /* 0x000fe400078ec0ff */
[--C-:B------:R-:W-:Y:S02]  /*81cf0*/  PRMT R7, R7, 0x3340, R5.reuse ;  /* 0x0000334007077816 */ /* 0x100fe40000000005 */
[----:B----4-:R-:W-:Y:S02]  /*81d00*/  SHF.R.U32.HI R4, RZ, 0x8, R6 ;  /* 0x00000008ff047819 */ /* 0x010fe40000011606 */
[----:B------:R-:W-:Y:S02]  /*81d10*/  SHF.R.U32.HI R6, RZ, 0x8, R5 ;  /* 0x00000008ff067819 */ /* 0x000fe40000011605 */
[----:B------:R-:W-:Y:S02]  /*81d20*/  LOP3.LUT R5, R9, 0xffff, RZ, 0xc0, !PT ;  /* 0x0000ffff09057812 */ /* 0x000fe400078ec0ff */
[----:B------:R-:W-:Y:S01]  /*81d30*/  LOP3.LUT R4, R4, 0xffff, RZ, 0xc0, !PT ;  /* 0x0000ffff04047812 */ /* 0x000fe200078ec0ff */
[----:B------:R4:W-:Y:S01]  /*81d40*/  STL [R1+0xae8], R7 ;  /* 0x000ae80701007387 */ /* 0x0009e20000100800 */
[----:B------:R-:W-:-:S04]  /*81d50*/  @P1 LOP3.LUT R51, R51, 0x8, RZ, 0xfc, !PT ;  /* 0x0000000833331812 */ /* 0x000fc800078efcff */
[----:B------:R-:W-:Y:S02]  /*81d60*/  LOP3.LUT R51, R51, 0xfffffffb, RZ, 0xc0, !PT ;  /* 0xfffffffb33337812 */ /* 0x000fe400078ec0ff */
[----:B----4-:R-:W-:Y:S02]  /*81d70*/  LOP3.LUT R7, R8, 0xffff, RZ, 0xc0, !PT ;  /* 0x0000ffff08077812 */ /* 0x010fe400078ec0ff */
[----:B------:R-:W-:Y:S01]  /*81d80*/  PRMT R8, R5, 0x3340, R4 ;  /* 0x0000334005087816 */ /* 0x000fe20000000004 */
[----:B------:R-:W-:Y:S01]  /*81d90*/  VIADD R4, R54, 0x76 ;  /* 0x0000007636047836 */ /* 0x000fe20000000000 */
[----:B------:R-:W-:-:S04]  /*81da0*/  @P0 LOP3.LUT R51, R51, 0x4, RZ, 0xfc, !PT ;  /* 0x0000000433330812 */ /* 0x000fc800078efcff */
[----:B------:R-:W-:Y:S02]  /*81db0*/  ISETP.GE.AND P0, PT, R4, UR74, PT ;  /* 0x0000004a04007c0c */ /* 0x000fe4000bf06270 */
[----:B------:R-:W-:Y:S02]  /*81dc0*/  LOP3.LUT R51, R51, 0xfffffffd, RZ, 0xc0, !PT ;  /* 0xfffffffd33337812 */ /* 0x000fe400078ec0ff */
[----:B------:R-:W-:Y:S01]  /*81dd0*/  LOP3.LUT R6, R6, 0xffff, RZ, 0xc0, !PT ;  /* 0x0000ffff06067812 */ /* 0x000fe200078ec0ff */
[----:B------:R-:W-:Y:S01]  /*81de0*/  STL [R1+0x31c], R8 ;  /* 0x00031c0801007387 */ /* 0x000fe20000100800 */
[----:B---3--:R-:W-:Y:S01]  /*81df0*/  ISETP.LT.AND P1, PT, R50, UR64, !P0 ;  /* 0x0000004032007c0c */ /* 0x008fe2000c721270 */
[----:B------:R-:W-:Y:S01]  /*81e00*/  VIADD R4, R54, 0x77 ;  /* 0x0000007736047836 */ /* 0x000fe20000000000 */
[----:B------:R-:W-:Y:S01]  /*81e10*/  ISETP.LT.AND P0, PT, R59, UR70, !P0 ;  /* 0x000000463b007c0c */ /* 0x000fe2000c701270 */
[----:B------:R-:W3:Y:S01]  /*81e20*/  LDCU UR64, c[0x0][0x398] ;  /* 0x00007300ff4077ac */ /* 0x000ee20008000800 */
[----:B------:R-:W-:Y:S01]  /*81e30*/  PRMT R5, R7, 0x3340, R6 ;  /* 0x0000334007057816 */ /* 0x000fe20000000006 */
[----:B------:R-:W4:Y:S01]  /*81e40*/  LDCU UR70, c[0x0][0x398] ;  /* 0x00007300ff4677ac */ /* 0x000f220008000800 */
[----:B------:R-:W0:Y:S07]  /*81e50*/  LDCU UR74, c[0x0][0x39c] ;  /* 0x00007380ff4a77ac */ /* 0x000e2e0008000800 */
[----:B------:R-:W-:-:S04]  /*81e60*/  @P1 LOP3.LUT R51, R51, 0x2, RZ, 0xfc, !PT ;  /* 0x0000000233331812 */ /* 0x000fc800078efcff */
[----:B------:R-:W-:-:S04]  /*81e70*/  LOP3.LUT R51, R51, 0xfffffffe, RZ, 0xc0, !PT ;  /* 0xfffffffe33337812 */ /* 0x000fc800078ec0ff */
[----:B------:R-:W-:Y:S01]  /*81e80*/  @P0 LOP3.LUT R51, R51, 0x1, RZ, 0xfc, !PT ;  /* 0x0000000133330812 */ /* 0x000fe200078efcff */
[----:B------:R0:W-:Y:S04]  /*81e90*/  STL [R1+0x318], R5 ;  /* 0x0003180501007387 */ /* 0x0001e80000100800 */
        /* <DEDUP_REMOVED lines=8> */
[----:B------:R-:W-:Y:S02]  /*81f20*/  ISETP.GE.AND P0, PT, R4, UR58, PT ;  /* 0x0000003a04007c0c */ /* 0x000fe4000bf06270 */
[----:B------:R-:W-:Y:S02]  /*81f30*/  PRMT R4, R6, 0x3340, R29 ;  /* 0x0000334006047816 */ /* 0x000fe4000000001d */
[----:B------:R-:W-:-:S03]  /*81f40*/  SHF.R.U32.HI R8, RZ, 0x8, R6 ;  /* 0x00000008ff087819 */ /* 0x000fc60000011606 */
[----:B------:R0:W-:Y:S01]  /*81f50*/  STL [R1+0xad4], R4 ;  /* 0x000ad40401007387 */ /* 0x0001e20000100800 */
[----:B------:R-:W-:Y:S02]  /*81f60*/  SHF.R.U32.HI R7, RZ, 0x8, R5 ;  /* 0x00000008ff077819 */ /* 0x000fe40000011605 */
[--C-:B------:R-:W-:Y:S02]  /*81f70*/  SHF.R.U32.HI R6, RZ, 0x8, R28.reuse ;  /* 0x00000008ff067819 */ /* 0x100fe4000001161c */
[----:B------:R-:W-:Y:S02]  /*81f80*/  PRMT R9, R5, 0x3340, R28 ;  /* 0x0000334005097816 */ /* 0x000fe4000000001c */
[----:B0-----:R-:W-:Y:S02]  /*81f90*/  SHF.R.U32.HI R4, RZ, 0x8, R29 ;  /* 0x00000008ff047819 */ /* 0x001fe4000001161d */
[----:B------:R-:W-:Y:S02]  /*81fa0*/  LOP3.LUT R5, R8, 0xffff, RZ, 0xc0, !PT ;  /* 0x0000ffff08057812 */ /* 0x000fe400078ec0ff */
[----:B------:R-:W-:-:S02]  /*81fb0*/  LOP3.LUT R4, R4, 0xffff, RZ, 0xc0, !PT ;  /* 0x0000ffff04047812 */ /* 0x000fc400078ec0ff */
[----:B------:R-:W-:Y:S02]  /*81fc0*/  LOP3.LUT R7, R7, 0xffff, RZ, 0xc0, !PT ;  /* 0x0000ffff07077812 */ /* 0x000fe400078ec0ff */
[----:B------:R-:W-:Y:S02]  /*81fd0*/  LOP3.LUT R6, R6, 0xffff, RZ, 0xc0, !PT ;  /* 0x0000ffff06067812 */ /* 0x000fe400078ec0ff */
        /* <DEDUP_REMOVED lines=9> */
[----:B-1----:R-:W-:Y:S02]  /*82070*/  ISETP.LT.AND P1, PT, R50, UR66, !P0 ;  /* 0x0000004232007c0c */ /* 0x002fe4000c721270 */
[----:B------:R-:W-:Y:S01]  /*82080*/  LOP3.LUT R52, R52, 0x7fffffff, RZ, 0xc0, !PT ;  /* 0x7fffffff34347812 */ /* 0x000fe200078ec0ff */
[----:B------:R-:W-:Y:S01]  /*82090*/  VIADD R4, R54, 0x78 ;  /* 0x0000007836047836 */ /* 0x000fe20000000000 */
[----:B------:R-:W-:Y:S01]  /*820a0*/  ISETP.LT.AND P0, PT, R59, UR68, !P0 ;  /* 0x000000443b007c0c */ /* 0x000fe2000c701270 */
[----:B------:R-:W0:Y:S01]  /*820b0*/  LDCU UR66, c[0x0][0x398] ;  /* 0x00007300ff4277ac */ /* 0x000e220008000800 */
[----:B------:R-:W-:Y:S02]  /*820c0*/  LOP3.LUT R8, R18, 0xffff, RZ, 0xc0, !PT ;  /* 0x0000ffff12087812 */ /* 0x000fe400078ec0ff */
        /* <DEDUP_REMOVED lines=10> */
[----:B----4-:R-:W-:Y:S02]  /*82170*/  ISETP.LT.AND P0, PT, R59, UR70, !P0 ;  /* 0x000000463b007c0c */ /* 0x010fe4000c701270 */
[----:B------:R-:W-:Y:S01]  /*82180*/  SHF.R.U32.HI R9, RZ, 0x8, R8 ;  /* 0x00000008ff097819 */ /* 0x000fe20000011608 */
[----:B------:R-:W4:Y:S08]  /*82190*/  LDCU UR64, c[0x0][0x398] ;  /* 0x00007300ff4077ac */ /* 0x000f300008000800 */
[----:B------:R-:W-:-:S04]  /*821a0*/  @P1 LOP3.LUT R52, R52, 0x20000000, RZ, 0xfc, !PT ;  /* 0x2000000034341812 */ /* 0x000fc800078efcff */
[----:B------:R-:W-:-:S04]  /*821b0*/  LOP3.LUT R52, R52, 0xefffffff, RZ, 0xc0, !PT ;  /* 0xefffffff34347812 */ /* 0x000fc800078ec0ff */
[----:B------:R-:W-:Y:S02]  /*821c0*/  @P0 LOP3.LUT R52, R52, 0x10000000, RZ, 0xfc, !PT ;  /* 0x1000000034340812 */ /* 0x000fe400078efcff */
[----:B------:R-:W-:Y:S01]  /*821d0*/  ISETP.GE.AND P0, PT, R4, UR56, PT ;  /* 0x0000003804007c0c */ /* 0x000fe2000bf06270 */
[----:B------:R-:W-:Y:S01]  /*821e0*/  UMOV UR58, UR72 ;  /* 0x00000048003a7c82 */ /* 0x000fe20008000000 */
[--C-:B------:R-:W-:Y:S01]  /*821f0*/  PRMT R4, R8, 0x3340, R6.reuse ;  /* 0x0000334008047816 */ /* 0x100fe20000000006 */
[----:B------:R-:W0:Y:S01]  /*82200*/  LDCU UR72, c[0x0][0x39c] ;  /* 0x00007380ff4877ac */ /* 0x000e220008000800 */
[----:B------:R-:W-:Y:S02]  /*82210*/  SHF.R.U32.HI R8, RZ, 0x8, R7 ;  /* 0x00000008ff087819 */ /* 0x000fe40000011607 */
[----:B------:R-:W-:Y:S01]  /*82220*/  PRMT R7, R7, 0x3340, R5 ;  /* 0x0000334007077816 */ /* 0x000fe20000000005 */
[----:B------:R1:W-:Y:S01]  /*82230*/  STL [R1+0x450], R4 ;  /* 0x0004500401007387 */ /* 0x0003e20000100800 */
[----:B------:R-:W-:Y:S01]  /*82240*/  LOP3.LUT R52, R52, 0xf7ffffff, RZ, 0xc0, !PT ;  /* 0xf7ffffff34347812 */ /* 0x000fe200078ec0ff */
[----:B------:R-:W0:Y:S02]  /*82250*/  LDCU UR56, c[0x0][0x39c] ;  /* 0x00007380ff3877ac */ /* 0x000e240008000800 */
[----:B------:R4:W-:Y:S01]  /*82260*/  STL [R1+0x44c], R7 ;  /* 0x00044c0701007387 */ /* 0x0009e20000100800 */
[----:B-1----:R-:W-:-:S02]  /*82270*/  SHF.R.U32.HI R4, RZ, 0x8, R6 ;  /* 0x00000008ff047819 */ /* 0x002fc40000011606 */
[----:B------:R-:W-:Y:S02]  /*82280*/  SHF.R.U32.HI R6, RZ, 0x8, R5 ;  /* 0x00000008ff067819 */ /* 0x000fe40000011605 */
[----:B------:R-:W-:Y:S02]  /*82290*/  LOP3.LUT R5, R9, 0xffff, RZ, 0xc0, !PT ;  /* 0x0000ffff09057812 */ /* 0x000fe400078ec0ff */
[----:B------:R-:W-:Y:S02]  /*822a0*/  LOP3.LUT R4, R4, 0xffff, RZ, 0xc0, !PT ;  /* 0x0000ffff04047812 */ /* 0x000fe400078ec0ff */
[----:B----4-:R-:W-:Y:S02]  /*822b0*/  LOP3.LUT R7, R8, 0xffff, RZ, 0xc0, !PT ;  /* 0x0000ffff08077812 */ /* 0x010fe400078ec0ff */
[----:B------:R-:W-:Y:S02]  /*822c0*/  LOP3.LUT R6, R6, 0xffff, RZ, 0xc0, !PT ;  /* 0x0000ffff06067812 */ /* 0x000fe400078ec0ff */
[----:B------:R-:W-:-:S02]  /*822d0*/  PRMT R8, R5, 0x3340, R4 ;  /* 0x0000334005087816 */ /* 0x000fc40000000004 */
[----:B------:R-:W-:-:S03]  /*822e0*/  PRMT R5, R7, 0x3340, R6 ;  /* 0x0000334007057816 */ /* 0x000fc60000000006 */
[----:B------:R-:W-:Y:S04]  /*822f0*/  STL [R1+0x214], R8 ;  /* 0x0002140801007387 */ /* 0x000fe80000100800 */
[----:B------:R2:W-:Y:S04]  /*82300*/  STL [R1+0x210], R5 ;  /* 0x0002100501007387 */ /* 0x0005e80000100800 */
[----:B------:R-:W4:Y:S01]  /*82310*/  LDL.LU R58, [R1+0x1570] ;  /* 0x00157000013a7983 */ /* 0x000f220000300800 */
[----:B---3--:R-:W-:-:S03]  /*82320*/  LOP3.LUT R6, R30, 0xffff, RZ, 0xc0, !PT ;  /* 0x0000ffff1e067812 */ /* 0x008fc600078ec0ff */
[----:B------:R-:W3:Y:S01]  /*82330*/  LDL.LU R30, [R1+0x156c] ;  /* 0x00156c00011e7983 */ /* 0x000ee20000300800 */
[----:B--2---:R-:W-:-:S03]  /*82340*/  LOP3.LUT R5, R56, 0xffff, RZ, 0xc0, !PT ;  /* 0x0000ffff38057812 */ /* 0x004fc600078ec0ff */
[----:B------:R-:W2:Y:S01]  /*82350*/  LDL.LU R56, [R1+0x14c0] ;  /* 0x0014c00001387983 */ /* 0x000ea20000300800 */
[----:B0-----:R-:W-:Y:S01]  /*82360*/  ISETP.LT.AND P1, PT, R50, UR66, !P0 ;  /* 0x0000004232007c0c */ /* 0x001fe2000c721270 */
[----:B------:R-:W-:Y:S01]  /*82370*/  VIADD R4, R54, 0x7a ;  /* 0x0000007a36047836 */ /* 0x000fe20000000000 */
[----:B------:R-:W-:Y:S01]  /*82380*/  ISETP.LT.AND P0, PT, R59, UR68, !P0 ;  /* 0x000000443b007c0c */ /* 0x000fe2000c701270 */
[----:B------:R-:W0:Y:S01]  /*82390*/  LDCU UR66, c[0x0][0x398] ;  /* 0x00007300ff4277ac */ /* 0x000e220008000800 */
[----:B------:R-:W-:Y:S02]  /*823a0*/  SHF.R.U32.HI R8, RZ, 0x8, R6 ;  /* 0x00000008ff087819 */ /* 0x000fe40000011606 */
        /* <DEDUP_REMOVED lines=13> */
[----:B------:R-:W-:Y:S01]  /*82480*/  LOP3.LUT R7, R7, 0xffff, RZ, 0xc0, !PT ;  /* 0x0000ffff07077812 */ /* 0x000fe200078ec0ff */
        /* <DEDUP_REMOVED lines=18> */
[----:B------:R4:W-:Y:S04]  /*825b0*/  STL [R1+0x11c], R8 ;  /* 0x00011c0801007387 */ /* 0x0009e80000100800 */
[----:B------:R1:W-:Y:S01]  /*825c0*/  STL [R1+0x118], R5 ;  /* 0x0001180501007387 */ /* 0x0003e20000100800 */
[----:B----4-:R-:W-:-:S02]  /*825d0*/  LOP3.LUT R8, R58, 0xffff, RZ, 0xc0, !PT ;  /* 0x0000ffff3a087812 */ /* 0x010fc400078ec0ff */
[----:B-1----:R-:W-:Y:S02]  /*825e0*/  LOP3.LUT R5, R0, 0xffff, RZ, 0xc0, !PT ;  /* 0x0000ffff00057812 */ /* 0x002fe400078ec0ff */
[----:B------:R-:W4:Y:S04]  /*825f0*/  LDL.LU R0, [R1+0x25ec] ;  /* 0x0025ec0001007983 */ /* 0x000f280000300800 */
        /* <DEDUP_REMOVED lines=44> */
[----:B----4-:R-:W-:-:S03]  /*828c0*/  LOP3.LUT R7, R58, 0xffff, RZ, 0xc0, !PT ;  /* 0x0000ffff3a077812 */ /* 0x010fc600078ec0ff */
        /* <DEDUP_REMOVED lines=52> */
[----:B------:R-:W-:Y:S02]  /*82c10*/  LOP3.LUT R8, R18, 0xffff, RZ, 0xc0, !PT ;  /* 0x0000ffff12087812 */ /* 0x000fe400078ec0ff */
[----:B----4-:R-:W-:Y:S01]  /*82c20*/  LOP3.LUT R7, R58, 0xffff, RZ, 0xc0, !PT ;  /* 0x0000ffff3a077812 */ /* 0x010fe200078ec0ff */
        /* <DEDUP_REMOVED lines=54> */
[----:B------:R-:W-:Y:S01]  /*82f90*/  PRMT R9, R5, 0x3340, R60 ;  /* 0x0000334005097816 */ /* 0x000fe2000000003c */
[----:B------:R-:W0:Y:S01]  /*82fa0*/  LDCU UR64, c[0x0][0x398] ;  /* 0x00007300ff4077ac */ /* 0x000e220008000800 */
        /* <DEDUP_REMOVED lines=30> */
[----:B------:R-:W1:Y:S07]  /*83190*/  LDCU UR68, c[0x0][0x398] ;  /* 0x00007300ff4477ac */ /* 0x000e6e0008000800 */
        /* <DEDUP_REMOVED lines=11> */
[----:B------:R-:W-:Y:S01]  /*83250*/  PRMT R9, R6, 0x3340, R35 ;  /* 0x0000334006097816 */ /* 0x000fe20000000023 */
[----:B------:R-:W0:Y:S06]  /*83260*/  LDCU UR26, c[0x0][0x39c] ;  /* 0x00007380ff1a77ac */ /* 0x000e2c0008000800 */
[----:B------:R-:W-:-:S04]  /*83270*/  @P1 LOP3.LUT R52, R52, 0x20, RZ, 0xfc, !PT ;  /* 0x0000002034341812 */ /* 0x000fc800078efcff */
[----:B------:R-:W-:-:S04]  /*83280*/  LOP3.LUT R52, R52, 0xffffffef, RZ, 0xc0, !PT ;  /* 0xffffffef34347812 */ /* 0x000fc800078ec0ff */
[----:B------:R-:W-:Y:S02]  /*83290*/  @P0 LOP3.LUT R52, R52, 0x10, RZ, 0xfc, !PT ;  /* 0x0000001034340812 */ /* 0x000fe400078efcff */
[----:B------:R-:W-:Y:S01]  /*832a0*/  ISETP.GE.AND P0, PT, R4, UR28, PT ;  /* 0x0000001c04007c0c */ /* 0x000fe2000bf06270 */
[----:B------:R-:W2:Y:S01]  /*832b0*/  LDCU UR28, c[0x0][0x39c] ;  /* 0x00007380ff1c77ac */ /* 0x000ea20008000800 */
[--C-:B------:R-:W-:Y:S02]  /*832c0*/  PRMT R4, R7, 0x3340, R5.reuse ;  /* 0x0000334007047816 */ /* 0x100fe40000000005 */
[----:B0-----:R-:W-:Y:S01]  /*832d0*/  ISETP.LT.AND P1, PT, R50, UR66, !P0 ;  /* 0x0000004232007c0c */ /* 0x001fe2000c721270 */
[----:B------:R-:W0:Y:S01]  /*832e0*/  LDCU UR66, c[0x0][0x398] ;  /* 0x00007300ff4277ac */ /* 0x000e220008000800 */
[----:B-1----:R-:W-:Y:S01]  /*832f0*/  ISETP.LT.AND P0, PT, R59, UR68, !P0 ;  /* 0x000000443b007c0c */ /* 0x002fe2000c701270 */
[----:B------:R1:W-:Y:S01]  /*83300*/  STL [R1+0x448], R4 ;  /* 0x0004480401007387 */ /* 0x0003e20000100800 */
[----:B------:R-:W-:Y:S01]  /*83310*/  LOP3.LUT R52, R52, 0xfffffff7, RZ, 0xc0, !PT ;  /* 0xfffffff734347812 */ /* 0x000fe200078ec0ff */
[----:B------:R-:W0:Y:S01]  /*83320*/  LDCU UR68, c[0x0][0x398] ;  /* 0x00007300ff4477ac */ /* 0x000e220008000800 */
[----:B-1----:R-:W-:-:S02]  /*83330*/  SHF.R.U32.HI R4, RZ, 0x8, R5 ;  /* 0x00000008ff047819 */ /* 0x002fc40000011605 */
[----:B------:R-:W-:Y:S02]  /*83340*/  LOP3.LUT R5, R8, 0xffff, RZ, 0xc0, !PT ;  /* 0x0000ffff08057812 */ /* 0x000fe400078ec0ff */
[----:B------:R-:W-:-:S03]  /*83350*/  LOP3.LUT R4, R4, 0xffff, RZ, 0xc0, !PT ;  /* 0x0000ffff04047812 */ /* 0x000fc600078ec0ff */
[----:B------:R-:W-:Y:S02]  /*83360*/  @P1 LOP3.LUT R52, R52, 0x8, RZ, 0xfc, !PT ;  /* 0x0000000834341812 */ /* 0x000fe400078efcff */
[----:B------:R-:W-:Y:S01]  /*83370*/  PRMT R8, R5, 0x3340, R4 ;  /* 0x0000334005087816 */ /* 0x000fe20000000004 */
[----:B------:R-:W-:Y:S01]  /*83380*/  VIADD R4, R54, 0x86 ;  /* 0x0000008636047836 */ /* 0x000fe20000000000 */
[----:B------:R-:W-:-:S04]  /*83390*/  LOP3.LUT R52, R52, 0xfffffffb, RZ, 0xc0, !PT ;  /* 0xfffffffb34347812 */ /* 0x000fc800078ec0ff */
[----:B------:R-:W-:Y:S02]  /*833a0*/  @P0 LOP3.LUT R52, R52, 0x4, RZ, 0xfc, !PT ;  /* 0x0000000434340812 */ /* 0x000fe400078efcff */
[----:B------:R-:W-:Y:S02]  /*833b0*/  ISETP.GE.AND P0, PT, R4, UR30, PT ;  /* 0x0000001e04007c0c */ /* 0x000fe4000bf06270 */
[----:B------:R-:W-:Y:S02]  /*833c0*/  LOP3.LUT R52, R52, 0xfffffffd, RZ, 0xc0, !PT ;  /* 0xfffffffd34347812 */ /* 0x000fe400078ec0ff */
[----:B------:R-:W-:Y:S01]  /*833d0*/  SHF.R.U32.HI R7, RZ, 0x8, R6 ;  /* 0x00000008ff077819 */ /* 0x000fe20000011606 */
[----:B------:R-:W-:Y:S01]  /*833e0*/  STL [R1+0x444], R9 ;  /* 0x0004440901007387 */ /* 0x000fe20000100800 */
[----:B----4-:R-:W-:Y:S01]  /*833f0*/  ISETP.LT.AND P1, PT, R50, UR62, !P0 ;  /* 0x0000003e32007c0c */ /* 0x010fe2000c721270 */
[----:B------:R-:W-:Y:S01]  /*83400*/  VIADD R4, R54, 0x87 ;  /* 0x0000008736047836 */ /* 0x000fe20000000000 */
[----:B------:R-:W-:Y:S01]  /*83410*/  ISETP.LT.AND P0, PT, R59, UR64, !P0 ;  /* 0x000000403b007c0c */ /* 0x000fe2000c701270 */
[----:B------:R-:W1:Y:S01]  /*83420*/  LDCU UR30, c[0x0][0x39c] ;  /* 0x00007380ff1e77ac */ /* 0x000e620008000800 */
[----:B------:R-:W-:-:S02]  /*83430*/  SHF.R.U32.HI R6, RZ, 0x8, R35 ;  /* 0x00000008ff067819 */ /* 0x000fc40000011623 */
[----:B------:R-:W-:Y:S01]  /*83440*/  LOP3.LUT R7, R7, 0xffff, RZ, 0xc0, !PT ;  /* 0x0000ffff07077812 */ /* 0x000fe200078ec0ff */
[----:B------:R-:W-:Y:S01]  /*83450*/  STL [R1+0x1fc], R8 ;  /* 0x0001fc0801007387 */ /* 0x000fe20000100800 */
[----:B------:R-:W-:Y:S01]  /*83460*/  LOP3.LUT R6, R6, 0xffff, RZ, 0xc0, !PT ;  /* 0x0000ffff06067812 */ /* 0x000fe200078ec0ff */
[----:B------:R-:W4:Y:S04]  /*83470*/  LDCU UR64, c[0x0][0x398] ;  /* 0x00007300ff4077ac */ /* 0x000f280008000800 */
[----:B------:R-:W-:Y:S01]  /*83480*/  @P1 LOP3.LUT R52, R52, 0x2, RZ, 0xfc, !PT ;  /* 0x0000000234341812 */ /* 0x000fe200078efcff */
[----:B------:R-:W0:Y:S03]  /*83490*/  LDCU UR62, c[0x0][0x398] ;  /* 0x00007300ff3e77ac */ /* 0x000e260008000800 */
[----:B------:R-:W-:-:S02]  /*834a0*/  LOP3.LUT R52, R52, 0xfffffffe, RZ, 0xc0, !PT ;  /* 0xfffffffe34347812 */ /* 0x000fc400078ec0ff */
[----:B------:R-:W-:Y:S02]  /*834b0*/  PRMT R5, R7, 0x3340, R6 ;  /* 0x0000334007057816 */ /* 0x000fe40000000006 */
[----:B------:R-:W-:-:S03]  /*834c0*/  @P0 LOP3.LUT R52, R52, 0x1, RZ, 0xfc, !PT ;  /* 0x0000000134340812 */ /* 0x000fc600078efcff */
[----:B------:R0:W-:Y:S04]  /*834d0*/  STL [R1+0x1f8], R5 ;  /* 0x0001f80501007387 */ /* 0x0001e80000100800 */
[----:B------:R-:W-:Y:S01]  /*834e0*/  STL [R1+0x2568], R52 ;  /* 0x0025683401007387 */ /* 0x000fe20000100800 */
[----:B0-----:R-:W-:-:S03]  /*834f0*/  LOP3.LUT R5, R0, 0xffff, RZ, 0xc0, !PT ;  /* 0x0000ffff00057812 */ /* 0x001fc600078ec0ff */
[----:B------:R-:W4:Y:S04]  /*83500*/  LDL.LU R0, [R1+0x25e4] ;  /* 0x0025e40001007983 */ /* 0x000f280000300800 */
[----:B------:R-:W4:Y:S01]  /*83510*/  LDL.LU R18, [R1+0x15cc] ;  /* 0x0015cc0001127983 */ /* 0x000f220000300800 */
[----:B---3--:R-:W-:-:S03]  /*83520*/  LOP3.LUT R7, R30, 0xffff, RZ, 0xc0, !PT ;  /* 0x0000ffff1e077812 */ /* 0x008fc600078ec0ff */
        /* <DEDUP_REMOVED lines=8> */
[--C-:B------:R-:W-:Y:S01]  /*835b0*/  PRMT R7, R7, 0x3340, R5.reuse ;  /* 0x0000334007077816 */ /* 0x100fe20000000005 */
[----:B------:R1:W-:Y:S01]  /*835c0*/  STL [R1+0x404], R4 ;  /* 0x0004040401007387 */ /* 0x0003e20000100800 */
[----:B------:R-:W-:Y:S02]  /*835d0*/  SHF.R.U32.HI R8, RZ, 0x8, R6 ;  /* 0x00000008ff087819 */ /* 0x000fe40000011606 */
[----:B------:R-:W-:Y:S01]  /*835e0*/  SHF.R.U32.HI R6, RZ, 0x8, R5 ;  /* 0x00000008ff067819 */ /* 0x000fe20000011605 */
[----:B------:R0:W-:Y:S01]  /*835f0*/  STL [R1+0x3b0], R7 ;  /* 0x0003b00701007387 */ /* 0x0001e20000100800 */
[----:B------:R-:W-:-:S02]  /*83600*/  LOP3.LUT R5, R8, 0xffff, RZ, 0xc0, !PT ;  /* 0x0000ffff08057812 */ /* 0x000fc400078ec0ff */
[----:B-1----:R-:W-:Y:S02]  /*83610*/  SHF.R.U32.HI R4, RZ, 0x8, R34 ;  /* 0x00000008ff047819 */ /* 0x002fe40000011622 */
[----:B------:R-:W-:Y:S02]  /*83620*/  LOP3.LUT R6, R6, 0xffff, RZ, 0xc0, !PT ;  /* 0x0000ffff06067812 */ /* 0x000fe400078ec0ff */
[----:B------:R-:W-:Y:S02]  /*83630*/  LOP3.LUT R4, R4, 0xffff, RZ, 0xc0, !PT ;  /* 0x0000ffff04047812 */ /* 0x000fe400078ec0ff */
[----:B0-----:R-:W-:Y:S02]  /*83640*/  LOP3.LUT R7, R9, 0xffff, RZ, 0xc0, !PT ;  /* 0x0000ffff09077812 */ /* 0x001fe400078ec0ff */
[----:B------:R-:W-:Y:S02]  /*83650*/  PRMT R8, R5, 0x3340, R4 ;  /* 0x0000334005087816 */ /* 0x000fe40000000004 */
[----:B------:R-:W-:-:S03]  /*83660*/  PRMT R5, R7, 0x3340, R6 ;  /* 0x0000334007057816 */ /* 0x000fc60000000006 */
[----:B------:R4:W-:Y:S04]  /*83670*/  STL [R1+0x1f4], R8 ;  /* 0x0001f40801007387 */ /* 0x0009e80000100800 */
[----:B------:R2:W-:Y:S01]  /*83680*/  STL [R1+0xf4], R5 ;  /* 0x0000f40501007387 */ /* 0x0005e20000100800 */
[----:B----4-:R-:W-:-:S03]  /*83690*/  LOP3.LUT R8, R18, 0xffff, RZ, 0xc0, !PT ;  /* 0x0000ffff12087812 */ /* 0x010fc600078ec0ff */
[----:B------:R-:W4:Y:S01]  /*836a0*/  LDL.LU R18, [R1+0x15c8] ;  /* 0x0015c80001127983 */ /* 0x000f220000300800 */
[----:B---3--:R-:W-:-:S03]  /*836b0*/  LOP3.LUT R7, R58, 0xffff, RZ, 0xc0, !PT ;  /* 0x0000ffff3a077812 */ /* 0x008fc600078ec0ff */
[----:B------:R-:W3:Y:S01]  /*836c0*/  LDL.LU R58, [R1+0x1594] ;  /* 0x00159400013a7983 */ /* 0x000ee20000300800 */
[----:B------:R-:W-:-:S03]  /*836d0*/  LOP3.LUT R6, R30, 0xffff, RZ, 0xc0, !PT ;  /* 0x0000ffff1e067812 */ /* 0x000fc600078ec0ff */
[----:B------:R-:W4:Y:S01]  /*836e0*/  LDL.LU R30, [R1+0x1518] ;  /* 0x00151800011e7983 */ /* 0x000f220000300800 */
[----:B--2---:R-:W-:-:S03]  /*836f0*/  LOP3.LUT R5, R56, 0xffff, RZ, 0xc0, !PT ;  /* 0x0000ffff38057812 */ /* 0x004fc600078ec0ff */
[----:B------:R-:W2:Y:S01]  /*83700*/  LDL.LU R56, [R1+0x18] ;  /* 0x0000180001387983 */ /* 0x000ea20000300800 */
[----:B------:R-:W-:Y:S02]  /*83710*/  ISETP.LT.AND P1, PT, R50, UR68, !P0 ;  /* 0x0000004432007c0c */ /* 0x000fe4000c721270 */
        /* <DEDUP_REMOVED lines=67> */
[----:B------:R-:W-:Y:S02]  /*83b50*/  PRMT R4, R7, 0x3340, R5 ;  /* 0x0000334007047816 */ /* 0x000fe40000000005 */
[----:B------:R-:W-:Y:S02]  /*83b60*/  SHF.R.U32.HI R7, RZ, 0x8, R8 ;  /* 0x00000008ff077819 */ /* 0x000fe40000011608 */
[--C-:B------:R-:W-:Y:S01]  /*83b70*/  PRMT R8, R8, 0x3340, R6.reuse ;  /* 0x0000334008087816 */ /* 0x100fe20000000006 */
[----:B------:R1:W-:Y:S01]  /*83b80*/  STL [R1+0x37c], R4 ;  /* 0x00037c0401007387 */ /* 0x0003e20000100800 */
[----:B------:R-:W-:-:S02]  /*83b90*/  SHF.R.U32.HI R6, RZ, 0x8, R6 ;  /* 0x00000008ff067819 */ /* 0x000fc40000011606 */
[----:B------:R-:W-:Y:S02]  /*83ba0*/  LOP3.LUT R7, R7, 0xffff, RZ, 0xc0, !PT ;  /* 0x0000ffff07077812 */ /* 0x000fe400078ec0ff */
[----:B------:R-:W-:Y:S02]  /*83bb0*/  LOP3.LUT R6, R6, 0xffff, RZ, 0xc0, !PT ;  /* 0x0000ffff06067812 */ /* 0x000fe400078ec0ff */
[----:B-1----:R-:W-:Y:S02]  /*83bc0*/  SHF.R.U32.HI R4, RZ, 0x8, R5 ;  /* 0x00000008ff047819 */ /* 0x002fe40000011605 */
[----:B------:R-:W-:Y:S02]  /*83bd0*/  LOP3.LUT R5, R9, 0xffff, RZ, 0xc0, !PT ;  /* 0x0000ffff09057812 */ /* 0x000fe400078ec0ff */
[----:B------:R-:W-:Y:S01]  /*83be0*/  LOP3.LUT R4, R4, 0xffff, RZ, 0xc0, !PT ;  /* 0x0000ffff04047812 */ /* 0x000fe200078ec0ff */
[----:B------:R1:W-:Y:S03]  /*83bf0*/  STL [R1+0x3dc], R8 ;  /* 0x0003dc0801007387 */ /* 0x0003e60000100800 */
[----:B-1----:R-:W-:-:S02]  /*83c00*/  PRMT R8, R5, 0x3340, R4 ;  /* 0x0000334005087816 */ /* 0x002fc40000000004 */
[----:B------:R-:W-:-:S03]  /*83c10*/  PRMT R5, R7, 0x3340, R6 ;  /* 0x0000334007057816 */ /* 0x000fc60000000006 */
[----:B------:R-:W-:Y:S04]  /*83c20*/  STL [R1+0xd4], R8 ;  /* 0x0000d40801007387 */ /* 0x000fe80000100800 */
[----:B------:R1:W-:Y:S02]  /*83c30*/  STL [R1+0x1f0], R5 ;  /* 0x0001f00501007387 */ /* 0x0003e40000100800 */
[----:B-1----:R-:W-:Y:S02]  /*83c40*/  LOP3.LUT R5, R2, 0xffff, RZ, 0xc0, !PT ;  /* 0x0000ffff02057812 */ /* 0x002fe400078ec0ff */
[----:B------:R-:W2:Y:S01]  /*83c50*/  LDL.LU R2, [R1+0x25e0] ;  /* 0x0025e00001027983 */ /* 0x000ea20000300800 */
[----:B---3--:R-:W-:-:S03]  /*83c60*/  LOP3.LUT R8, R58, 0xffff, RZ, 0xc0, !PT ;  /* 0x0000ffff3a087812 */ /* 0x008fc600078ec0ff */
[----:B------:R-:W3:Y:S01]  /*83c70*/  LDL.LU R58, [R1+0x15e0] ;  /* 0x0015e000013a7983 */ /* 0x000ee20000300800 */
[----:B----4-:R-:W-:-:S03]  /*83c80*/  LOP3.LUT R7, R30, 0xffff, RZ, 0xc0, !PT ;  /* 0x0000ffff1e077812 */ /* 0x010fc600078ec0ff */
[----:B------:R-:W4:Y:S01]  /*83c90*/  LDL.LU R30, [R1+0x15dc] ;  /* 0x0015dc00011e7983 */ /* 0x000f220000300800 */
        /* <DEDUP_REMOVED lines=76> */
[----:B------:R-:W-:Y:S01]  /*84160*/  SHF.R.U32.HI R8, RZ, 0x8, R7 ;  /* 0x00000008ff087819 */ /* 0x000fe20000011607 */
[----:B------:R-:W0:Y:S01]  /*84170*/  LDCU UR66, c[0x0][0x398] ;  /* 0x00007300ff4277ac */ /* 0x000e220008000800 */
[----:B------:R-:W-:-:S02]  /*84180*/  LOP3.LUT R0, R0, 0xffffffbf, RZ, 0xc0, !PT ;  /* 0xffffffbf00007812 */ /* 0x000fc400078ec0ff */
[--C-:B------:R-:W-:Y:S02]  /*84190*/  PRMT R7, R7, 0x3340, R5.reuse ;  /* 0x0000334007077816 */ /* 0x100fe40000000005 */
[----:B-1----:R-:W-:Y:S02]  /*841a0*/  SHF.R.U32.HI R4, RZ, 0x8, R6 ;  /* 0x00000008ff047819 */ /* 0x002fe40000011606 */
[----:B------:R-:W-:Y:S02]  /*841b0*/  SHF.R.U32.HI R6, RZ, 0x8, R5 ;  /* 0x00000008ff067819 */ /* 0x000fe40000011605 */
[----:B------:R-:W-:Y:S02]  /*841c0*/  LOP3.LUT R5, R9, 0xffff, RZ, 0xc0, !PT ;  /* 0x0000ffff09057812 */ /* 0x000fe400078ec0ff */
[----:B------:R-:W-:Y:S01]  /*841d0*/  LOP3.LUT R4, R4, 0xffff, RZ, 0xc0, !PT ;  /* 0x0000ffff04047812 */ /* 0x000fe200078ec0ff */
[----:B------:R1:W-:Y:S01]  /*841e0*/  STL [R1+0x398], R7 ;  /* 0x0003980701007387 */ /* 0x0003e20000100800 */
[----:B------:R-:W-:-:S04]  /*841f0*/  @P1 LOP3.LUT R0, R0, 0x40, RZ, 0xfc, !PT ;  /* 0x0000004000001812 */ /* 0x000fc800078efcff */
[----:B------:R-:W-:Y:S02]  /*84200*/  LOP3.LUT R0, R0, 0xffffffef, RZ, 0xc0, !PT ;  /* 0xffffffef00007812 */ /* 0x000fe400078ec0ff */
[----:B-1----:R-:W-:Y:S02]  /*84210*/  LOP3.LUT R7, R8, 0xffff, RZ, 0xc0, !PT ;  /* 0x0000ffff08077812 */ /* 0x002fe400078ec0ff */
[----:B------:R-:W-:Y:S01]  /*84220*/  PRMT R8, R5, 0x3340, R4 ;  /* 0x0000334005087816 */ /* 0x000fe20000000004 */
[----:B------:R-:W-:Y:S01]  /*84230*/  VIADD R4, R54, 0x90 ;  /* 0x0000009036047836 */ /* 0x000fe20000000000 */
[----:B------:R-:W-:-:S04]  /*84240*/  @P0 LOP3.LUT R0, R0, 0x10, RZ, 0xfc, !PT ;  /* 0x0000001000000812 */ /* 0x000fc800078efcff */
[----:B------:R-:W-:Y:S02]  /*84250*/  ISETP.GE.AND P0, PT, R4, UR50, PT ;  /* 0x0000003204007c0c */ /* 0x000fe4000bf06270 */
[----:B------:R-:W-:Y:S02]  /*84260*/  LOP3.LUT R0, R0, 0xfffffffb, RZ, 0xc0, !PT ;  /* 0xfffffffb00007812 */ /* 0x000fe400078ec0ff */
[----:B------:R-:W-:Y:S01]  /*84270*/  LOP3.LUT R6, R6, 0xffff, RZ, 0xc0, !PT ;  /* 0x0000ffff06067812 */ /* 0x000fe200078ec0ff */
[----:B------:R-:W-:Y:S01]  /*84280*/  STL [R1+0x1d4], R8 ;  /* 0x0001d40801007387 */ /* 0x000fe20000100800 */
[----:B------:R-:W-:Y:S01]  /*84290*/  ISETP.LT.AND P1, PT, R50, UR64, !P0 ;  /* 0x0000004032007c0c */ /* 0x000fe2000c721270 */
[----:B------:R-:W-:Y:S01]  /*842a0*/  VIADD R4, R54, 0x91 ;  /* 0x0000009136047836 */ /* 0x000fe20000000000 */
[----:B------:R-:W-:Y:S01]  /*842b0*/  ISETP.LT.AND P0, PT, R59, UR62, !P0 ;  /* 0x0000003e3b007c0c */ /* 0x000fe2000c701270 */
[----:B------:R-:W1:Y:S01]  /*842c0*/  LDCU UR64, c[0x0][0x398] ;  /* 0x00007300ff4077ac */ /* 0x000e620008000800 */
[----:B------:R-:W-:Y:S01]  /*842d0*/  PRMT R5, R7, 0x3340, R6 ;  /* 0x0000334007057816 */ /* 0x000fe20000000006 */
[----:B------:R-:W0:Y:S01]  /*842e0*/  LDCU UR62, c[0x0][0x398] ;  /* 0x00007300ff3e77ac */ /* 0x000e220008000800 */
[----:B------:R-:W0:Y:S07]  /*842f0*/  LDCU UR50, c[0x0][0x39c] ;  /* 0x00007380ff3277ac */ /* 0x000e2e0008000800 */
[----:B------:R-:W-:-:S04]  /*84300*/  @P1 LOP3.LUT R0, R0, 0x4, RZ, 0xfc, !PT ;  /* 0x0000000400001812 */ /* 0x000fc800078efcff */
[----:B------:R-:W-:-:S04]  /*84310*/  LOP3.LUT R0, R0, 0xfffffffe, RZ, 0xc0, !PT ;  /* 0xfffffffe00007812 */ /* 0x000fc800078ec0ff */
[----:B------:R-:W-:Y:S01]  /*84320*/  @P0 LOP3.LUT R0, R0, 0x1, RZ, 0xfc, !PT ;  /* 0x0000000100000812 */ /* 0x000fe200078efcff */
[----:B------:R0:W-:Y:S04]  /*84330*/  STL [R1+0x1d0], R5 ;  /* 0x0001d00501007387 */ /* 0x0001e80000100800 */
[----:B------:R1:W-:Y:S01]  /*84340*/  STL [R1+0x25a0], R0 ;  /* 0x0025a00001007387 */ /* 0x0003e20000100800 */
[----:B0-----:R-:W-:-:S03]  /*84350*/  LOP3.LUT R5, R2, 0xffff, RZ, 0xc0, !PT ;  /* 0x0000ffff02057812 */ /* 0x001fc600078ec0ff */
[----:B------:R-:W2:Y:S01]  /*84360*/  LDL.LU R2, [R1+0x25d8] ;  /* 0x0025d80001027983 */ /* 0x000ea20000300800 */
[----:B---3--:R-:W-:Y:S02]  /*84370*/  LOP3.LUT R8, R58, 0xffff, RZ, 0xc0, !PT ;  /* 0x0000ffff3a087812 */ /* 0x008fe400078ec0ff */
[----:B----4-:R-:W-:Y:S01]  /*84380*/  LOP3.LUT R7, R30, 0xffff, RZ, 0xc0, !PT ;  /* 0x0000ffff1e077812 */ /* 0x010fe200078ec0ff */
[----:B------:R-:W3:Y:S04]  /*84390*/  LDL.LU R18, [R1+0x15c0] ;  /* 0x0015c00001127983 */ /* 0x000ee80000300800 */
[----:B------:R-:W4:Y:S04]  /*843a0*/  LDL.LU R58, [R1+0x15bc] ;  /* 0x0015bc00013a7983 */ /* 0x000f280000300800 */
[----:B------:R-:W3:Y:S01]  /*843b0*/  LDL.LU R30, [R1+0x2c] ;  /* 0x00002c00011e7983 */ /* 0x000ee20000300800 */
[----:B--2---:R-:W-:-:S03]  /*843c0*/  LOP3.LUT R6, R56, 0xffff, RZ, 0xc0, !PT ;  /* 0x0000ffff38067812 */ /* 0x004fc600078ec0ff */
[----:B------:R-:W2:Y:S01]  /*843d0*/  LDL.LU R56, [R1+0x28] ;  /* 0x0000280001387983 */ /* 0x000ea20000300800 */
[----:B-1----:R-:W-:Y:S02]  /*843e0*/  PRMT R0, R8, 0x3340, R6 ;  /* 0x0000334008007816 */ /* 0x002fe40000000006 */
[----:B------:R-:W-:Y:S01]  /*843f0*/  ISETP.GE.AND P0, PT, R4, UR51, PT ;  /* 0x0000003304007c0c */ /* 0x000fe2000bf06270 */
[----:B------:R-:W0:Y:S01]  /*84400*/  LDCU UR51, c[0x0][0x39c] ;  /* 0x00007380ff3377ac */ /* 0x000e220008000800 */
[----:B------:R-:W-:Y:S02]  /*84410*/  SHF.R.U32.HI R9, RZ, 0x8, R8 ;  /* 0x00000008ff097819 */ /* 0x000fe40000011608 */
[----:B------:R-:W-:Y:S01]  /*84420*/  SHF.R.U32.HI R4, RZ, 0x8, R6 ;  /* 0x00000008ff047819 */ /* 0x000fe20000011606 */
[----:B------:R1:W-:Y:S01]  /*84430*/  STL [R1+0x350], R0 ;  /* 0x0003500001007387 */ /* 0x0003e20000100800 */
[----:B------:R-:W-:Y:S02]  /*84440*/  SHF.R.U32.HI R8, RZ, 0x8, R7 ;  /* 0x00000008ff087819 */ /* 0x000fe40000011607 */
[----:B------:R-:W-:-:S02]  /*84450*/  SHF.R.U32.HI R6, RZ, 0x8, R5 ;  /* 0x00000008ff067819 */ /* 0x000fc40000011605 */
[----:B------:R-:W-:Y:S02]  /*84460*/  LOP3.LUT R4, R4, 0xffff, RZ, 0xc0, !PT ;  /* 0x0000ffff04047812 */ /* 0x000fe400078ec0ff */
[----:B------:R-:W-:Y:S02]  /*84470*/  LOP3.LUT R6, R6, 0xffff, RZ, 0xc0, !PT ;  /* 0x0000ffff06067812 */ /* 0x000fe400078ec0ff */
[----:B-1----:R-:W-:Y:S02]  /*84480*/  PRMT R0, R7, 0x3340, R5 ;  /* 0x0000334007007816 */ /* 0x002fe40000000005 */
[----:B------:R-:W-:Y:S02]  /*84490*/  LOP3.LUT R5, R9, 0xffff, RZ, 0xc0, !PT ;  /* 0x0000ffff09057812 */ /* 0x000fe400078ec0ff */
[----:B------:R-:W-:Y:S01]  /*844a0*/  LOP3.LUT R7, R8, 0xffff, RZ, 0xc0, !PT ;  /* 0x0000ffff08077812 */ /* 0x000fe200078ec0ff */
[----:B------:R1:W-:Y:S01]  /*844b0*/  STL [R1+0x33c], R0 ;  /* 0x00033c0001007387 */ /* 0x0003e20000100800 */
[----:B------:R-:W-:-:S05]  /*844c0*/  PRMT R5, R5, 0x3340, R4 ;  /* 0x0000334005057816 */ /* 0x000fca0000000004 */
[----:B------:R2:W-:Y:S01]  /*844d0*/  STL [R1+0xa8], R5 ;  /* 0x0000a80501007387 */ /* 0x0005e20000100800 */
[----:B-1----:R-:W-:-:S05]  /*844e0*/  PRMT R0, R7, 0x3340, R6 ;  /* 0x0000334007007816 */ /* 0x002fca0000000006 */
        /* <DEDUP_REMOVED lines=12> */
[----:B------:R-:W4:Y:S04]  /*845b0*/  LDCU UR66, c[0x0][0x398] ;  /* 0x00007300ff4277ac */ /* 0x000f280008000800 */
        /* <DEDUP_REMOVED lines=9> */
[----:B-1----:R-:W-:Y:S01]  /*84650*/  PRMT R0, R8, 0x3340, R6 ;  /* 0x0000334008007816 */ /* 0x002fe20000000006 */
[----:B------:R-:W1:Y:S01]  /*84660*/  LDCU UR62, c[0x0][0x398] ;  /* 0x00007300ff3e77ac */ /* 0x000e620008000800 */
[----:B------:R-:W-:Y:S01]  /*84670*/  SHF.R.U32.HI R9, RZ, 0x8, R8 ;  /* 0x00000008ff097819 */ /* 0x000fe20000011608 */
[----:B------:R-:W0:Y:S06]  /*84680*/  LDCU UR54, c[0x0][0x39c] ;  /* 0x00007380ff3677ac */ /* 0x000e2c0008000800 */
[----:B------:R-:W-:-:S04]  /*84690*/  @P1 LOP3.LUT R2, R2, 0x8000000, RZ, 0xfc, !PT ;  /* 0x0800000002021812 */ /* 0x000fc800078efcff */
[----:B------:R-:W-:-:S04]  /*846a0*/  LOP3.LUT R2, R2, 0xfdffffff, RZ, 0xc0, !PT ;  /* 0xfdffffff02027812 */ /* 0x000fc800078ec0ff */
[----:B------:R-:W-:Y:S02]  /*846b0*/  @P0 LOP3.LUT R2, R2, 0x2000000, RZ, 0xfc, !PT ;  /* 0x0200000002020812 */ /* 0x000fe400078efcff */
[----:B------:R-:W-:Y:S01]  /*846c0*/  ISETP.GE.AND P0, PT, R4, UR4, PT ;  /* 0x0000000404007c0c */ /* 0x000fe2000bf06270 */
[----:B------:R0:W-:Y:S01]  /*846d0*/  STL [R1+0x338], R0 ;  /* 0x0003380001007387 */ /* 0x0001e20000100800 */
[----:B------:R-:W-:Y:S01]  /*846e0*/  SHF.R.U32.HI R4, RZ, 0x8, R6 ;  /* 0x00000008ff047819 */ /* 0x000fe20000011606 */
[----:B------:R-:W1:Y:S01]  /*846f0*/  LDCU UR4, c[0x0][0x39c] ;  /* 0x00007380ff0477ac */ /* 0x000e620008000800 */
[----:B------:R-:W-:Y:S02]  /*84700*/  SHF.R.U32.HI R8, RZ, 0x8, R7 ;  /* 0x00000008ff087819 */ /* 0x000fe40000011607 */
[----:B------:R-:W-:Y:S02]  /*84710*/  SHF.R.U32.HI R6, RZ, 0x8, R5 ;  /* 0x00000008ff067819 */ /* 0x000fe40000011605 */
[----:B------:R-:W-:-:S02]  /*84720*/  LOP3.LUT R4, R4, 0xffff, RZ, 0xc0, !PT ;  /* 0x0000ffff04047812 */ /* 0x000fc400078ec0ff */
[----:B0-----:R-:W-:Y:S02]  /*84730*/  PRMT R0, R7, 0x3340, R5 ;  /* 0x0000334007007816 */ /* 0x001fe40000000005 */
[----:B------:R-:W-:Y:S02]  /*84740*/  LOP3.LUT R5, R9, 0xffff, RZ, 0xc0, !PT ;  /* 0x0000ffff09057812 */ /* 0x000fe400078ec0ff */
[----:B------:R-:W-:Y:S02]  /*84750*/  LOP3.LUT R7, R8, 0xffff, RZ, 0xc0, !PT ;  /* 0x0000ffff08077812 */ /* 0x000fe400078ec0ff */
[----:B------:R-:W-:Y:S01]  /*84760*/  LOP3.LUT R6, R6, 0xffff, RZ, 0xc0, !PT ;  /* 0x0000ffff06067812 */ /* 0x000fe200078ec0ff */
[----:B------:R0:W-:Y:S01]  /*84770*/  STL [R1+0x330], R0 ;  /* 0x0003300001007387 */ /* 0x0001e20000100800 */
[----:B------:R-:W-:-:S05]  /*84780*/  PRMT R5, R5, 0x3340, R4 ;  /* 0x0000334005057816 */ /* 0x000fca0000000004 */
[----:B------:R1:W-:Y:S01]  /*84790*/  STL [R1+0xa4], R5 ;  /* 0x0000a40501007387 */ /* 0x0003e20000100800 */
[----:B0-----:R-:W-:Y:S02]  /*847a0*/  PRMT R0, R7, 0x3340, R6 ;  /* 0x0000334007007816 */ /* 0x001fe40000000006 */
[----:B------:R-:W-:-:S03]  /*847b0*/  LOP3.LUT R6, R48, 0xffff, RZ, 0xc0, !PT ;  /* 0x0000ffff30067812 */ /* 0x000fc600078ec0ff */
[----:B------:R0:W-:Y:S01]  /*847c0*/  STL [R1+0xbc], R0 ;  /* 0x0000bc0001007387 */ /* 0x0001e20000100800 */
[----:B-1----:R-:W-:-:S03]  /*847d0*/  LOP3.LUT R5, R3, 0xffff, RZ, 0xc0, !PT ;  /* 0x0000ffff03057812 */ /* 0x002fc600078ec0ff */
[----:B------:R-:W4:Y:S04]  /*847e0*/  LDL.LU R48, [R1+0x25d4] ;  /* 0x0025d40001307983 */ /* 0x000f280000300800 */
        /* <DEDUP_REMOVED lines=10> */
[----:B----4-:R-:W-:Y:S01]  /*84890*/  ISETP.LT.AND P0, PT, R59, UR66, !P0 ;  /* 0x000000423b007c0c */ /* 0x010fe2000c701270 */
[----:B------:R-:W1:Y:S01]  /*848a0*/  LDCU UR68, c[0x0][0x398] ;  /* 0x00007300ff4477ac */ /* 0x000e620008000800 */
[----:B0-----:R-:W-:Y:S02]  /*848b0*/  PRMT R0, R8, 0x3340, R6 ;  /* 0x0000334008007816 */ /* 0x001fe40000000006 */
        /* <DEDUP_REMOVED lines=9> */
[----:B------:R4:W-:Y:S01]  /*84950*/  STL [R1+0x358], R0 ;  /* 0x0003580001007387 */ /* 0x0009e20000100800 */
[----:B------:R-:W-:Y:S01]  /*84960*/  ISETP.LT.AND P0, PT, R59, UR62, !P0 ;  /* 0x0000003e3b007c0c */ /* 0x000fe2000c701270 */
[----:B------:R-:W0:Y:S01]  /*84970*/  LDCU UR60, c[0x0][0x398] ;  /* 0x00007300ff3c77ac */ /* 0x000e220008000800 */
[----:B------:R-:W-:Y:S01]  /*84980*/  SHF.R.U32.HI R8, RZ, 0x8, R7 ;  /* 0x00000008ff087819 */ /* 0x000fe20000011607 */
[----:B------:R-:W0:Y:S01]  /*84990*/  LDCU UR62, c[0x0][0x398] ;  /* 0x00007300ff3e77ac */ /* 0x000e220008000800 */
[----:B------:R-:W0:Y:S07]  /*849a0*/  LDCU UR64, c[0x0][0x398] ;  /* 0x00007300ff4077ac */ /* 0x000e2e0008000800 */
[----:B------:R-:W-:-:S04]  /*849b0*/  @P1 LOP3.LUT R2, R2, 0x100000, RZ, 0xfc, !PT ;  /* 0x0010000002021812 */ /* 0x000fc800078efcff */
[----:B------:R-:W-:-:S04]  /*849c0*/  LOP3.LUT R2, R2, 0xfffbffff, RZ, 0xc0, !PT ;  /* 0xfffbffff02027812 */ /* 0x000fc800078ec0ff */
[----:B------:R-:W-:Y:S02]  /*849d0*/  @P0 LOP3.LUT R2, R2, 0x40000, RZ, 0xfc, !PT ;  /* 0x0004000002020812 */ /* 0x000fe400078efcff */
[----:B------:R-:W-:Y:S02]  /*849e0*/  ISETP.GE.AND P0, PT, R4, UR76, PT ;  /* 0x0000004c04007c0c */ /* 0x000fe4000bf06270 */
[----:B------:R-:W-:Y:S02]  /*849f0*/  SHF.R.U32.HI R4, RZ, 0x8, R6 ;  /* 0x00000008ff047819 */ /* 0x000fe40000011606 */
[--C-:B----4-:R-:W-:Y:S02]  /*84a00*/  PRMT R0, R7, 0x3340, R5.reuse ;  /* 0x0000334007007816 */ /* 0x110fe40000000005 */
[----:B------:R-:W-:Y:S02]  /*84a10*/  SHF.R.U32.HI R6, RZ, 0x8, R5 ;  /* 0x00000008ff067819 */ /* 0x000fe40000011605 */
[----:B------:R-:W-:-:S02]  /*84a20*/  LOP3.LUT R5, R9, 0xffff, RZ, 0xc0, !PT ;  /* 0x0000ffff09057812 */ /* 0x000fc400078ec0ff */
[----:B------:R-:W-:Y:S02]  /*84a30*/  LOP3.LUT R4, R4, 0xffff, RZ, 0xc0, !PT ;  /* 0x0000ffff04047812 */ /* 0x000fe400078ec0ff */
[----:B------:R-:W-:Y:S02]  /*84a40*/  LOP3.LUT R7, R8, 0xffff, RZ, 0xc0, !PT ;  /* 0x0000ffff08077812 */ /* 0x000fe400078ec0ff */
[----:B------:R-:W-:Y:S02]  /*84a50*/  LOP3.LUT R6, R6, 0xffff, RZ, 0xc0, !PT ;  /* 0x0000ffff06067812 */ /* 0x000fe400078ec0ff */
[----:B------:R-:W-:Y:S01]  /*84a60*/  PRMT R5, R5, 0x3340, R4 ;  /* 0x0000334005057816 */ /* 0x000fe20000000004 */
[----:B------:R4:W-:Y:S04]  /*84a70*/  STL [R1+0x354], R0 ;  /* 0x0003540001007387 */ /* 0x0009e80000100800 */
[----:B------:R2:W-:Y:S04]  /*84a80*/  STL [R1+0x1bc], R5 ;  /* 0x0001bc0501007387 */ /* 0x0005e80000100800 */
[----:B------:R-:W2:Y:S01]  /*84a90*/  LDL.LU R20, [R1+0x74] ;  /* 0x0000740001147983 */ /* 0x000ea20000300800 */
[----:B----4-:R-:W-:-:S03]  /*84aa0*/  PRMT R0, R7, 0x3340, R6 ;  /* 0x0000334007007816 */ /* 0x010fc60000000006 */
[----:B------:R-:W4:Y:S04]  /*84ab0*/  LDL.LU R18, [R1+0x70] ;  /* 0x0000700001127983 */ /* 0x000f280000300800 */
[----:B------:R0:W-:Y:S01]  /*84ac0*/  STL [R1+0x1b8], R0 ;  /* 0x0001b80001007387 */ /* 0x0001e20000100800 */
[----:B------:R-:W-:-:S03]  /*84ad0*/  LOP3.LUT R7, R58, 0xffff, RZ, 0xc0, !PT ;  /* 0x0000ffff3a077812 */ /* 0x000fc600078ec0ff */
[----:B------:R-:W4:Y:S01]  /*84ae0*/  LDL.LU R58, [R1+0x162c] ;  /* 0x00162c00013a7983 */ /* 0x000f220000300800 */
[----:B---3--:R-:W-:-:S03]  /*84af0*/  LOP3.LUT R6, R30, 0xffff, RZ, 0xc0, !PT ;  /* 0x0000ffff1e067812 */ /* 0x008fc600078ec0ff */
[----:B------:R-:W3:Y:S01]  /*84b00*/  LDL.LU R30, [R1+0x15d4] ;  /* 0x0015d400011e7983 */ /* 0x000ee20000300800 */
[----:B--2---:R-:W-:-:S03]  /*84b10*/  LOP3.LUT R5, R56, 0xffff, RZ, 0xc0, !PT ;  /* 0x0000ffff38057812 */ /* 0x004fc600078ec0ff */
[----:B------:R-:W2:Y:S01]  /*84b20*/  LDL.LU R56, [R1+0x1588] ;  /* 0x0015880001387983 */ /* 0x000ea20000300800 */
[----:B-1----:R-:W-:Y:S02]  /*84b30*/  ISETP.LT.AND P1, PT, R50, UR68, !P0 ;  /* 0x0000004432007c0c */ /* 0x002fe4000c721270 */
[----:B------:R-:W-:Y:S01]  /*84b40*/  LOP3.LUT R2, R2, 0xfffeffff, RZ, 0xc0, !PT ;  /* 0xfffeffff02027812 */ /* 0x000fe200078ec0ff */
[----:B------:R-:W-:Y:S01]  /*84b50*/  VIADD R4, R54, 0x96 ;  /* 0x0000009636047836 */ /* 0x000fe20000000000 */
[----:B0-----:R-:W-:Y:S01]  /*84b60*/  ISETP.LT.AND P0, PT, R59, UR66, !P0 ;  /* 0x000000423b007c0c */ /* 0x001fe2000c701270 */
[----:B------:R-:W0:Y:S01]  /*84b70*/  LDCU UR66, c[0x0][0x398] ;  /* 0x00007300ff4277ac */ /* 0x000e220008000800 */
[----:B------:R-:W-:Y:S02]  /*84b80*/  PRMT R0, R7, 0x3340, R5 ;  /* 0x0000334007007816 */ /* 0x000fe40000000005 */
[----:B------:R-:W-:Y:S01]  /*84b90*/  LOP3.LUT R8, R19, 0xffff, RZ, 0xc0, !PT ;  /* 0x0000ffff13087812 */ /* 0x000fe200078ec0ff */
[----:B------:R-:W1:Y:S04]  /*84ba0*/  LDCU UR68, c[0x0][0x398] ;  /* 0x00007300ff4477ac */ /* 0x000e680008000800 */
[----:B------:R-:W-:-:S04]  /*84bb0*/  @P1 LOP3.LUT R2, R2, 0x10000, RZ, 0xfc, !PT ;  /* 0x0001000002021812 */ /* 0x000fc800078efcff */
[----:B------:R-:W-:-:S04]  /*84bc0*/  LOP3.LUT R2, R2, 0xffffbfff, RZ, 0xc0, !PT ;  /* 0xffffbfff02027812 */ /* 0x000fc800078ec0ff */
[----:B------:R-:W-:Y:S02]  /*84bd0*/  @P0 LOP3.LUT R2, R2, 0x4000, RZ, 0xfc, !PT ;  /* 0x0000400002020812 */ /* 0x000fe400078efcff */
[----:B------:R-:W-:-:S04]  /*84be0*/  ISETP.GE.AND P0, PT, R4, UR74, PT ;  /* 0x0000004a04007c0c */ /* 0x000fc8000bf06270 */
[----:B------:R-:W-:Y:S02]  /*84bf0*/  ISETP.LT.AND P1, PT, R50, UR60, !P0 ;  /* 0x0000003c32007c0c */ /* 0x000fe4000c721270 */
[----:B------:R-:W-:Y:S01]  /*84c00*/  LOP3.LUT R2, R2, 0xffffefff, RZ, 0xc0, !PT ;  /* 0xffffefff02027812 */ /* 0x000fe200078ec0ff */
[----:B------:R-:W-:Y:S01]  /*84c10*/  VIADD R4, R54, 0x97 ;  /* 0x0000009736047836 */ /* 0x000fe20000000000 */
[----:B------:R-:W-:Y:S01]  /*84c20*/  ISETP.LT.AND P0, PT, R59, UR62, !P0 ;  /* 0x0000003e3b007c0c */ /* 0x000fe2000c701270 */
[----:B------:R0:W-:Y:S01]  /*84c30*/  STL [R1+0x334], R0 ;  /* 0x0003340001007387 */ /* 0x0001e20000100800 */
[----:B------:R-:W-:Y:S01]  /*84c40*/  SHF.R.U32.HI R9, RZ, 0x8, R7 ;  /* 0x00000008ff097819 */ /* 0x000fe20000011607 */
[----:B------:R-:W1:Y:S01]  /*84c50*/  LDCU UR62, c[0x0][0x398] ;  /* 0x00007300ff3e77ac */ /* 0x000e620008000800 */
[----:B------:R-:W1:Y:S05]  /*84c60*/  LDCU UR60, c[0x0][0x398] ;  /* 0x00007300ff3c77ac */ /* 0x000e6a0008000800 */
[----:B------:R-:W-:-:S04]  /*84c70*/  @P1 LOP3.LUT R2, R2, 0x1000, RZ, 0xfc, !PT ;  /* 0x0000100002021812 */ /* 0x000fc800078efcff */
[----:B------:R-:W-:Y:S02]  /*84c80*/  LOP3.LUT R2, R2, 0xfffffbff, RZ, 0xc0, !PT ;  /* 0xfffffbff02027812 */ /* 0x000fe400078ec0ff */
[----:B0-----:R-:W-:Y:S02]  /*84c90*/  PRMT R0, R8, 0x3340, R6 ;  /* 0x0000334008007816 */ /* 0x001fe40000000006 */
[----:B------:R-:W-:Y:S02]  /*84ca0*/  @P0 LOP3.LUT R2, R2, 0x400, RZ, 0xfc, !PT ;  /* 0x0000040002020812 */ /* 0x000fe400078efcff */
[----:B------:R-:W-:Y:S02]  /*84cb0*/  ISETP.GE.AND P0, PT, R4, UR72, PT ;  /* 0x0000004804007c0c */ /* 0x000fe4000bf06270 */
[----:B------:R-:W-:Y:S02]  /*84cc0*/  SHF.R.U32.HI R4, RZ, 0x8, R5 ;  /* 0x00000008ff047819 */ /* 0x000fe40000011605 */
[----:B------:R-:W-:-:S02]  /*84cd0*/  SHF.R.U32.HI R7, RZ, 0x8, R8 ;  /* 0x00000008ff077819 */ /* 0x000fc40000011608 */
[----:B------:R-:W-:Y:S02]  /*84ce0*/  SHF.R.U32.HI R6, RZ, 0x8, R6 ;  /* 0x00000008ff067819 */ /* 0x000fe40000011606 */
[----:B------:R-:W-:Y:S02]  /*84cf0*/  LOP3.LUT R5, R9, 0xffff, RZ, 0xc0, !PT ;  /* 0x0000ffff09057812 */ /* 0x000fe400078ec0ff */
[----:B------:R-:W-:Y:S02]  /*84d00*/  LOP3.LUT R4, R4, 0xffff, RZ, 0xc0, !PT ;  /* 0x0000ffff04047812 */ /* 0x000fe400078ec0ff */
[----:B------:R-:W-:Y:S02]  /*84d10*/  LOP3.LUT R7, R7, 0xffff, RZ, 0xc0, !PT ;  /* 0x0000ffff07077812 */ /* 0x000fe400078ec0ff */
[----:B------:R-:W-:Y:S01]  /*84d20*/  LOP3.LUT R6, R6, 0xffff, RZ, 0xc0, !PT ;  /* 0x0000ffff06067812 */ /* 0x000fe200078ec0ff */
[----:B------:R0:W-:Y:S01]  /*84d30*/  STL [R1+0x2fc], R0 ;  /* 0x0002fc0001007387 */ /* 0x0001e20000100800 */
[----:B------:R-:W-:-:S05]  /*84d40*/  PRMT R5, R5, 0x3340, R4 ;  /* 0x0000334005057816 */ /* 0x000fca0000000004 */
[----:B------:R1:W-:Y:S01]  /*84d50*/  STL [R1+0x170], R5 ;  /* 0x0001700501007387 */ /* 0x0003e20000100800 */
[----:B0-----:R-:W-:Y:S02]  /*84d60*/  PRMT R0, R7, 0x3340, R6 ;  /* 0x0000334007007816 */ /* 0x001fe40000000006 */
[----:B----4-:R-:W-:-:S03]  /*84d70*/  R2UR UR76, R18 ;  /* 0x00000000124c72ca */ /* 0x010fc600000e0000 */
[----:B------:R0:W-:Y:S01]  /*84d80*/  STL [R1+0xd0], R0 ;  /* 0x0000d00001007387 */ /* 0x0001e20000100800 */
[----:B-1----:R-:W-:-:S03]  /*84d90*/  LOP3.LUT R5, R3, 0xffff, RZ, 0xc0, !PT ;  /* 0x0000ffff03057812 */ /* 0x002fc600078ec0ff */
[----:B------:R-:W4:Y:S04]  /*84da0*/  LDL.LU R3, [R1+0x25cc] ;  /* 0x0025cc0001037983 */ /* 0x000f280000300800 */
[----:B------:R-:W4:Y:S01]  /*84db0*/  LDL.LU R18, [R1+0x1630] ;  /* 0x0016300001127983 */ /* 0x000f220000300800 */
[----:B------:R-:W-:-:S03]  /*84dc0*/  LOP3.LUT R8, R58, 0xffff, RZ, 0xc0, !PT ;  /* 0x0000ffff3a087812 */ /* 0x000fc600078ec0ff */
        /* <DEDUP_REMOVED lines=10> */
[----:B0-----:R-:W-:Y:S02]  /*84e70*/  PRMT R0, R8, 0x3340, R6 ;  /* 0x0000334008007816 */ /* 0x001fe40000000006 */
[----:B------:R-:W-:Y:S02]  /*84e80*/  SHF.R.U32.HI R9, RZ, 0x8, R8 ;  /* 0x00000008ff097819 */ /* 0x000fe40000011608 */
[----:B------:R-:W-:-:S03]  /*84e90*/  R2UR UR74, R20 ;  /* 0x00000000144a72ca */ /* 0x000fc600000e0000 */
[----:B------:R-:W-:Y:S02]  /*84ea0*/  @P1 LOP3.LUT R2, R2, 0x200, RZ, 0xfc, !PT ;  /* 0x0000020002021812 */ /* 0x000fe400078efcff */
[----:B------:R-:W-:Y:S01]  /*84eb0*/  PRMT R36, R33, 0x5410, R36 ;  /* 0x0000541021247816 */ /* 0x000fe20000000024 */
[----:B------:R-:W-:Y:S01]  /*84ec0*/  UMOV UR72, UR70 ;  /* 0x0000004600487c82 */ /* 0x000fe20008000000 */
[----:B------:R-:W-:Y:S01]  /*84ed0*/  LOP3.LUT R2, R2, 0xffffffbf, RZ, 0xc0, !PT ;  /* 0xffffffbf02027812 */ /* 0x000fe200078ec0ff */
[----:B------:R0:W-:Y:S01]  /*84ee0*/  STL [R1+0x2dc], R0 ;  /* 0x0002dc0001007387 */ /* 0x0001e20000100800 */
[----:B------:R-:W-:Y:S01]  /*84ef0*/  SHF.R.U32.HI R8, RZ, 0x8, R7 ;  /* 0x00000008ff087819 */ /* 0x000fe20000011607 */
[----:B------:R-:W1:Y:S01]  /*84f00*/  LDCU UR70, c[0x0][0x398] ;  /* 0x00007300ff4677ac */ /* 0x000e620008000800 */
[----:B------:R-:W-:Y:S02]  /*84f10*/  @P0 LOP3.LUT R2, R2, 0x40, RZ, 0xfc, !PT ;  /* 0x0000004002020812 */ /* 0x000fe400078efcff */
[----:B------:R-:W-:Y:S01]  /*84f20*/  ISETP.GE.AND P0, PT, R4, UR58, PT ;  /* 0x0000003a04007c0c */ /* 0x000fe2000bf06270 */
[----:B------:R-:W1:Y:S03]  /*84f30*/  LDCU UR68, c[0x0][0x39c] ;  /* 0x00007380ff4477ac */ /* 0x000e660008000800 */
[----:B------:R-:W-:-:S02]  /*84f40*/  ISETP.LT.AND P1, PT, R50, UR62, !P0 ;  /* 0x0000003e32007c0c */ /* 0x000fc4000c721270 */
[----:B------:R-:W-:Y:S01]  /*84f50*/  LOP3.LUT R2, R2, 0xffffffdf, RZ, 0xc0, !PT ;  /* 0xffffffdf02027812 */ /* 0x000fe200078ec0ff */
[----:B------:R-:W-:Y:S01]  /*84f60*/  VIADD R4, R54, 0x99 ;  /* 0x0000009936047836 */ /* 0x000fe20000000000 */
[----:B------:R-:W-:Y:S01]  /*84f70*/  ISETP.LT.AND P0, PT, R59, UR64, !P0 ;  /* 0x000000403b007c0c */ /* 0x000fe2000c701270 */
[----:B------:R-:W1:Y:S01]  /*84f80*/  LDCU UR62, c[0x0][0x398] ;  /* 0x00007300ff3e77ac */ /* 0x000e620008000800 */
[----:B0-----:R-:W-:Y:S01]  /*84f90*/  PRMT R0, R7, 0x3340, R5 ;  /* 0x0000334007007816 */ /* 0x001fe20000000005 */
[----:B------:R-:W0:Y:S06]  /*84fa0*/  LDCU UR58, c[0x0][0x398] ;  /* 0x00007300ff3a77ac */ /* 0x000e2c0008000800 */
[----:B------:R-:W-:Y:S01]  /*84fb0*/  @P1 LOP3.LUT R2, R2, 0x20, RZ, 0xfc, !PT ;  /* 0x0000002002021812 */ /* 0x000fe200078efcff */
[----:B------:R-:W0:Y:S03]  /*84fc0*/  LDCU UR64, c[0x0][0x398] ;  /* 0x00007300ff4077ac */ /* 0x000e260008000800 */
[----:B------:R-:W-:-:S04]  /*84fd0*/  LOP3.LUT R2, R2, 0xfffffff7, RZ, 0xc0, !PT ;  /* 0xfffffff702027812 */ /* 0x000fc800078ec0ff */
[----:B------:R-:W-:Y:S02]  /*84fe0*/  @P0 LOP3.LUT R2, R2, 0x8, RZ, 0xfc, !PT ;  /* 0x0000000802020812 */ /* 0x000fe400078efcff */
[----:B------:R-:W-:Y:S01]  /*84ff0*/  ISETP.GE.AND P0, PT, R4, UR56, PT ;  /* 0x0000003804007c0c */ /* 0x000fe2000bf06270 */
[----:B------:R-:W0:Y:S03]  /*85000*/  LDCU UR56, c[0x0][0x398] ;  /* 0x00007300ff3877ac */ /* 0x000e260008000800 */
[----:B------:R-:W-:Y:S01]  /*85010*/  ISETP.LT.AND P1, PT, R50, UR60, !P0 ;  /* 0x0000003c32007c0c */ /* 0x000fe2000c721270 */
[----:B------:R-:W0:Y:S01]  /*85020*/  LDCU UR60, c[0x0][0x398] ;  /* 0x00007300ff3c77ac */ /* 0x000e220008000800 */
[----:B-1----:R-:W-:Y:S02]  /*85030*/  ISETP.LT.AND P0, PT, R59, UR66, !P0 ;  /* 0x000000423b007c0c */ /* 0x002fe4000c701270 */
[----:B------:R-:W-:Y:S01]  /*85040*/  LOP3.LUT R2, R2, 0xfffffffb, RZ, 0xc0, !PT ;  /* 0xfffffffb02027812 */ /* 0x000fe200078ec0ff */
[----:B------:R-:W1:Y:S01]  /*85050*/  LDCU UR66, c[0x0][0x39c] ;  /* 0x00007380ff4277ac */ /* 0x000e620008000800 */
[----:B------:R-:W-:-:S07]  /*85060*/  SHF.R.U32.HI R4, RZ, 0x8, R6 ;  /* 0x00000008ff047819 */ /* 0x000fce0000011606 */
[----:B------:R-:W-:-:S04]  /*85070*/  @P1 LOP3.LUT R2, R2, 0x4, RZ, 0xfc, !PT ;  /* 0x0000000402021812 */ /* 0x000fc800078efcff */
[----:B------:R-:W-:Y:S02]  /*85080*/  LOP3.LUT R2, R2, 0xfffffffe, RZ, 0xc0, !PT ;  /* 0xfffffffe02027812 */ /* 0x000fe400078ec0ff */
[----:B------:R-:W-:Y:S02]  /*85090*/  SHF.R.U32.HI R6, RZ, 0x8, R5 ;  /* 0x00000008ff067819 */ /* 0x000fe40000011605 */
[----:B------:R-:W-:Y:S02]  /*850a0*/  @P0 LOP3.LUT R2, R2, 0x1, RZ, 0xfc, !PT ;  /* 0x0000000102020812 */ /* 0x000fe400078efcff */
[----:B------:R-:W-:Y:S02]  /*850b0*/  LOP3.LUT R5, R9, 0xffff, RZ, 0xc0, !PT ;  /* 0x0000ffff09057812 */ /* 0x000fe400078ec0ff */
[----:B------:R-:W-:Y:S02]  /*850c0*/  LOP3.LUT R4, R4, 0xffff, RZ, 0xc0, !PT ;  /* 0x0000ffff04047812 */ /* 0x000fe400078ec0ff */
[----:B------:R-:W-:-:S02]  /*850d0*/  LOP3.LUT R7, R8, 0xffff, RZ, 0xc0, !PT ;  /* 0x0000ffff08077812 */ /* 0x000fc400078ec0ff */
[----:B------:R-:W-:Y:S01]  /*850e0*/  LOP3.LUT R6, R6, 0xffff, RZ, 0xc0, !PT ;  /* 0x0000ffff06067812 */ /* 0x000fe200078ec0ff */
[----:B------:R0:W-:Y:S04]  /*850f0*/  STL [R1+0x25a4], R2 ;  /* 0x0025a40201007387 */ /* 0x0001e80000100800 */
[----:B------:R1:W-:Y:S01]  /*85100*/  STL [R1+0x2d8], R0 ;  /* 0x0002d80001007387 */ /* 0x0003e20000100800 */
[----:B0-----:R-:W-:Y:S02]  /*85110*/  PRMT R2, R5, 0x3340, R4 ;  /* 0x0000334005027816 */ /* 0x001fe40000000004 */
[----:B-1----:R-:W-:-:S03]  /*85120*/  PRMT R0, R7, 0x3340, R6 ;  /* 0x0000334007007816 */ /* 0x002fc60000000006 */
[----:B------:R-:W-:Y:S01]  /*85130*/  STL [R1+0xb8], R2 ;  /* 0x0000b80201007387 */ /* 0x000fe20000100800 */
[----:B----4-:R-:W-:-:S03]  /*85140*/  LOP3.LUT R7, R58, 0xffff, RZ, 0xc0, !PT ;  /* 0x0000ffff3a077812 */ /* 0x010fc600078ec0ff */
[----:B------:R0:W-:Y:S04]  /*85150*/  STL [R1+0xcc], R0 ;  /* 0x0000cc0001007387 */ /* 0x0001e80000100800 */
[----:B------:R-:W4:Y:S01]  /*85160*/  LDL.LU R58, [R1+0x1634] ;  /* 0x00163400013a7983 */ /* 0x000f220000300800 */
[----:B---3--:R-:W-:-:S03]  /*85170*/  LOP3.LUT R6, R30, 0xffff, RZ, 0xc0, !PT ;  /* 0x0000ffff1e067812 */ /* 0x008fc600078ec0ff */
[----:B------:R-:W3:Y:S01]  /*85180*/  LDL.LU R30, [R1+0x15e4] ;  /* 0x0015e400011e7983 */ /* 0x000ee20000300800 */
[----:B--2---:R-:W-:-:S03]  /*85190*/  LOP3.LUT R5, R56, 0xffff, RZ, 0xc0, !PT ;  /* 0x0000ffff38057812 */ /* 0x004fc600078ec0ff */
[----:B------:R-:W2:Y:S01]  /*851a0*/  LDL.LU R56, [R1+0x1598] ;  /* 0x0015980001387983 */ /* 0x000ea20000300800 */
[----:B------:R-:W-:-:S05]  /*851b0*/  VIADD R4, R54, 0x9a ;  /* 0x0000009a36047836 */ /* 0x000fca0000000000 */
[----:B------:R-:W-:Y:S02]  /*851c0*/  ISETP.GE.AND P0, PT, R4, UR55, PT ;  /* 0x0000003704007c0c */ /* 0x000fe4000bf06270 */
[----:B------:R-:W-:Y:S01]  /*851d0*/  LOP3.LUT R3, R3, 0xbfffffff, RZ, 0xc0, !PT ;  /* 0xbfffffff03037812 */ /* 0x000fe200078ec0ff */
[----:B------:R-:W-:Y:S01]  /*851e0*/  VIADD R4, R54, 0x9b ;  /* 0x0000009b36047836 */ /* 0x000fe20000000000 */
[----:B------:R-:W-:Y:S01]  /*851f0*/  ISETP.LT.AND P1, PT, R50, UR62, !P0 ;  /* 0x0000003e32007c0c */ /* 0x000fe2000c721270 */
[----:B------:R-:W1:Y:S01]  /*85200*/  LDCU UR55, c[0x0][0x398] ;  /* 0x00007300ff3777ac */ /* 0x000e620008000800 */
[----:B------:R-:W-:Y:S02]  /*85210*/  ISETP.LT.AND P0, PT, R59, UR64, !P0 ;  /* 0x000000403b007c0c */ /* 0x000fe4000c701270 */
[----:B0-----:R-:W-:Y:S01]  /*85220*/  PRMT R0, R7, 0x3340, R5 ;  /* 0x0000334007007816 */ /* 0x001fe20000000005 */
[----:B------:R-:W0:Y:S01]  /*85230*/  LDCU UR62, c[0x0][0x39c] ;  /* 0x00007380ff3e77ac */ /* 0x000e220008000800 */
[----:B------:R-:W-:-:S07]  /*85240*/  LOP3.LUT R8, R18, 0xffff, RZ, 0xc0, !PT ;  /* 0x0000ffff12087812 */ /* 0x000fce00078ec0ff */
[----:B------:R-:W-:Y:S01]  /*85250*/  @P1 LOP3.LUT R3, R3, 0x40000000, RZ, 0xfc, !PT ;  /* 0x4000000003031812 */ /* 0x000fe200078efcff */
[----:B------:R-:W0:Y:S03]  /*85260*/  LDCU UR64, c[0x0][0x39c] ;  /* 0x00007380ff4077ac */ /* 0x000e260008000800 */
[----:B------:R-:W-:Y:S01]  /*85270*/  LOP3.LUT R3, R3, 0xefffffff, RZ, 0xc0, !PT ;  /* 0xefffffff03037812 */ /* 0x000fe200078ec0ff */
[----:B------:R1:W-:Y:S01]  /*85280*/  STL [R1+0x2b8], R0 ;  /* 0x0002b80001007387 */ /* 0x0003e20000100800 */
[----:B------:R-:W-:Y:S02]  /*85290*/  SHF.R.U32.HI R9, RZ, 0x8, R7 ;  /* 0x00000008ff097819 */ /* 0x000fe40000011607 */
[----:B------:R-:W-:Y:S02]  /*852a0*/  @P0 LOP3.LUT R3, R3, 0x10000000, RZ, 0xfc, !PT ;  /* 0x1000000003030812 */ /* 0x000fe400078efcff */
[----:B------:R-:W-:Y:S01]  /*852b0*/  ISETP.GE.AND P0, PT, R4, UR8, PT ;  /* 0x0000000804007c0c */ /* 0x000fe2000bf06270 */
[----:B------:R-:W0:Y:S01]  /*852c0*/  LDCU UR8, c[0x0][0x39c] ;  /* 0x00007380ff0877ac */ /* 0x000e220008000800 */
[----:B------:R-:W-:-:S02]  /*852d0*/  SHF.R.U32.HI R4, RZ, 0x8, R5 ;  /* 0x00000008ff047819 */ /* 0x000fc40000011605 */
[----:B------:R-:W-:Y:S02]  /*852e0*/  SHF.R.U32.HI R7, RZ, 0x8, R8 ;  /* 0x00000008ff077819 */ /* 0x000fe40000011608 */
[--C-:B-1----:R-:W-:Y:S02]  /*852f0*/  PRMT R0, R8, 0x3340, R6.reuse ;  /* 0x0000334008007816 */ /* 0x102fe40000000006 */
[----:B------:R-:W-:Y:S02]  /*85300*/  SHF.R.U32.HI R6, RZ, 0x8, R6 ;  /* 0x00000008ff067819 */ /* 0x000fe40000011606 */
[----:B------:R-:W-:Y:S02]  /*85310*/  LOP3.LUT R5, R9, 0xffff, RZ, 0xc0, !PT ;  /* 0x0000ffff09057812 */ /* 0x000fe400078ec0ff */
[----:B------:R-:W-:Y:S02]  /*85320*/  LOP3.LUT R4, R4, 0xffff, RZ, 0xc0, !PT ;  /* 0x0000ffff04047812 */ /* 0x000fe400078ec0ff */
[----:B------:R-:W-:-:S02]  /*85330*/  LOP3.LUT R7, R7, 0xffff, RZ, 0xc0, !PT ;  /* 0x0000ffff07077812 */ /* 0x000fc400078ec0ff */
[----:B------:R-:W-:Y:S01]  /*85340*/  LOP3.LUT R6, R6, 0xffff, RZ, 0xc0, !PT ;  /* 0x0000ffff06067812 */ /* 0x000fe200078ec0ff */
[----:B------:R1:W-:Y:S01]  /*85350*/  STL [R1+0x2f8], R0 ;  /* 0x0002f80001007387 */ /* 0x0003e20000100800 */
[----:B------:R-:W-:Y:S02]  /*85360*/  PRMT R2, R5, 0x3340, R4 ;  /* 0x0000334005027816 */ /* 0x000fe40000000004 */
[----:B------:R-:W-:-:S03]  /*85370*/  LOP3.LUT R5, R48, 0xffff, RZ, 0xc0, !PT ;  /* 0x0000ffff30057812 */ /* 0x000fc600078ec0ff */
[----:B------:R-:W-:Y:S01]  /*85380*/  STL [R1+0xb4], R2 ;  /* 0x0000b40201007387 */ /* 0x000fe20000100800 */
[----:B-1----:R-:W-:-:S05]  /*85390*/  PRMT R0, R7, 0x3340, R6 ;  /* 0x0000334007007816 */ /* 0x002fca0000000006 */
[----:B------:R1:W-:Y:S04]  /*853a0*/  STL [R1+0x15c], R0 ;  /* 0x00015c0001007387 */ /* 0x0003e80000100800 */
[----:B------:R-:W2:Y:S04]  /*853b0*/  LDL.LU R48, [R1+0x25c8] ;  /* 0x0025c80001307983 */ /* 0x000ea80000300800 */
        /* <DEDUP_REMOVED lines=12> */
[----:B-1----:R-:W-:Y:S02]  /*85480*/  PRMT R0, R7, 0x3340, R5 ;  /* 0x0000334007007816 */ /* 0x002fe40000000005 */
        /* <DEDUP_REMOVED lines=11> */
[----:B------:R-:W1:Y:S01]  /*85540*/  LDCU UR55, c[0x0][0x398] ;  /* 0x00007300ff3777ac */ /* 0x000e620008000800 */
[----:B------:R-:W-:Y:S01]  /*85550*/  SHF.R.U32.HI R7, RZ, 0x8, R8 ;  /* 0x00000008ff077819 */ /* 0x000fe20000011608 */
[----:B------:R-:W1:Y:S01]  /*85560*/  LDCU UR56, c[0x0][0x398] ;  /* 0x00007300ff3877ac */ /* 0x000e620008000800 */
[----:B------:R-:W1:Y:S07]  /*85570*/  LDCU UR10, c[0x0][0x39c] ;  /* 0x00007380ff0a77ac */ /* 0x000e6e0008000800 */
[----:B------:R-:W-:-:S04]  /*85580*/  @P1 LOP3.LUT R3, R3, 0x400000, RZ, 0xfc, !PT ;  /* 0x0040000003031812 */ /* 0x000fc800078efcff */
[----:B------:R-:W-:Y:S02]  /*85590*/  LOP3.LUT R3, R3, 0xffefffff, RZ, 0xc0, !PT ;  /* 0xffefffff03037812 */ /* 0x000fe400078ec0ff */
[--C-:B0-----:R-:W-:Y:S02]  /*855a0*/  PRMT R0, R8, 0x3340, R6.reuse ;  /* 0x0000334008007816 */ /* 0x101fe40000000006 */
[----:B------:R-:W-:Y:S02]  /*855b0*/  @P0 LOP3.LUT R3, R3, 0x100000, RZ, 0xfc, !PT ;  /* 0x0010000003030812 */ /* 0x000fe400078efcff */
[----:B------:R-:W-:Y:S02]  /*855c0*/  ISETP.GE.AND P0, PT, R4, UR12, PT ;  /* 0x0000000c04007c0c */ /* 0x000fe4000bf06270 */
[----:B------:R-:W-:Y:S02]  /*855d0*/  SHF.R.U32.HI R6, RZ, 0x8, R6 ;  /* 0x00000008ff067819 */ /* 0x000fe40000011606 */
[----:B------:R-:W-:Y:S01]  /*855e0*/  LOP3.LUT R7, R7, 0xffff, RZ, 0xc0, !PT ;  /* 0x0000ffff07077812 */ /* 0x000fe200078ec0ff */
[----:B------:R0:W-:Y:S01]  /*855f0*/  STL [R1+0x2b4], R0 ;  /* 0x0002b40001007387 */ /* 0x0001e20000100800 */
[----:B------:R-:W-:Y:S01]  /*85600*/  SHF.R.U32.HI R4, RZ, 0x8, R5 ;  /* 0x00000008ff047819 */ /* 0x000fe20000011605 */
[----:B------:R-:W1:Y:S01]  /*85610*/  LDCU UR12, c[0x0][0x39c] ;  /* 0x00007380ff0c77ac */ /* 0x000e620008000800 */
[----:B------:R-:W-:-:S02]  /*85620*/  LOP3.LUT R5, R9, 0xffff, RZ, 0xc0, !PT ;  /* 0x0000ffff09057812 */ /* 0x000fc400078ec0ff */
[----:B------:R-:W-:Y:S02]  /*85630*/  LOP3.LUT R4, R4, 0xffff, RZ, 0xc0, !PT ;  /* 0x0000ffff04047812 */ /* 0x000fe400078ec0ff */
[----:B------:R-:W-:Y:S02]  /*85640*/  LOP3.LUT R6, R6, 0xffff, RZ, 0xc0, !PT ;  /* 0x0000ffff06067812 */ /* 0x000fe400078ec0ff */
[----:B------:R-:W-:Y:S02]  /*85650*/  PRMT R2, R5, 0x3340, R4 ;  /* 0x0000334005027816 */ /* 0x000fe40000000004 */
[----:B0-----:R-:W-:-:S03]  /*85660*/  PRMT R0, R7, 0x3340, R6 ;  /* 0x0000334007007816 */ /* 0x001fc60000000006 */
[----:B------:R-:W-:Y:S04]  /*85670*/  STL [R1+0x158], R2 ;  /* 0x0001580201007387 */ /* 0x000fe80000100800 */
[----:B------:R0:W-:Y:S01]  /*85680*/  STL [R1+0x14c], R0 ;  /* 0x00014c0001007387 */ /* 0x0001e20000100800 */
        /* <DEDUP_REMOVED lines=9> */
[----:B-1----:R-:W-:Y:S01]  /*85720*/  ISETP.LT.AND P0, PT, R59, UR60, !P0 ;  /* 0x0000003c3b007c0c */ /* 0x002fe2000c701270 */
[----:B------:R-:W1:Y:S01]  /*85730*/  LDCU UR58, c[0x0][0x398] ;  /* 0x00007300ff3a77ac */ /* 0x000e620008000800 */
[----:B0-----:R-:W-:Y:S02]  /*85740*/  PRMT R0, R7, 0x3340, R5 ;  /* 0x0000334007007816 */ /* 0x001fe40000000005 */
        /* <DEDUP_REMOVED lines=13> */
[----:B------:R-:W1:Y:S08]  /*85820*/  LDCU UR14, c[0x0][0x39c] ;  /* 0x00007380ff0e77ac */ /* 0x000e700008000800 */
[----:B------:R-:W-:Y:S01]  /*85830*/  @P1 LOP3.LUT R3, R3, 0x8000, RZ, 0xfc, !PT ;  /* 0x0000800003031812 */ /* 0x000fe200078efcff */
[----:B------:R-:W1:Y:S03]  /*85840*/  LDCU UR56, c[0x0][0x398] ;  /* 0x00007300ff3877ac */ /* 0x000e660008000800 */
[----:B------:R-:W-:-:S02]  /*85850*/  LOP3.LUT R3, R3, 0xffffdfff, RZ, 0xc0, !PT ;  /* 0xffffdfff03037812 */ /* 0x000fc400078ec0ff */
[----:B0-----:R-:W-:Y:S02]  /*85860*/  PRMT R0, R8, 0x3340, R6 ;  /* 0x0000334008007816 */ /* 0x001fe40000000006 */
[----:B------:R-:W-:Y:S02]  /*85870*/  @P0 LOP3.LUT R3, R3, 0x2000, RZ, 0xfc, !PT ;  /* 0x0000200003030812 */ /* 0x000fe400078efcff */
[----:B------:R-:W-:Y:S02]  /*85880*/  ISETP.GE.AND P0, PT, R4, UR16, PT ;  /* 0x0000001004007c0c */ /* 0x000fe4000bf06270 */
[----:B------:R-:W-:Y:S02]  /*85890*/  SHF.R.U32.HI R7, RZ, 0x8, R8 ;  /* 0x00000008ff077819 */ /* 0x000fe40000011608 */
[----:B------:R-:W-:Y:S01]  /*858a0*/  SHF.R.U32.HI R6, RZ, 0x8, R6 ;  /* 0x00000008ff067819 */ /* 0x000fe20000011606 */
[----:B------:R0:W-:Y:S01]  /*858b0*/  STL [R1+0x270], R0 ;  /* 0x0002700001007387 */ /* 0x0001e20000100800 */
[----:B------:R-:W-:Y:S01]  /*858c0*/  SHF.R.U32.HI R4, RZ, 0x8, R5 ;  /* 0x00000008ff047819 */ /* 0x000fe20000011605 */
[----:B------:R-:W1:Y:S01]  /*858d0*/  LDCU UR16, c[0x0][0x39c] ;  /* 0x00007380ff1077ac */ /* 0x000e620008000800 */
[----:B------:R-:W-:-:S02]  /*858e0*/  LOP3.LUT R5, R9, 0xffff, RZ, 0xc0, !PT ;  /* 0x0000ffff09057812 */ /* 0x000fc400078ec0ff */
[----:B------:R-:W-:Y:S02]  /*858f0*/  LOP3.LUT R4, R4, 0xffff, RZ, 0xc0, !PT ;  /* 0x0000ffff04047812 */ /* 0x000fe400078ec0ff */
[----:B------:R-:W-:Y:S02]  /*85900*/  LOP3.LUT R7, R7, 0xffff, RZ, 0xc0, !PT ;  /* 0x0000ffff07077812 */ /* 0x000fe400078ec0ff */
[----:B------:R-:W-:Y:S02]  /*85910*/  LOP3.LUT R6, R6, 0xffff, RZ, 0xc0, !PT ;  /* 0x0000ffff06067812 */ /* 0x000fe400078ec0ff */
[----:B------:R-:W-:Y:S02]  /*85920*/  PRMT R2, R5, 0x3340, R4 ;  /* 0x0000334005027816 */ /* 0x000fe40000000004 */
[----:B0-----:R-:W-:Y:S02]  /*85930*/  PRMT R0, R7, 0x3340, R6 ;  /* 0x0000334007007816 */ /* 0x001fe40000000006 */
[----:B------:R-:W-:Y:S01]  /*85940*/  LOP3.LUT R5, R48, 0xffff, RZ, 0xc0, !PT ;  /* 0x0000ffff30057812 */ /* 0x000fe200078ec0ff */
[----:B------:R-:W-:Y:S04]  /*85950*/  STL [R1+0x148], R2 ;  /* 0x0001480201007387 */ /* 0x000fe80000100800 */
        /* <DEDUP_REMOVED lines=13> */
[----:B------:R-:W1:Y:S01]  /*85a30*/  LDCU UR58, c[0x0][0x398] ;  /* 0x00007300ff3a77ac */ /* 0x000e620008000800 */
[----:B------:R-:W0:Y:S07]  /*85a40*/  LDCU UR60, c[0x0][0x398] ;  /* 0x00007300ff3c77ac */ /* 0x000e2e0008000800 */
[----:B------:R-:W-:-:S04]  /*85a50*/  @P1 LOP3.LUT R3, R3, 0x1000, RZ, 0xfc, !PT ;  /* 0x0000100003031812 */ /* 0x000fc800078efcff */
[----:B------:R-:W-:-:S04]  /*85a60*/  LOP3.LUT R3, R3, 0xfffffbff, RZ, 0xc0, !PT ;  /* 0xfffffbff03037812 */ /* 0x000fc800078ec0ff */
[----:B------:R-:W-:Y:S02]  /*85a70*/  @P0 LOP3.LUT R3, R3, 0x400, RZ, 0xfc, !PT ;  /* 0x0000040003030812 */ /* 0x000fe400078efcff */
        /* <DEDUP_REMOVED lines=16> */
[----:B------:R-:W2:Y:S01]  /*85b80*/  LDCU UR20, c[0x0][0x39c] ;  /* 0x00007380ff1477ac */ /* 0x000ea20008000800 */
[----:B-1----:R-:W-:Y:S02]  /*85b90*/  ISETP.LT.AND P1, PT, R50, UR58, !P0 ;  /* 0x0000003a32007c0c */ /* 0x002fe4000c721270 */
[----:B------:R-:W-:Y:S01]  /*85ba0*/  ISETP.LT.AND P0, PT, R59, UR60, !P0 ;  /* 0x0000003c3b007c0c */ /* 0x000fe2000c701270 */
[----:B------:R-:W1:Y:S01]  /*85bb0*/  LDCU UR58, c[0x0][0x398] ;  /* 0x00007300ff3a77ac */ /* 0x000e620008000800 */
[----:B------:R-:W-:-:S02]  /*85bc0*/  LOP3.LUT R3, R3, 0xffffffef, RZ, 0xc0, !PT ;  /* 0xffffffef03037812 */ /* 0x000fc400078ec0ff */
[--C-:B------:R-:W-:Y:S01]  /*85bd0*/  SHF.R.U32.HI R6, RZ, 0x8, R5.reuse ;  /* 0x00000008ff067819 */ /* 0x100fe20000011605 */
[----:B------:R-:W1:Y:S01]  /*85be0*/  LDCU UR60, c[0x0][0x398] ;  /* 0x00007300ff3c77ac */ /* 0x000e620008000800 */
[----:B0-----:R-:W-:Y:S02]  /*85bf0*/  PRMT R0, R7, 0x3340, R5 ;  /* 0x0000334007007816 */ /* 0x001fe40000000005 */
        /* <DEDUP_REMOVED lines=8> */
[----:B------:R-:W-:Y:S02]  /*85c80*/  SHF.R.U32.HI R8, RZ, 0x8, R7 ;  /* 0x00000008ff087819 */ /* 0x000fe40000011607 */
[----:B------:R-:W-:Y:S02]  /*85c90*/  LOP3.LUT R6, R6, 0xffff, RZ, 0xc0, !PT ;  /* 0x0000ffff06067812 */ /* 0x000fe400078ec0ff */
[----:B------:R-:W-:Y:S01]  /*85ca0*/  LOP3.LUT R3, R3, 0xfffffffe, RZ, 0xc0, !PT ;  /* 0xfffffffe03037812 */ /* 0x000fe200078ec0ff */
[----:B------:R0:W-:Y:S01]  /*85cb0*/  STL [R1+0x23c], R0 ;  /* 0x00023c0001007387 */ /* 0x0001e20000100800 */
[----:B------:R-:W-:-:S02]  /*85cc0*/  ISETP.LT.AND P1, PT, R50, UR55, !P0 ;  /* 0x0000003732007c0c */ /* 0x000fc4000c721270 */
[----:B--2---:R-:W-:Y:S01]  /*85cd0*/  LOP3.LUT R5, R56, 0xffff, RZ, 0xc0, !PT ;  /* 0x0000ffff38057812 */ /* 0x004fe200078ec0ff */
[----:B------:R-:W-:Y:S01]  /*85ce0*/  VIADD R4, R54, 0xa3 ;  /* 0x000000a336047836 */ /* 0x000fe20000000000 */
[----:B------:R-:W-:Y:S01]  /*85cf0*/  LOP3.LUT R7, R8, 0xffff, RZ, 0xc0, !PT ;  /* 0x0000ffff08077812 */ /* 0x000fe200078ec0ff */
[----:B------:R-:W-:Y:S08]  /*85d00*/  STL [R1+0xb0], R2 ;  /* 0x0000b00201007387 */ /* 0x000ff00000100800 */
[----:B------:R-:W-:Y:S01]  /*85d10*/  @P1 LOP3.LUT R3, R3, 0x1, RZ, 0xfc, !PT ;  /* 0x0000000103031812 */ /* 0x000fe200078efcff */
[----:B------:R-:W2:Y:S01]  /*85d20*/  LDCU UR55, c[0x0][0x398] ;  /* 0x00007300ff3777ac */ /* 0x000ea20008000800 */
[----:B0-----:R-:W-:-:S02]  /*85d30*/  PRMT R0, R7, 0x3340, R6 ;  /* 0x0000334007007816 */ /* 0x001fc40000000006 */
[----:B------:R-:W-:Y:S01]  /*85d40*/  LOP3.LUT R8, R18, 0xffff, RZ, 0xc0, !PT ;  /* 0x0000ffff12087812 */ /* 0x000fe200078ec0ff */
[----:B------:R-:W0:Y:S02]  /*85d50*/  LDCU UR22, c[0x0][0x39c] ;  /* 0x00007380ff1677ac */ /* 0x000e240008000800 */
[----:B------:R0:W-:Y:S01]  /*85d60*/  STL [R1+0xc4], R0 ;  /* 0x0000c40001007387 */ /* 0x0001e20000100800 */
[----:B----4-:R-:W-:-:S03]  /*85d70*/  LOP3.LUT R7, R58, 0xffff, RZ, 0xc0, !PT ;  /* 0x0000ffff3a077812 */ /* 0x010fc600078ec0ff */
[----:B------:R-:W-:Y:S01]  /*85d80*/  STL [R1+0x25a8], R3 ;  /* 0x0025a80301007387 */ /* 0x000fe20000100800 */
[----:B---3--:R-:W-:-:S03]  /*85d90*/  LOP3.LUT R6, R30, 0xffff, RZ, 0xc0, !PT ;  /* 0x0000ffff1e067812 */ /* 0x008fc600078ec0ff */
[----:B------:R-:W3:Y:S04]  /*85da0*/  LDL.LU R18, [R1+0x1604] ;  /* 0x0016040001127983 */ /* 0x000ee80000300800 */
[----:B------:R-:W4:Y:S04]  /*85db0*/  LDL.LU R58, [R1+0x15fc] ;  /* 0x0015fc00013a7983 */ /* 0x000f280000300800 */
[----:B------:R-:W2:Y:S04]  /*85dc0*/  LDL.LU R30, [R1+0x60] ;  /* 0x00006000011e7983 */ /* 0x000ea80000300800 */
[----:B------:R-:W2:Y:S01]  /*85dd0*/  LDL.LU R56, [R1+0x58] ;  /* 0x0000580001387983 */ /* 0x000ea20000300800 */
[----:B------:R-:W-:Y:S01]  /*85de0*/  ISETP.LT.AND P0, PT, R59, UR56, !P0 ;  /* 0x000000383b007c0c */ /* 0x000fe2000c701270 */
[----:B------:R-:W1:Y:S01]  /*85df0*/  LDCU UR56, c[0x0][0x398] ;  /* 0x00007300ff3877ac */ /* 0x000e620008000800 */
[----:B------:R-:W-:-:S02]  /*85e00*/  LOP3.LUT R48, R48, 0xbfffffff, RZ, 0xc0, !PT ;  /* 0xbfffffff30307812 */ /* 0x000fc400078ec0ff */
[----:B0-----:R-:W-:Y:S02]  /*85e10*/  PRMT R0, R8, 0x3340, R6 ;  /* 0x0000334008007816 */ /* 0x001fe40000000006 */
[----:B------:R-:W-:Y:S02]  /*85e20*/  SHF.R.U32.HI R9, RZ, 0x8, R8 ;  /* 0x00000008ff097819 */ /* 0x000fe40000011608 */
[----:B------:R-:W-:Y:S01]  /*85e30*/  SHF.R.U32.HI R8, RZ, 0x8, R7 ;  /* 0x00000008ff087819 */ /* 0x000fe20000011607 */
[----:B------:R0:W-:Y:S04]  /*85e40*/  STL [R1+0x21c], R0 ;  /* 0x00021c0001007387 */ /* 0x0001e80000100800 */
[----:B------:R-:W-:Y:S02]  /*85e50*/  @P0 LOP3.LUT R48, R48, 0x40000000, RZ, 0xfc, !PT ;  /* 0x4000000030300812 */ /* 0x000fe400078efcff */
[----:B------:R-:W-:Y:S01]  /*85e60*/  ISETP.GE.AND P0, PT, R4, UR24, PT ;  /* 0x0000001804007c0c */ /* 0x000fe2000bf06270 */
[----:B------:R-:W1:Y:S01]  /*85e70*/  LDCU UR24, c[0x0][0x39c] ;  /* 0x00007380ff1877ac */ /* 0x000e620008000800 */
[----:B------:R-:W-:-:S02]  /*85e80*/  SHF.R.U32.HI R4, RZ, 0x8, R6 ;  /* 0x00000008ff047819 */ /* 0x000fc40000011606 */
[--C-:B------:R-:W-:Y:S02]  /*85e90*/  SHF.R.U32.HI R6, RZ, 0x8, R5.reuse ;  /* 0x00000008ff067819 */ /* 0x100fe40000011605 */
[----:B0-----:R-:W-:Y:S02]  /*85ea0*/  PRMT R0, R7, 0x3340, R5 ;  /* 0x0000334007007816 */ /* 0x001fe40000000005 */
[----:B------:R-:W-:Y:S02]  /*85eb0*/  LOP3.LUT R5, R9, 0xffff, RZ, 0xc0, !PT ;  /* 0x0000ffff09057812 */ /* 0x000fe400078ec0ff */
[----:B------:R-:W-:Y:S02]  /*85ec0*/  LOP3.LUT R4, R4, 0xffff, RZ, 0xc0, !PT ;  /* 0x0000ffff04047812 */ /* 0x000fe400078ec0ff */
[----:B------:R-:W-:Y:S02]  /*85ed0*/  LOP3.LUT R7, R8, 0xffff, RZ, 0xc0, !PT ;  /* 0x0000ffff08077812 */ /* 0x000fe400078ec0ff */
[----:B------:R-:W-:Y:S01]  /*85ee0*/  LOP3.LUT R6, R6, 0xffff, RZ, 0xc0, !PT ;  /* 0x0000ffff06067812 */ /* 0x000fe200078ec0ff */
[----:B------:R0:W-:Y:S01]  /*85ef0*/  STL [R1+0x238], R0 ;  /* 0x0002380001007387 */ /* 0x0001e20000100800 */
[----:B------:R-:W-:-:S05]  /*85f00*/  PRMT R2, R5, 0x3340, R4 ;  /* 0x0000334005027816 */ /* 0x000fca0000000004 */
[----:B------:R-:W-:Y:S01]  /*85f10*/  STL [R1+0xac], R2 ;  /* 0x0000ac0201007387 */ /* 0x000fe20000100800 */
[----:B0-----:R-:W-:-:S05]  /*85f20*/  PRMT R0, R7, 0x3340, R6 ;  /* 0x0000334007007816 */ /* 0x001fca0000000006 */
[----:B------:R0:W-:Y:S01]  /*85f30*/  STL [R1+0x144], R0 ;  /* 0x0001440001007387 */ /* 0x0001e20000100800 */
[----:B-1----:R-:W-:Y:S02]  /*85f40*/  ISETP.LT.AND P1, PT, R50, UR58, !P0 ;  /* 0x0000003a32007c0c */ /* 0x002fe4000c721270 */
[----:B---3--:R-:W-:Y:S02]  /*85f50*/  LOP3.LUT R8, R18, 0xffff, RZ, 0xc0, !PT ;  /* 0x0000ffff12087812 */ /* 0x008fe400078ec0ff */
[----:B--2---:R-:W-:Y:S01]  /*85f60*/  LOP3.LUT R5, R56, 0xffff, RZ, 0xc0, !PT ;  /* 0x0000ffff38057812 */ /* 0x004fe200078ec0ff */
[----:B------:R-:W2:Y:S01]  /*85f70*/  LDL.LU R18, [R1+0x1614] ;  /* 0x0016140001127983 */ /* 0x000ea20000300800 */
[----:B----4-:R-:W-:Y:S02]  /*85f80*/  LOP3.LUT R7, R58, 0xffff, RZ, 0xc0, !PT ;  /* 0x0000ffff3a077812 */ /* 0x010fe400078ec0ff */
[----:B------:R-:W-:Y:S01]  /*85f90*/  LOP3.LUT R48, R48, 0xdfffffff, RZ, 0xc0, !PT ;  /* 0xdfffffff30307812 */ /* 0x000fe200078ec0ff */
[----:B------:R-:W3:Y:S01]  /*85fa0*/  LDL.LU R58, [R1+0x1600] ;  /* 0x00160000013a7983 */ /* 0x000ee20000300800 */
[----:B------:R-:W-:Y:S01]  /*85fb0*/  LOP3.LUT R6, R30, 0xffff, RZ, 0xc0, !PT ;  /* 0x0000ffff1e067812 */ /* 0x000fe200078ec0ff */
[----:B------:R-:W-:Y:S01]  /*85fc0*/  VIADD R4, R54, 0xa4 ;  /* 0x000000a436047836 */ /* 0x000fe20000000000 */
[----:B------:R-:W1:Y:S01]  /*85fd0*/  LDCU UR58, c[0x0][0x398] ;  /* 0x00007300ff3a77ac */ /* 0x000e620008000800 */
[----:B------:R-:W4:Y:S04]  /*85fe0*/  LDL.LU R30, [R1+0x6c] ;  /* 0x00006c00011e7983 */ /* 0x000f280000300800 */
[----:B------:R-:W4:Y:S01]  /*85ff0*/  LDL.LU R56, [R1+0x54] ;  /* 0x0000540001387983 */ /* 0x000f220000300800 */
[----:B------:R-:W-:Y:S01]  /*86000*/  ISETP.LT.AND P0, PT, R59, UR60, !P0 ;  /* 0x0000003c3b007c0c */ /* 0x000fe2000c701270 */
[----:B------:R-:W0:Y:S01]  /*86010*/  LDCU UR60, c[0x0][0x398] ;  /* 0x00007300ff3c77ac */ /* 0x000e220008000800 */
[----:B------:R-:W-:-:S04]  /*86020*/  @P1 LOP3.LUT R48, R48, 0x20000000, RZ, 0xfc, !PT ;  /* 0x2000000030301812 */ /* 0x000fc800078efcff */
[----:B------:R-:W-:-:S07]  /*86030*/  LOP3.LUT R48, R48, 0xfbffffff, RZ, 0xc0, !PT ;  /* 0xfbffffff30307812 */ /* 0x000fce00078ec0ff */
        /* <DEDUP_REMOVED lines=30> */
[----:B--2---:R-:W-:-:S03]  /*86220*/  LOP3.LUT R8, R18, 0xffff, RZ, 0xc0, !PT ;  /* 0x0000ffff12087812 */ /* 0x004fc600078ec0ff */
[----:B------:R-:W2:Y:S01]  /*86230*/  LDL.LU R18, [R1+0x1618] ;  /* 0x0016180001127983 */ /* 0x000ea20000300800 */
[----:B---3--:R-:W-:-:S03]  /*86240*/  LOP3.LUT R7, R58, 0xffff, RZ, 0xc0, !PT ;  /* 0x0000ffff3a077812 */ /* 0x008fc600078ec0ff */
[----:B------:R-:W3:Y:S01]  /*86250*/  LDL.LU R58, [R1+0x1608] ;  /* 0x00160800013a7983 */ /* 0x000ee20000300800 */
[----:B----4-:R-:W-:-:S03]  /*86260*/  LOP3.LUT R6, R30, 0xffff, RZ, 0xc0, !PT ;  /* 0x0000ffff1e067812 */ /* 0x010fc600078ec0ff */
[----:B------:R-:W4:Y:S01]  /*86270*/  LDL.LU R30, [R1+0x68] ;  /* 0x00006800011e7983 */ /* 0x000f220000300800 */
[----:B------:R-:W-:-:S03]  /*86280*/  LOP3.LUT R5, R56, 0xffff, RZ, 0xc0, !PT ;  /* 0x0000ffff38057812 */ /* 0x000fc600078ec0ff */
[----:B------:R-:W2:Y:S01]  /*86290*/  LDL.LU R56, [R1+0x50] ;  /* 0x0000500001387983 */ /* 0x000ea20000300800 */
[----:B-1----:R-:W-:Y:S02]  /*862a0*/  ISETP.LT.AND P1, PT, R50, UR58, !P0 ;  /* 0x0000003a32007c0c */ /* 0x002fe4000c721270 */
[----:B------:R-:W-:Y:S01]  /*862b0*/  LOP3.LUT R48, R48, 0xffbfffff, RZ, 0xc0, !PT ;  /* 0xffbfffff30307812 */ /* 0x000fe200078ec0ff */
[----:B------:R-:W-:Y:S01]  /*862c0*/  VIADD R4, R54, 0xa6 ;  /* 0x000000a636047836 */ /* 0x000fe20000000000 */
[----:B------:R-:W-:Y:S01]  /*862d0*/  ISETP.LT.AND P0, PT, R59, UR60, !P0 ;  /* 0x0000003c3b007c0c */ /* 0x000fe2000c701270 */
        /* <DEDUP_REMOVED lines=20> */
[----:B------:R-:W-:Y:S01]  /*86420*/  ISETP.GE.AND P0, PT, R4, UR32, PT ;  /* 0x0000002004007c0c */ /* 0x000fe2000bf06270 */
[----:B------:R-:W1:Y:S01]  /*86430*/  LDCU UR32, c[0x0][0x39c] ;  /* 0x00007380ff2077ac */ /* 0x000e620008000800 */
[----:B------:R-:W-:Y:S02]  /*86440*/  SHF.R.U32.HI R4, RZ, 0x8, R6 ;  /* 0x00000008ff047819 */ /* 0x000fe40000011606 */
[--C-:B------:R-:W-:Y:S02]  /*86450*/  SHF.R.U32.HI R6, RZ, 0x8, R5.reuse ;  /* 0x00000008ff067819 */ /* 0x100fe40000011605 */
[----:B0-----:R-:W-:Y:S02]  /*86460*/  PRMT R0, R7, 0x3340, R5 ;  /* 0x0000334007007816 */ /* 0x001fe40000000005 */
[----:B------:R-:W-:-:S02]  /*86470*/  LOP3.LUT R5, R9, 0xffff, RZ, 0xc0, !PT ;  /* 0x0000ffff09057812 */ /* 0x000fc400078ec0ff */
        /* <DEDUP_REMOVED lines=8> */
[----:B---3--:R-:W-:-:S03]  /*86500*/  LOP3.LUT R7, R58, 0xffff, RZ, 0xc0, !PT ;  /* 0x0000ffff3a077812 */ /* 0x008fc600078ec0ff */
[----:B------:R-:W3:Y:S01]  /*86510*/  LDL.LU R58, [R1+0x161c] ;  /* 0x00161c00013a7983 */ /* 0x000ee20000300800 */
[----:B----4-:R-:W-:-:S03]  /*86520*/  LOP3.LUT R6, R30, 0xffff, RZ, 0xc0, !PT ;  /* 0x0000ffff1e067812 */ /* 0x010fc600078ec0ff */
[----:B------:R-:W4:Y:S01]  /*86530*/  LDL.LU R30, [R1+0x1610] ;  /* 0x00161000011e7983 */ /* 0x000f220000300800 */
[----:B--2---:R-:W-:-:S03]  /*86540*/  LOP3.LUT R5, R56, 0xffff, RZ, 0xc0, !PT ;  /* 0x0000ffff38057812 */ /* 0x004fc600078ec0ff */
[----:B------:R-:W2:Y:S01]  /*86550*/  LDL.LU R56, [R1+0x5c] ;  /* 0x00005c0001387983 */ /* 0x000ea20000300800 */
[----:B-1----:R-:W-:Y:S02]  /*86560*/  ISETP.LT.AND P1, PT, R50, UR58, !P0 ;  /* 0x0000003a32007c0c */ /* 0x002fe4000c721270 */
[----:B------:R-:W-:Y:S01]  /*86570*/  LOP3.LUT R48, R48, 0xffffbfff, RZ, 0xc0, !PT ;  /* 0xffffbfff30307812 */ /* 0x000fe200078ec0ff */
[----:B------:R-:W-:Y:S01]  /*86580*/  VIADD R4, R54, 0xa8 ;  /* 0x000000a836047836 */ /* 0x000fe20000000000 */
[----:B------:R-:W-:Y:S01]  /*86590*/  ISETP.LT.AND P0, PT, R59, UR60, !P0 ;  /* 0x0000003c3b007c0c */ /* 0x000fe2000c701270 */
[----:B------:R-:W1:Y:S01]  /*865a0*/  LDCU UR58, c[0x0][0x398] ;  /* 0x00007300ff3a77ac */ /* 0x000e620008000800 */
[----:B------:R-:W-:Y:S01]  /*865b0*/  LOP3.LUT R8, R18, 0xffff, RZ, 0xc0, !PT ;  /* 0x0000ffff12087812 */ /* 0x000fe200078ec0ff */
        /* <DEDUP_REMOVED lines=29> */
[----:B------:R-:W-:Y:S02]  /*86790*/  PRMT R2, R5, 0x3340, R4 ;  /* 0x0000334005027816 */ /* 0x000fe40000000004 */
[----:B------:R-:W-:-:S03]  /*867a0*/  LOP3.LUT R5, R49, 0xffff, RZ, 0xc0, !PT ;  /* 0x0000ffff31057812 */ /* 0x000fc600078ec0ff */
[----:B------:R-:W-:Y:S01]  /*867b0*/  STL [R1+0x17c], R2 ;  /* 0x00017c0201007387 */ /* 0x000fe20000100800 */
[----:B0-----:R-:W-:-:S05]  /*867c0*/  PRMT R0, R7, 0x3340, R6 ;  /* 0x0000334007007816 */ /* 0x001fca0000000006 */
[----:B------:R0:W-:Y:S04]  /*867d0*/  STL [R1+0x190], R0 ;  /* 0x0001900001007387 */ /* 0x0001e80000100800 */
[----:B------:R-:W2:Y:S01]  /*867e0*/  LDL.LU R49, [R1+0x25c0] ;  /* 0x0025c00001317983 */ /* 0x000ea20000300800 */
[----:B---3--:R-:W-:-:S03]  /*867f0*/  LOP3.LUT R8, R58, 0xffff, RZ, 0xc0, !PT ;  /* 0x0000ffff3a087812 */ /* 0x008fc600078ec0ff */
[----:B------:R-:W3:Y:S01]  /*86800*/  LDL.LU R58, [R1] ;  /* 0x00000000013a7983 */ /* 0x000ee20000300800 */
[----:B----4-:R-:W-:-:S03]  /*86810*/  LOP3.LUT R7, R30, 0xffff, RZ, 0xc0, !PT ;  /* 0x0000ffff1e077812 */ /* 0x010fc600078ec0ff */
        /* <DEDUP_REMOVED lines=27> */
[----:B------:R-:W0:Y:S03]  /*869d0*/  LDCU UR40, c[0x0][0x39c] ;  /* 0x00007380ff2877ac */ /* 0x000e260008000800 */
[----:B-1----:R-:W-:Y:S01]  /*869e0*/  ISETP.LT.AND P1, PT, R50, UR58, !P0 ;  /* 0x0000003a32007c0c */ /* 0x002fe2000c721270 */
[----:B------:R-:W1:Y:S01]  /*869f0*/  LDCU UR58, c[0x0][0x398] ;  /* 0x00007300ff3a77ac */ /* 0x000e620008000800 */
[----:B------:R-:W-:Y:S02]  /*86a00*/  LOP3.LUT R48, R48, 0xfffffffe, RZ, 0xc0, !PT ;  /* 0xfffffffe30307812 */ /* 0x000fe400078ec0ff */
[----:B------:R-:W-:-:S09]  /*86a10*/  SHF.R.U32.HI R4, RZ, 0x8, R6 ;  /* 0x00000008ff047819 */ /* 0x000fd20000011606 */
[----:B------:R-:W-:Y:S02]  /*86a20*/  @P1 LOP3.LUT R48, R48, 0x1, RZ, 0xfc, !PT ;  /* 0x0000000130301812 */ /* 0x000fe400078efcff */
[----:B------:R-:W-:-:S03]  /*86a30*/  SHF.R.U32.HI R6, RZ, 0x8, R5 ;  /* 0x00000008ff067819 */ /* 0x000fc60000011605 */
[----:B------:R-:W-:Y:S01]  /*86a40*/  STL [R1+0x2598], R48 ;  /* 0x0025983001007387 */ /* 0x000fe20000100800 */
[----:B------:R-:W-:-:S03]  /*86a50*/  LOP3.LUT R4, R4, 0xffff, RZ, 0xc0, !PT ;  /* 0x0000ffff04047812 */ /* 0x000fc600078ec0ff */
[----:B------:R0:W-:Y:S01]  /*86a60*/  STL [R1+0x27c], R0 ;  /* 0x00027c0001007387 */ /* 0x0001e20000100800 */
[----:B------:R-:W-:Y:S02]  /*86a70*/  LOP3.LUT R6, R6, 0xffff, RZ, 0xc0, !PT ;  /* 0x0000ffff06067812 */ /* 0x000fe400078ec0ff */
[----:B0-----:R-:W-:Y:S02]  /*86a80*/  PRMT R0, R7, 0x3340, R5 ;  /* 0x0000334007007816 */ /* 0x001fe40000000005 */
[----:B------:R-:W-:-:S03]  /*86a90*/  LOP3.LUT R5, R9, 0xffff, RZ, 0xc0, !PT ;  /* 0x0000ffff09057812 */ /* 0x000fc600078ec0ff */
[----:B------:R0:W-:Y:S01]  /*86aa0*/  STL [R1+0x29c], R0 ;  /* 0x00029c0001007387 */ /* 0x0001e20000100800 */
[----:B------:R-:W-:-:S03]  /*86ab0*/  LOP3.LUT R7, R8, 0xffff, RZ, 0xc0, !PT ;  /* 0x0000ffff08077812 */ /* 0x000fc600078ec0ff */
[----:B------:R-:W4:Y:S01]  /*86ac0*/  LDL.LU R19, [R1+0x8] ;  /* 0x0000080001137983 */ /* 0x000f220000300800 */
[----:B0-----:R-:W-:-:S05]  /*86ad0*/  PRMT R0, R5, 0x3340, R4 ;  /* 0x0000334005007816 */ /* 0x001fca0000000004 */
[----:B------:R0:W-:Y:S04]  /*86ae0*/  STL [R1+0x198], R0 ;  /* 0x0001980001007387 */ /* 0x0001e80000100800 */
[----:B------:R-:W4:Y:S01]  /*86af0*/  LDL.LU R20, [R1+0x4] ;  /* 0x0000040001147983 */ /* 0x000f220000300800 */
[----:B0-----:R-:W-:-:S05]  /*86b00*/  PRMT R0, R7, 0x3340, R6 ;  /* 0x0000334007007816 */ /* 0x001fca0000000006 */
[----:B------:R0:W-:Y:S01]  /*86b10*/  STL [R1+0x19c], R0 ;  /* 0x00019c0001007387 */ /* 0x0001e20000100800 */
[----:B---3--:R-:W-:-:S05]  /*86b20*/  PRMT R44, R30, 0x5410, R58 ;  /* 0x000054101e2c7816 */ /* 0x008fca000000003a */
[----:B------:R-:W-:Y:S04]  /*86b30*/  STL [R1+0x256c], R44 ;  /* 0x00256c2c01007387 */ /* 0x000fe80000100800 */
[----:B------:R-:W3:Y:S04]  /*86b40*/  LDL.LU R18, [R1+0x1628] ;  /* 0x0016280001127983 */ /* 0x000ee80000300800 */
[----:B------:R-:W3:Y:S04]  /*86b50*/  LDL.LU R58, [R1+0x1620] ;  /* 0x00162000013a7983 */ /* 0x000ee80000300800 */
[----:B------:R-:W3:Y:S01]  /*86b60*/  LDL.LU R30, [R1+0x64] ;  /* 0x00006400011e7983 */ /* 0x000ee20000300800 */
[----:B--2---:R-:W-:-:S03]  /*86b70*/  PRMT R45, R56, 0x5410, R38 ;  /* 0x00005410382d7816 */ /* 0x004fc60000000026 */
[----:B------:R-:W2:Y:S01]  /*86b80*/  LDL.LU R56, [R1+0x4c] ;  /* 0x00004c0001387983 */ /* 0x000ea20000300800 */
[----:B------:R-:W-:Y:S01]  /*86b90*/  ISETP.LT.AND P0, PT, R59, UR60, !P0 ;  /* 0x0000003c3b007c0c */ /* 0x000fe2000c701270 */
[----:B------:R-:W-:Y:S01]  /*86ba0*/  VIADD R4, R54, 0xac ;  /* 0x000000ac36047836 */ /* 0x000fe20000000000 */
[----:B------:R-:W-:Y:S01]  /*86bb0*/  LOP3.LUT R49, R49, 0xbfffffff, RZ, 0xc0, !PT ;  /* 0xbfffffff31317812 */ /* 0x000fe200078ec0ff */
[----:B------:R-:W0:Y:S10]  /*86bc0*/  LDCU UR60, c[0x0][0x398] ;  /* 0x00007300ff3c77ac */ /* 0x000e340008000800 */
[----:B------:R-:W-:-:S02]  /*86bd0*/  @P0 LOP3.LUT R49, R49, 0x40000000, RZ, 0xfc, !PT ;  /* 0x4000000031310812 */ /* 0x000fc400078efcff */
[----:B------:R-:W-:Y:S02]  /*86be0*/  ISETP.GE.AND P0, PT, R4, UR42, PT ;  /* 0x0000002a04007c0c */ /* 0x000fe4000bf06270 */
[----:B------:R-:W-:Y:S01]  /*86bf0*/  LOP3.LUT R49, R49, 0xefffffff, RZ, 0xc0, !PT ;  /* 0xefffffff31317812 */ /* 0x000fe200078ec0ff */
[----:B------:R-:W-:Y:S01]  /*86c00*/  VIADD R4, R54, 0xad ;  /* 0x000000ad36047836 */ /* 0x000fe20000000000 */
[----:B----4-:R-:W-:Y:S01]  /*86c10*/  ISETP.LT.AND P1, PT, R50, UR55, !P0 ;  /* 0x0000003732007c0c */ /* 0x010fe2000c721270 */
[----:B------:R-:W4:Y:S01]  /*86c20*/  LDCU UR55, c[0x0][0x398] ;  /* 0x00007300ff3777ac */ /* 0x000f220008000800 */
[----:B------:R-:W-:Y:S01]  /*86c30*/  ISETP.LT.AND P0, PT, R59, UR56, !P0 ;  /* 0x000000383b007c0c */ /* 0x000fe2000c701270 */
[----:B------:R-:W0:Y:S01]  /*86c40*/  LDCU UR56, c[0x0][0x398] ;  /* 0x00007300ff3877ac */ /* 0x000e220008000800 */
[----:B------:R-:W-:Y:S01]  /*86c50*/  STL [R1+0x2570], R45 ;  /* 0x0025702d01007387 */ /* 0x000fe20000100800 */
[----:B------:R-:W-:Y:S01]  /*86c60*/  PRMT R46, R19, 0x5410, R32 ;  /* 0x00005410132e7816 */ /* 0x000fe20000000020 */
[----:B------:R-:W2:Y:S07]  /*86c70*/  LDCU UR42, c[0x0][0x39c] ;  /* 0x00007380ff2a77ac */ /* 0x000eae0008000800 */
[----:B------:R-:W-:-:S04]  /*86c80*/  @P1 LOP3.LUT R49, R49, 0x10000000, RZ, 0xfc, !PT ;  /* 0x1000000031311812 */ /* 0x000fc800078efcff */
        /* <DEDUP_REMOVED lines=9> */
[----:B------:R-:W-:Y:S01]  /*86d20*/  PRMT R37, R20, 0x5410, R37 ;  /* 0x0000541014257816 */ /* 0x000fe20000000025 */
[----:B------:R-:W-:Y:S01]  /*86d30*/  STL [R1+0x2574], R46 ;  /* 0x0025742e01007387 */ /* 0x000fe20000100800 */
[----:B------:R-:W-:Y:S01]  /*86d40*/  PRMT R38, R55, 0x5410, R39 ;  /* 0x0000541037267816 */ /* 0x000fe20000000027 */
[----:B------:R-:W0:Y:S06]  /*86d50*/  LDCU UR44, c[0x0][0x39c] ;  /* 0x00007380ff2c77ac */ /* 0x000e2c0008000800 */
        /* <DEDUP_REMOVED lines=8> */
[----:B------:R-:W-:Y:S01]  /*86de0*/  ISETP.LT.AND P0, PT, R59, UR56, !P0 ;  /* 0x000000383b007c0c */ /* 0x000fe2000c701270 */
[----:B------:R-:W-:Y:S01]  /*86df0*/  STL [R1+0x2578], R37 ;  /* 0x0025782501007387 */ /* 0x000fe20000100800 */
[----:B------:R-:W0:Y:S01]  /*86e00*/  LDCU UR56, c[0x0][0x398] ;  /* 0x00007300ff3877ac */ /* 0x000e220008000800 */
[----:B------:R-:W0:Y:S08]  /*86e10*/  LDCU UR46, c[0x0][0x39c] ;  /* 0x00007380ff2e77ac */ /* 0x000e300008000800 */
[----:B------:R-:W-:-:S04]  /*86e20*/  @P1 LOP3.LUT R49, R49, 0x100000, RZ, 0xfc, !PT ;  /* 0x0010000031311812 */ /* 0x000fc800078efcff */
[----:B------:R-:W-:-:S04]  /*86e30*/  LOP3.LUT R49, R49, 0xfffbffff, RZ, 0xc0, !PT ;  /* 0xfffbffff31317812 */ /* 0x000fc800078ec0ff */
[----:B------:R-:W-:Y:S02]  /*86e40*/  @P0 LOP3.LUT R49, R49, 0x40000, RZ, 0xfc, !PT ;  /* 0x0004000031310812 */ /* 0x000fe400078efcff */
[----:B------:R-:W-:Y:S01]  /*86e50*/  ISETP.GE.AND P0, PT, R4, UR48, PT ;  /* 0x0000003004007c0c */ /* 0x000fe2000bf06270 */
[----:B------:R-:W2:Y:S03]  /*86e60*/  LDCU UR48, c[0x0][0x39c] ;  /* 0x00007380ff3077ac */ /* 0x000ea60008000800 */
[----:B-1----:R-:W-:Y:S01]  /*86e70*/  ISETP.LT.AND P1, PT, R50, UR58, !P0 ;  /* 0x0000003a32007c0c */ /* 0x002fe2000c721270 */
[----:B------:R-:W1:Y:S01]  /*86e80*/  LDCU UR58, c[0x0][0x398] ;  /* 0x00007300ff3a77ac */ /* 0x000e620008000800 */
[----:B0-----:R-:W-:Y:S02]  /*86e90*/  ISETP.LT.AND P0, PT, R59, UR60, !P0 ;  /* 0x0000003c3b007c0c */ /* 0x001fe4000c701270 */
[----:B------:R-:W-:Y:S01]  /*86ea0*/  LOP3.LUT R49, R49, 0xfffdffff, RZ, 0xc0, !PT ;  /* 0xfffdffff31317812 */ /* 0x000fe200078ec0ff */
[----:B------:R-:W0:Y:S08]  /*86eb0*/  LDCU UR60, c[0x0][0x398] ;  /* 0x00007300ff3c77ac */ /* 0x000e300008000800 */
[----:B------:R-:W-:-:S04]  /*86ec0*/  @P1 LOP3.LUT R49, R49, 0x20000, RZ, 0xfc, !PT ;  /* 0x0002000031311812 */ /* 0x000fc800078efcff */
[----:B------:R-:W-:-:S04]  /*86ed0*/  LOP3.LUT R49, R49, 0xffffbfff, RZ, 0xc0, !PT ;  /* 0xffffbfff31317812 */ /* 0x000fc800078ec0ff */
[----:B------:R-:W-:-:S04]  /*86ee0*/  @P0 LOP3.LUT R49, R49, 0x4000, RZ, 0xfc, !PT ;  /* 0x0000400031310812 */ /* 0x000fc800078efcff */
[----:B------:R-:W-:Y:S02]  /*86ef0*/  LOP3.LUT R49, R49, 0xffffdfff, RZ, 0xc0, !PT ;  /* 0xffffdfff31317812 */ /* 0x000fe400078ec0ff */
[----:B---3--:R-:W-:Y:S02]  /*86f00*/  LOP3.LUT R8, R18, 0xffff, RZ, 0xc0, !PT ;  /* 0x0000ffff12087812 */ /* 0x008fe400078ec0ff */
[----:B------:R-:W-:Y:S02]  /*86f10*/  LOP3.LUT R6, R30, 0xffff, RZ, 0xc0, !PT ;  /* 0x0000ffff1e067812 */ /* 0x000fe400078ec0ff */
[----:B------:R-:W-:Y:S02]  /*86f20*/  LOP3.LUT R7, R58, 0xffff, RZ, 0xc0, !PT ;  /* 0x0000ffff3a077812 */ /* 0x000fe400078ec0ff */
[----:B------:R-:W-:Y:S02]  /*86f30*/  PRMT R0, R8, 0x3340, R6 ;  /* 0x0000334008007816 */ /* 0x000fe40000000006 */
[----:B--2---:R-:W-:-:S02]  /*86f40*/  LOP3.LUT R5, R56, 0xffff, RZ, 0xc0, !PT ;  /* 0x0000ffff38057812 */ /* 0x004fc400078ec0ff */
[----:B------:R-:W-:Y:S02]  /*86f50*/  SHF.R.U32.HI R9, RZ, 0x8, R8 ;  /* 0x00000008ff097819 */ /* 0x000fe40000011608 */
[----:B------:R-:W-:Y:S01]  /*86f60*/  SHF.R.U32.HI R4, RZ, 0x8, R6 ;  /* 0x00000008ff047819 */ /* 0x000fe20000011606 */
[----:B------:R2:W-:Y:S01]  /*86f70*/  STL [R1+0x2b0], R0 ;  /* 0x0002b00001007387 */ /* 0x0005e20000100800 */
[--C-:B------:R-:W-:Y:S02]  /*86f80*/  SHF.R.U32.HI R6, RZ, 0x8, R5.reuse ;  /* 0x00000008ff067819 */ /* 0x100fe40000011605 */
[----:B------:R-:W-:Y:S02]  /*86f90*/  LOP3.LUT R4, R4, 0xffff, RZ, 0xc0, !PT ;  /* 0x0000ffff04047812 */ /* 0x000fe400078ec0ff */
[----:B--2---:R-:W-:Y:S02]  /*86fa0*/  PRMT R0, R7, 0x3340, R5 ;  /* 0x0000334007007816 */ /* 0x004fe40000000005 */
[----:B------:R-:W-:-:S04]  /*86fb0*/  LOP3.LUT R5, R9, 0xffff, RZ, 0xc0, !PT ;  /* 0x0000ffff09057812 */ /* 0x000fc800078ec0ff */
[----:B------:R-:W-:Y:S01]  /*86fc0*/  PRMT R2, R5, 0x3340, R4 ;  /* 0x0000334005027816 */ /* 0x000fe20000000004 */
[----:B------:R-:W-:-:S05]  /*86fd0*/  VIADD R4, R54, 0xb0 ;  /* 0x000000b036047836 */ /* 0x000fca0000000000 */
[----:B------:R-:W-:Y:S01]  /*86fe0*/  ISETP.GE.AND P0, PT, R4, UR50, PT ;  /* 0x0000003204007c0c */ /* 0x000fe2000bf06270 */
[----:B------:R-:W-:Y:S01]  /*86ff0*/  VIADD R4, R54, 0xb1 ;  /* 0x000000b136047836 */ /* 0x000fe20000000000 */
[----:B------:R-:W-:Y:S02]  /*87000*/  SHF.R.U32.HI R8, RZ, 0x8, R7 ;  /* 0x00000008ff087819 */ /* 0x000fe40000011607 */
[----:B------:R-:W-:Y:S01]  /*87010*/  LOP3.LUT R6, R6, 0xffff, RZ, 0xc0, !PT ;  /* 0x0000ffff06067812 */ /* 0x000fe200078ec0ff */
[----:B------:R2:W-:Y:S01]  /*87020*/  STL [R1+0x2d4], R0 ;  /* 0x0002d40001007387 */ /* 0x0005e20000100800 */
[----:B----4-:R-:W-:Y:S01]  /*87030*/  ISETP.LT.AND P1, PT, R50, UR55, !P0 ;  /* 0x0000003732007c0c */ /* 0x010fe2000c721270 */
[----:B------:R-:W3:Y:S01]  /*87040*/  LDCU UR55, c[0x0][0x398] ;  /* 0x00007300ff3777ac */ /* 0x000ee20008000800 */
[----:B------:R-:W-:Y:S02]  /*87050*/  ISETP.LT.AND P0, PT, R59, UR56, !P0 ;  /* 0x000000383b007c0c */ /* 0x000fe4000c701270 */
[----:B------:R-:W-:Y:S01]  /*87060*/  LOP3.LUT R7, R8, 0xffff, RZ, 0xc0, !PT ;  /* 0x0000ffff08077812 */ /* 0x000fe200078ec0ff */
[----:B------:R-:W4:Y:S01]  /*87070*/  LDCU UR56, c[0x0][0x398] ;  /* 0x00007300ff3877ac */ /* 0x000f220008000800 */
[----:B------:R-:W-:Y:S01]  /*87080*/  PRMT R5, R16, 0x5410, R12 ;  /* 0x0000541010057816 */ /* 0x000fe2000000000c */
[----:B------:R-:W0:Y:S06]  /*87090*/  LDCU UR50, c[0x0][0x39c] ;  /* 0x00007380ff3277ac */ /* 0x000e2c0008000800 */
[----:B------:R-:W-:-:S04]  /*870a0*/  @P1 LOP3.LUT R49, R49, 0x2000, RZ, 0xfc, !PT ;  /* 0x0000200031311812 */ /* 0x000fc800078efcff */
[----:B------:R-:W-:-:S04]  /*870b0*/  LOP3.LUT R49, R49, 0xfffff7ff, RZ, 0xc0, !PT ;  /* 0xfffff7ff31317812 */ /* 0x000fc800078ec0ff */
[----:B------:R-:W-:Y:S02]  /*870c0*/  @P0 LOP3.LUT R49, R49, 0x800, RZ, 0xfc, !PT ;  /* 0x0000080031310812 */ /* 0x000fe400078efcff */
[----:B------:R-:W-:Y:S01]  /*870d0*/  ISETP.GE.AND P0, PT, R4, UR51, PT ;  /* 0x0000003304007c0c */ /* 0x000fe2000bf06270 */
[----:B------:R-:W-:Y:S01]  /*870e0*/  VIADD R8, R54, 0xb3 ;  /* 0x000000b336087836 */ /* 0x000fe20000000000 */
[----:B------:R-:W-:Y:S01]  /*870f0*/  LOP3.LUT R49, R49, 0xfffffbff, RZ, 0xc0, !PT ;  /* 0xfffffbff31317812 */ /* 0x000fe200078ec0ff */
[----:B------:R-:W-:Y:S01]  /*87100*/  STL [R1+0x1b0], R2 ;  /* 0x0001b00201007387 */ /* 0x000fe20000100800 */
[----:B-1----:R-:W-:Y:S01]  /*87110*/  ISETP.LT.AND P1, PT, R50, UR58, !P0 ;  /* 0x0000003a32007c0c */ /* 0x002fe2000c721270 */
[----:B------:R-:W1:Y:S01]  /*87120*/  LDCU UR58, c[0x0][0x398] ;  /* 0x00007300ff3a77ac */ /* 0x000e620008000800 */
[----:B0-----:R-:W-:Y:S02]  /*87130*/  ISETP.LT.AND P0, PT, R59, UR60, !P0 ;  /* 0x0000003c3b007c0c */ /* 0x001fe4000c701270 */
[----:B--2---:R-:W-:Y:S01]  /*87140*/  PRMT R0, R7, 0x3340, R6 ;  /* 0x0000334007007816 */ /* 0x004fe20000000006 */
[----:B------:R-:W-:Y:S01]  /*87150*/  VIADD R6, R54, 0xb2 ;  /* 0x000000b236067836 */ /* 0x000fe20000000000 */
[----:B------:R-:W0:Y:S01]  /*87160*/  LDCU UR60, c[0x0][0x398] ;  /* 0x00007300ff3c77ac */ /* 0x000e220008000800 */
[----:B------:R-:W-:Y:S01]  /*87170*/  PRMT R4, R17, 0x5410, R13 ;  /* 0x0000541011047816 */ /* 0x000fe2000000000d */
[----:B------:R-:W2:Y:S05]  /*87180*/  LDCU UR51, c[0x0][0x39c] ;  /* 0x00007380ff3377ac */ /* 0x000eaa0008000800 */
[----:B------:R-:W-:-:S04]  /*87190*/  @P1 LOP3.LUT R49, R49, 0x400, RZ, 0xfc, !PT ;  /* 0x0000040031311812 */ /* 0x000fc800078efcff */
[----:B------:R-:W-:-:S04]  /*871a0*/  LOP3.LUT R49, R49, 0xfffffeff, RZ, 0xc0, !PT ;  /* 0xfffffeff31317812 */ /* 0x000fc800078ec0ff */
[----:B------:R-:W-:Y:S02]  /*871b0*/  @P0 LOP3.LUT R49, R49, 0x100, RZ, 0xfc, !PT ;  /* 0x0000010031310812 */ /* 0x000fe400078efcff */
[----:B------:R-:W-:Y:S01]  /*871c0*/  ISETP.GE.AND P0, PT, R6, UR54, PT ;  /* 0x0000003606007c0c */ /* 0x000fe2000bf06270 */
[----:B------:R0:W-:Y:S01]  /*871d0*/  STL [R1+0x1b4], R0 ;  /* 0x0001b40001007387 */ /* 0x0001e20000100800 */
[----:B------:R-:W-:Y:S01]  /*871e0*/  LOP3.LUT R49, R49, 0xffffff7f, RZ, 0xc0, !PT ;  /* 0xffffff7f31317812 */ /* 0x000fe200078ec0ff */
[----:B------:R-:W0:Y:S01]  /*871f0*/  LDCU UR54, c[0x0][0x39c] ;  /* 0x00007380ff3677ac */ /* 0x000e220008000800 */
[----:B---3--:R-:W-:Y:S02]  /*87200*/  ISETP.LT.AND P1, PT, R50, UR55, !P0 ;  /* 0x0000003732007c0c */ /* 0x008fe4000c721270 */
[----:B----4-:R-:W-:Y:S01]  /*87210*/  ISETP.LT.AND P0, PT, R59, UR56, !P0 ;  /* 0x000000383b007c0c */ /* 0x010fe2000c701270 */
[----:B------:R-:W-:Y:S01]  /*87220*/  STL [R1+0x257c], R38 ;  /* 0x00257c2601007387 */ /* 0x000fe20000100800 */
[----:B------:R-:W-:Y:S01]  /*87230*/  PRMT R6, R15, 0x5410, R11 ;  /* 0x000054100f067816 */ /* 0x000fe2000000000b */
[----:B------:R-:W3:Y:S08]  /*87240*/  LDCU UR55, c[0x0][0x39c] ;  /* 0x00007380ff3777ac */ /* 0x000ef00008000800 */
[----:B------:R-:W-:Y:S01]  /*87250*/  @P1 LOP3.LUT R49, R49, 0x80, RZ, 0xfc, !PT ;  /* 0x0000008031311812 */ /* 0x000fe200078efcff */
[----:B------:R-:W4:Y:S03]  /*87260*/  LDCU UR56, c[0x0][0x39c] ;  /* 0x00007380ff3877ac */ /* 0x000f260008000800 */
[----:B------:R-:W-:-:S04]  /*87270*/  LOP3.LUT R49, R49, 0xffffffbf, RZ, 0xc0, !PT ;  /* 0xffffffbf31317812 */ /* 0x000fc800078ec0ff */
[----:B------:R-:W-:Y:S02]  /*87280*/  @P0 LOP3.LUT R49, R49, 0x40, RZ, 0xfc, !PT ;  /* 0x0000004031310812 */ /* 0x000fe400078efcff */
[----:B------:R-:W-:Y:S02]  /*87290*/  ISETP.GE.AND P0, PT, R8, UR4, PT ;  /* 0x0000000408007c0c */ /* 0x000fe4000bf06270 */
[----:B------:R-:W-:Y:S01]  /*872a0*/  LOP3.LUT R49, R49, 0xffffffef, RZ, 0xc0, !PT ;  /* 0xffffffef31317812 */ /* 0x000fe200078ec0ff */
[----:B------:R-:W-:Y:S01]  /*872b0*/  IMAD.MOV.U32 R8, RZ, RZ, R54 ;  /* 0x000000ffff087224 */ /* 0x000fe200078e0036 */
[----:B-1----:R-:W-:Y:S01]  /*872c0*/  ISETP.LT.AND P1, PT, R50, UR58, !P0 ;  /* 0x0000003a32007c0c */ /* 0x002fe2000c721270 */
[----:B------:R-:W-:Y:S01]  /*872d0*/  STL [R1+0x2580], R36 ;  /* 0x0025802401007387 */ /* 0x000fe20000100800 */
[----:B0-----:R-:W-:Y:S02]  /*872e0*/  ISETP.LT.AND P0, PT, R59, UR60, !P0 ;  /* 0x0000003c3b007c0c */ /* 0x001fe4000c701270 */
[----:B------:R-:W-:Y:S01]  /*872f0*/  PRMT R7, R14, 0x5410, R10 ;  /* 0x000054100e077816 */ /* 0x000fe2000000000a */
[----:B------:R-:W-:Y:S01]  /*87300*/  STL [R1+0x2584], R4 ;  /* 0x0025840401007387 */ /* 0x000fe20000100800 */
[C---:B------:R-:W-:Y:S01]  /*87310*/  VIADD R0, R8.reuse, 0xdb ;  /* 0x000000db08007836 */ /* 0x040fe20000000000 */
[----:B------:R-:W0:Y:S01]  /*87320*/  LDCU UR58, c[0x0][0x39c] ;  /* 0x00007380ff3a77ac */ /* 0x000e220008000800 */
[----:B------:R-:W1:Y:S05]  /*87330*/  LDCU UR4, c[0x0][0x398] ;  /* 0x00007300ff0477ac */ /* 0x000e6a0008000800 */
[----:B------:R-:W-:Y:S01]  /*87340*/  @P1 LOP3.LUT R49, R49, 0x10, RZ, 0xfc, !PT ;  /* 0x0000001031311812 */ /* 0x000fe200078efcff */
[C---:B------:R-:W-:Y:S01]  /*87350*/  VIADD R59, R8.reuse, 0xdc ;  /* 0x000000dc083b7836 */ /* 0x040fe20000000000 */
[----:B------:R-:W0:Y:S02]  /*87360*/  LDCU UR60, c[0x0][0x39c] ;  /* 0x00007380ff3c77ac */ /* 0x000e240008000800 */
[----:B------:R-:W-:Y:S01]  /*87370*/  LOP3.LUT R49, R49, 0xfffffff7, RZ, 0xc0, !PT ;  /* 0xfffffff731317812 */ /* 0x000fe200078ec0ff */
[----:B------:R-:W-:Y:S01]  /*87380*/  STL [R1+0x2588], R5 ;  /* 0x0025880501007387 */ /* 0x000fe20000100800 */
[----:B------:R-:W-:-:S02]  /*87390*/  VIADD R61, R8, 0xdd ;  /* 0x000000dd083d7836 */ /* 0x000fc40000000000 */
[----:B------:R-:W-:Y:S01]  /*873a0*/  @P0 LOP3.LUT R49, R49, 0x8, RZ, 0xfc, !PT ;  /* 0x0000000831310812 */ /* 0x000fe200078efcff */
[----:B------:R-:W-:Y:S01]  /*873b0*/  STL [R1+0x258c], R6 ;  /* 0x00258c0601007387 */ /* 0x000fe20000100800 */
[----:B------:R-:W-:-:S03]  /*873c0*/  VIADD R60, R8, 0xde ;  /* 0x000000de083c7836 */ /* 0x000fc60000000000 */
[----:B------:R-:W-:Y:S01]  /*873d0*/  STL [R1+0x2590], R7 ;  /* 0x0025900701007387 */ /* 0x000fe20000100800 */
[----:B------:R-:W-:-:S03]  /*873e0*/  VIADD R2, R8, 0xb4 ;  /* 0x000000b408027836 */ /* 0x000fc60000000000 */
[----:B------:R-:W-:Y:S04]  /*873f0*/  STL [R1+0x2594], R50 ;  /* 0x0025943201007387 */ /* 0x000fe80000100800 */
[----:B------:R0:W-:Y:S04]  /*87400*/  STL [R1+0x25ac], R0 ;  /* 0x0025ac0001007387 */ /* 0x0001e80000100800 */
[----:B------:R-:W-:Y:S01]  /*87410*/  STL [R1+0x25b0], R49 ;  /* 0x0025b03101007387 */ /* 0x000fe20000100800 */
[----:B------:R-:W-:-:S03]  /*87420*/  VIADD R3, R8, 0xb6 ;  /* 0x000000b608037836 */ /* 0x000fc60000000000 */
[----:B------:R-:W-:Y:S01]  /*87430*/  STL [R1+0x25b4], R59 ;  /* 0x0025b43b01007387 */ /* 0x000fe20000100800 */
[----:B0-----:R-:W-:-:S03]  /*87440*/  VIADD R0, R8, 0xb5 ;  /* 0x000000b508007836 */ /* 0x001fc60000000000 */
[----:B------:R-:W-:Y:S04]  /*87450*/  STL [R1+0x25b8], R61 ;  /* 0x0025b83d01007387 */ /* 0x000fe80000100800 */
[----:B------:R-:W-:Y:S04]  /*87460*/  STL [R1+0x25bc], R60 ;  /* 0x0025bc3c01007387 */ /* 0x000fe80000100800 */
[----:B------:R0:W-:Y:S04]  /*87470*/  STL [R1+0xa0], R2 ;  /* 0x0000a00201007387 */ /* 0x0001e80000100800 */
[----:B------:R1:W-:Y:S01]  /*87480*/  STL [R1+0x9c], R0 ;  /* 0x00009c0001007387 */ /* 0x0003e20000100800 */
[----:B0-----:R-:W-:-:S03]  /*87490*/  VIADD R2, R8, 0xb7 ;  /* 0x000000b708027836 */ /* 0x001fc60000000000 */
[----:B------:R0:W-:Y:S01]  /*874a0*/  STL [R1+0x98], R3 ;  /* 0x0000980301007387 */ /* 0x0001e20000100800 */
[----:B-1----:R-:W-:-:S03]  /*874b0*/  VIADD R0, R8, 0xb8 ;  /* 0x000000b808007836 */ /* 0x002fc60000000000 */
        /* <DEDUP_REMOVED lines=10> */
[----:B------:R-:W-:Y:S01]  /*87560*/  STL [R1+0x80], R3 ;  /* 0x0000800301007387 */ /* 0x000fe20000100800 */
[----:B--2---:R-:W-:-:S03]  /*87570*/  VIADD R0, R8, 0xbe ;  /* 0x000000be08007836 */ /* 0x004fc60000000000 */
[----:B------:R0:W-:Y:S04]  /*87580*/  STL [R1+0x7c], R2 ;  /* 0x00007c0201007387 */ /* 0x0001e80000100800 */
[----:B------:R1:W-:Y:S04]  /*87590*/  STL [R1+0x78], R0 ;  /* 0x0000780001007387 */ /* 0x0003e80000100800 */
[----:B------:R-:W2:Y:S01]  /*875a0*/  LDL.LU R49, [R1+0x164c] ;  /* 0x00164c0001317983 */ /* 0x000ea20000300800 */
[C---:B0-----:R-:W-:Y:S02]  /*875b0*/  VIADD R2, R8.reuse, 0xc0 ;  /* 0x000000c008027836 */ /* 0x041fe40000000000 */
[----:B-1----:R-:W-:-:S03]  /*875c0*/  VIADD R0, R8, 0xc1 ;  /* 0x000000c108007836 */ /* 0x002fc60000000000 */
[----:B------:R-:W-:Y:S04]  /*875d0*/  STL [R1+0x70], R2 ;  /* 0x0000700201007387 */ /* 0x000fe80000100800 */
[----:B------:R-:W3:Y:S04]  /*875e0*/  LDL.LU R61, [R1+0x1648] ;  /* 0x00164800013d7983 */ /* 0x000ee80000300800 */
[----:B------:R0:W-:Y:S04]  /*875f0*/  STL [R1+0x6c], R0 ;  /* 0x00006c0001007387 */ /* 0x0001e80000100800 */
[----:B------:R-:W4:Y:S04]  /*87600*/  LDL.LU R59, [R1+0x1640] ;  /* 0x00164000013b7983 */ /* 0x000f280000300800 */
[----:B0-----:R-:W4:Y:S04]  /*87610*/  LDL.LU R0, [R1+0xe4] ;  /* 0x0000e40001007983 */ /* 0x001f280000300800 */
[----:B------:R-:W4:Y:S04]  /*87620*/  LDL.LU R3, [R1+0xe0] ;  /* 0x0000e00001037983 */ /* 0x000f280000300800 */
[----:B------:R-:W4:Y:S01]  /*87630*/  LDL.LU R2, [R1+0x108] ;  /* 0x0001080001027983 */ /* 0x000f220000300800 */
[----:B------:R-:W-:-:S02]  /*87640*/  VIADD R5, R8, 0xc2 ;  /* 0x000000c208057836 */ /* 0x000fc40000000000 */
[C---:B------:R-:W-:Y:S02]  /*87650*/  VIADD R4, R8.reuse, 0xc3 ;  /* 0x000000c308047836 */ /* 0x040fe40000000000 */
[C---:B------:R-:W-:Y:S01]  /*87660*/  VIADD R6, R8.reuse, 0xc4 ;  /* 0x000000c408067836 */ /* 0x040fe20000000000 */
[----:B------:R0:W-:Y:S04]  /*87670*/  STL [R1+0x68], R5 ;  /* 0x0000680501007387 */ /* 0x0001e80000100800 */
[----:B------:R1:W-:Y:S01]  /*87680*/  STL [R1+0x64], R4 ;  /* 0x0000640401007387 */ /* 0x0003e20000100800 */
[----:B0-----:R-:W-:-:S03]  /*87690*/  VIADD R5, R8, 0xc5 ;  /* 0x000000c508057836 */ /* 0x001fc60000000000 */
[----:B------:R-:W-:Y:S01]  /*876a0*/  STL [R1+0x60], R6 ;  /* 0x0000600601007387 */ /* 0x000fe20000100800 */
[----:B-1----:R-:W-:-:S03]  /*876b0*/  VIADD R4, R8, 0xc6 ;  /* 0x000000c608047836 */ /* 0x002fc60000000000 */
[----:B------:R-:W-:Y:S04]  /*876c0*/  STL [R1+0x5c], R5 ;  /* 0x00005c0501007387 */ /* 0x000fe80000100800 */
[----:B------:R-:W-:Y:S01]  /*876d0*/  STL [R1+0x58], R4 ;  /* 0x0000580401007387 */ /* 0x000fe20000100800 */
[----:B--2---:R-:W-:Y:S02]  /*876e0*/  LOP3.LUT R49, R49, 0xffff, RZ, 0xc0, !PT ;  /* 0x0000ffff31317812 */ /* 0x004fe400078ec0ff */
[----:B---3--:R-:W-:Y:S02]  /*876f0*/  LOP3.LUT R61, R61, 0xffff, RZ, 0xc0, !PT ;  /* 0x0000ffff3d3d7812 */ /* 0x008fe400078ec0ff */
[----:B----4-:R-:W-:Y:S02]  /*87700*/  LOP3.LUT R60, R59, 0xffff, RZ, 0xc0, !PT ;  /* 0x0000ffff3b3c7812 */ /* 0x010fe400078ec0ff */
[----:B------:R-:W-:-:S02]  /*87710*/  SHF.R.U32.HI R59, RZ, 0x8, R49 ;  /* 0x00000008ff3b7819 */ /* 0x000fc40000011631 */
[----:B------:R-:W-:-:S04]  /*87720*/  LOP3.LUT R0, R0, 0xffff, RZ, 0xc0, !PT ;  /* 0x0000ffff00007812 */ /* 0x000fc800078ec0ff */
[----:B------:R-:W-:Y:S02]  /*87730*/  PRMT R49, R49, 0x3340, R0 ;  /* 0x0000334031317816 */ /* 0x000fe40000000000 */
[----:B------:R-:W-:-:S03]  /*87740*/  LOP3.LUT R3, R3, 0xffff, RZ, 0xc0, !PT ;  /* 0x0000ffff03037812 */ /* 0x000fc600078ec0ff */
[----:B------:R0:W-:Y:S01]  /*87750*/  STL [R1+0x2bc], R49 ;  /* 0x0002bc3101007387 */ /* 0x0001e20000100800 */
[----:B------:R-:W-:Y:S02]  /*87760*/  LOP3.LUT R2, R2, 0xffff, RZ, 0xc0, !PT ;  /* 0x0000ffff02027812 */ /* 0x000fe400078ec0ff */
[----:B0-----:R-:W-:Y:S02]  /*87770*/  SHF.R.U32.HI R49, RZ, 0x8, R0 ;  /* 0x00000008ff317819 */ /* 0x001fe40000011600 */
[----:B------:R-:W-:Y:S02]  /*87780*/  SHF.R.U32.HI R0, RZ, 0x8, R61 ;  /* 0x00000008ff007819 */ /* 0x000fe4000001163d */
[----:B------:R-:W-:-:S05]  /*87790*/  PRMT R61, R61, 0x3340, R3 ;  /* 0x000033403d3d7816 */ /* 0x000fca0000000003 */
[----:B------:R0:W-:Y:S01]  /*877a0*/  STL [R1+0x2f0], R61 ;  /* 0x0002f03d01007387 */ /* 0x0001e20000100800 */
[----:B------:R-:W-:Y:S02]  /*877b0*/  LOP3.LUT R59, R59, 0xffff, RZ, 0xc0, !PT ;  /* 0x0000ffff3b3b7812 */ /* 0x000fe400078ec0ff */
[----:B0-----:R-:W-:Y:S02]  /*877c0*/  SHF.R.U32.HI R61, RZ, 0x8, R60 ;  /* 0x00000008ff3d7819 */ /* 0x001fe4000001163c */
[----:B------:R-:W-:Y:S02]  /*877d0*/  PRMT R60, R60, 0x3340, R2 ;  /* 0x000033403c3c7816 */ /* 0x000fe40000000002 */
[----:B------:R-:W-:Y:S02]  /*877e0*/  LOP3.LUT R61, R61, 0xffff, RZ, 0xc0, !PT ;  /* 0x0000ffff3d3d7812 */ /* 0x000fe400078ec0ff */
[----:B------:R-:W-:Y:S01]  /*877f0*/  LOP3.LUT R49, R49, 0xffff, RZ, 0xc0, !PT ;  /* 0x0000ffff31317812 */ /* 0x000fe200078ec0ff */
[----:B------:R0:W-:Y:S01]  /*87800*/  STL [R1+0x2f4], R60 ;  /* 0x0002f43c01007387 */ /* 0x0001e20000100800 */
[----:B------:R-:W-:-:S02]  /*87810*/  LOP3.LUT R0, R0, 0xffff, RZ, 0xc0, !PT ;  /* 0x0000ffff00007812 */ /* 0x000fc400078ec0ff */
[----:B------:R-:W-:Y:S01]  /*87820*/  SHF.R.U32.HI R3, RZ, 0x8, R3 ;  /* 0x00000008ff037819 */ /* 0x000fe20000011603 */
[----:B0-----:R-:W2:Y:S04]  /*87830*/  LDL.LU R60, [R1+0x25bc] ;  /* 0x0025bc00013c7983 */ /* 0x001ea80000300800 */
[----:B------:R0:W-:Y:S01]  /*87840*/  STL [R1+0xf0], R61 ;  /* 0x0000f03d01007387 */ /* 0x0001e20000100800 */
[----:B------:R-:W-:-:S03]  /*87850*/  LOP3.LUT R3, R3, 0xffff, RZ, 0xc0, !PT ;  /* 0x0000ffff03037812 */ /* 0x000fc600078ec0ff */
[----:B0-----:R-:W3:Y:S04]  /*87860*/  LDL.LU R61, [R1+0x25b8] ;  /* 0x0025b800013d7983 */ /* 0x001ee80000300800 */
[----:B------:R0:W-:Y:S04]  /*87870*/  STL [R1+0xe0], R59 ;  /* 0x0000e03b01007387 */ /* 0x0001e80000100800 */
[----:B0-----:R-:W4:Y:S04]  /*87880*/  LDL.LU R59, [R1+0x25b4] ;  /* 0x0025b400013b7983 */ /* 0x001f280000300800 */
[----:B------:R0:W-:Y:S04]  /*87890*/  STL [R1+0x24], R49 ;  /* 0x0000243101007387 */ /* 0x0001e80000100800 */
[----:B0-----:R-:W2:Y:S04]  /*878a0*/  LDL.LU R49, [R1+0x25b0] ;  /* 0x0025b00001317983 */ /* 0x001ea80000300800 */
[----:B------:R0:W-:Y:S04]  /*878b0*/  STL [R1+0xe8], R0 ;  /* 0x0000e80001007387 */ /* 0x0001e80000100800 */
[----:B0-----:R-:W2:Y:S04]  /*878c0*/  LDL.LU R0, [R1+0x25ac] ;  /* 0x0025ac0001007983 */ /* 0x001ea80000300800 */
[----:B------:R0:W-:Y:S04]  /*878d0*/  STL [R1+0xe4], R3 ;  /* 0x0000e40301007387 */ /* 0x0001e80000100800 */
[----:B0-----:R-:W3:Y:S01]  /*878e0*/  LDL.LU R3, [R1+0x25a8] ;  /* 0x0025a80001037983 */ /* 0x001ee20000300800 */
[----:B------:R-:W-:-:S04]  /*878f0*/  SHF.R.U32.HI R2, RZ, 0x8, R2 ;  /* 0x00000008ff027819 */ /* 0x000fc80000011602 */
[----:B------:R-:W-:-:S05]  /*87900*/  LOP3.LUT R2, R2, 0xffff, RZ, 0xc0, !PT ;  /* 0x0000ffff02027812 */ /* 0x000fca00078ec0ff */
[----:B------:R0:W-:Y:S04]  /*87910*/  STL [R1+0xec], R2 ;  /* 0x0000ec0201007387 */ /* 0x0001e80000100800 */
[----:B0-----:R-:W3:Y:S01]  /*87920*/  LDL.LU R2, [R1+0x25a4] ;  /* 0x0025a40001027983 */ /* 0x001ee20000300800 */
[C---:B------:R-:W-:Y:S02]  /*87930*/  VIADD R43, R8.reuse, 0xe0 ;  /* 0x000000e0082b7836 */ /* 0x040fe40000000000 */
[C---:B------:R-:W-:Y:S02]  /*87940*/  VIADD R47, R8.reuse, 0xdf ;  /* 0x000000df082f7836 */ /* 0x040fe40000000000 */
[----:B------:R-:W-:-:S03]  /*87950*/  VIADD R42, R8, 0xe1 ;  /* 0x000000e1082a7836 */ /* 0x000fc60000000000 */
[----:B------:R-:W-:Y:S01]  /*87960*/  ISETP.GE.AND P2, PT, R47, UR59, PT ;  /* 0x0000003b2f007c0c */ /* 0x000fe2000bf46270 */
[C---:B------:R-:W-:Y:S01]  /*87970*/  VIADD R41, R8.reuse, 0xe2 ;  /* 0x000000e208297836 */ /* 0x040fe20000000000 */
[----:B------:R-:W0:Y:S01]  /*87980*/  LDCU UR59, c[0x0][0x39c] ;  /* 0x00007380ff3b77ac */ /* 0x000e220008000800 */
[C---:B------:R-:W-:Y:S02]  /*87990*/  VIADD R40, R8.reuse, 0xe3 ;  /* 0x000000e308287836 */ /* 0x040fe40000000000 */
[C---:B------:R-:W-:Y:S02]  /*879a0*/  VIADD R39, R8.reuse, 0xe4 ;  /* 0x000000e408277836 */ /* 0x040fe40000000000 */
[C---:B------:R-:W-:Y:S01]  /*879b0*/  VIADD R35, R8.reuse, 0xe5 ;  /* 0x000000e508237836 */ /* 0x040fe20000000000 */
[----:B----4-:R-:W-:Y:S01]  /*879c0*/  ISETP.GE.AND P0, PT, R59, UR74, PT ;  /* 0x0000004a3b007c0c */ /* 0x010fe2000bf06270 */
[----:B------:R-:W-:Y:S01]  /*879d0*/  VIADD R33, R8, 0xe7 ;  /* 0x000000e708217836 */ /* 0x000fe20000000000 */
[----:B------:R-:W1:Y:S01]  /*879e0*/  LDCU UR74, c[0x0][0x39c] ;  /* 0x00007380ff4a77ac */ /* 0x000e620008000800 */
[----:B--2---:R-:W-:Y:S01]  /*879f0*/  ISETP.GE.AND P1, PT, R0, UR72, PT ;  /* 0x0000004800007c0c */ /* 0x004fe2000bf26270 */
[C---:B------:R-:W-:Y:S01]  /*87a00*/  VIADD R34, R8.reuse, 0xe6 ;  /* 0x000000e608227836 */ /* 0x040fe20000000000 */
[----:B------:R-:W2:Y:S01]  /*87a10*/  LDL.LU R0, [R1+0x25a0] ;  /* 0x0025a00001007983 */ /* 0x000ea20000300800 */
[----:B------:R-:W-:-:S02]  /*87a20*/  VIADD R14, R8, 0xfa ;  /* 0x000000fa080e7836 */ /* 0x000fc40000000000 */
[----:B------:R-:W-:Y:S01]  /*87a30*/  VIADD R13, R8, 0xfb ;  /* 0x000000fb080d7836 */ /* 0x000fe20000000000 */
[----:B------:R-:W4:Y:S01]  /*87a40*/  LDL.LU R59, [R1+0x259c] ;  /* 0x00259c00013b7983 */ /* 0x000f220000300800 */
[----:B------:R-:W-:Y:S01]  /*87a50*/  LOP3.LUT R49, R49, 0xfffffffd, RZ, 0xc0, !PT ;  /* 0xfffffffd31317812 */ /* 0x000fe200078ec0ff */
[----:B------:R-:W0:Y:S01]  /*87a60*/  LDCU UR72, c[0x0][0x39c] ;  /* 0x00007380ff4877ac */ /* 0x000e220008000800 */
[----:B---3--:R-:W-:-:S04]  /*87a70*/  LOP3.LUT R3, R3, 0xff7fffff, RZ, 0xc0, !PT ;  /* 0xff7fffff03037812 */ /* 0x008fc800078ec0ff */
[----:B------:R-:W-:Y:S02]  /*87a80*/  @P1 LOP3.LUT R3, R3, 0x800000, RZ, 0xfc, !PT ;  /* 0x0080000003031812 */ /* 0x000fe400078efcff */
[----:B------:R-:W-:Y:S01]  /*87a90*/  ISETP.GE.AND P1, PT, R61, UR76, PT ;  /* 0x0000004c3d007c0c */ /* 0x000fe2000bf26270 */
[----:B------:R-:W3:Y:S01]  /*87aa0*/  LDCU UR76, c[0x0][0x39c] ;  /* 0x00007380ff4c77ac */ /* 0x000ee20008000800 */
[----:B------:R-:W-:Y:S01]  /*87ab0*/  LOP3.LUT R3, R3, 0xfdffffff, RZ, 0xc0, !PT ;  /* 0xfdffffff03037812 */ /* 0x000fe200078ec0ff */
[----:B------:R-:W2:Y:S03]  /*87ac0*/  LDL.LU R61, [R1+0x84] ;  /* 0x00008400013d7983 */ /* 0x000ea60000300800 */
[----:B------:R-:W-:Y:S01]  /*87ad0*/  @P0 LOP3.LUT R3, R3, 0x2000000, RZ, 0xfc, !PT ;  /* 0x0200000003030812 */ /* 0x000fe200078efcff */
[----:B------:R-:W2:Y:S01]  /*87ae0*/  LDL.LU R47, [R1+0x88] ;  /* 0x00008800012f7983 */ /* 0x000ea20000300800 */
[----:B------:R-:W-:Y:S01]  /*87af0*/  ISETP.GE.AND P0, PT, R60, UR57, PT ;  /* 0x000000393c007c0c */ /* 0x000fe2000bf06270 */
[----:B------:R-:W0:Y:S01]  /*87b00*/  LDCU UR57, c[0x0][0x39c] ;  /* 0x00007380ff3977ac */ /* 0x000e220008000800 */
[----:B------:R-:W-:-:S04]  /*87b10*/  LOP3.LUT R3, R3, 0xf7ffffff, RZ, 0xc0, !PT ;  /* 0xf7ffffff03037812 */ /* 0x000fc800078ec0ff */
[----:B------:R-:W-:Y:S02]  /*87b20*/  @P1 LOP3.LUT R3, R3, 0x8000000, RZ, 0xfc, !PT ;  /* 0x0800000003031812 */ /* 0x000fe400078efcff */
[----:B------:R-:W-:Y:S01]  /*87b30*/  ISETP.GE.AND P1, PT, R43, UR61, PT ;  /* 0x0000003d2b007c0c */ /* 0x000fe2000bf26270 */
[----:B------:R-:W0:Y:S01]  /*87b40*/  LDCU UR61, c[0x0][0x39c] ;  /* 0x00007380ff3d77ac */ /* 0x000e220008000800 */
[----:B------:R-:W-:Y:S01]  /*87b50*/  LOP3.LUT R3, R3, 0xdfffffff, RZ, 0xc0, !PT ;  /* 0xdfffffff03037812 */ /* 0x000fe200078ec0ff */
[----:B------:R-:W1:Y:S01]  /*87b60*/  LDL.LU R43, [R1+0x8c] ;  /* 0x00008c00012b7983 */ /* 0x000e620000300800 */
[----:B------:R-:W-:Y:S02]  /*87b70*/  LOP3.LUT R2, R2, 0xfffffffd, RZ, 0xc0, !PT ;  /* 0xfffffffd02027812 */ /* 0x000fe400078ec0ff */
[----:B------:R-:W-:Y:S02]  /*87b80*/  @P0 LOP3.LUT R3, R3, 0x20000000, RZ, 0xfc, !PT ;  /* 0x2000000003030812 */ /* 0x000fe400078efcff */
[----:B------:R-:W-:Y:S01]  /*87b90*/  ISETP.GE.AND P0, PT, R42, UR63, PT ;  /* 0x0000003f2a007c0c */ /* 0x000fe2000bf06270 */
[----:B------:R-:W0:Y:S01]  /*87ba0*/  LDCU UR63, c[0x0][0x39c] ;  /* 0x00007380ff3f77ac */ /* 0x000e220008000800 */
[----:B------:R-:W-:Y:S01]  /*87bb0*/  LOP3.LUT R3, R3, 0x7fffffff, RZ, 0xc0, !PT ;  /* 0x7fffffff03037812 */ /* 0x000fe200078ec0ff */
[----:B------:R-:W3:Y:S02]  /*87bc0*/  LDL.LU R42, [R1+0x90] ;  /* 0x00009000012a7983 */ /* 0x000ee40000300800 */
[----:B------:R-:W-:-:S02]  /*87bd0*/  @P1 LOP3.LUT R2, R2, 0x2, RZ, 0xfc, !PT ;  /* 0x0000000202021812 */ /* 0x000fc400078efcff */
[----:B------:R-:W-:Y:S02]  /*87be0*/  @P2 LOP3.LUT R3, R3, 0x80000000, RZ, 0xfc, !PT ;  /* 0x8000000003032812 */ /* 0x000fe400078efcff */
[----:B------:R-:W-:Y:S02]  /*87bf0*/  ISETP.GE.AND P2, PT, R41, UR65, PT ;  /* 0x0000004129007c0c */ /* 0x000fe4000bf46270 */
[----:B------:R-:W-:Y:S01]  /*87c00*/  LOP3.LUT R2, R2, 0xffffffef, RZ, 0xc0, !PT ;  /* 0xffffffef02027812 */ /* 0x000fe200078ec0ff */
[----:B------:R-:W2:Y:S03]  /*87c10*/  LDL.LU R41, [R1+0x94] ;  /* 0x0000940001297983 */ /* 0x000ea60000300800 */
[----:B------:R-:W-:-:S04]  /*87c20*/  @P0 LOP3.LUT R2, R2, 0x10, RZ, 0xfc, !PT ;  /* 0x0000001002020812 */ /* 0x000fc800078efcff */
[----:B------:R-:W-:Y:S02]  /*87c30*/  LOP3.LUT R2, R2, 0xffffff7f, RZ, 0xc0, !PT ;  /* 0xffffff7f02027812 */ /* 0x000fe400078ec0ff */
[----:B------:R-:W-:Y:S02]  /*87c40*/  ISETP.GE.AND P1, PT, R40, UR67, PT ;  /* 0x0000004328007c0c */ /* 0x000fe4000bf26270 */
[----:B------:R-:W2:Y:S01]  /*87c50*/  LDL.LU R40, [R1+0x98] ;  /* 0x0000980001287983 */ /* 0x000ea20000300800 */
[----:B------:R-:W-:Y:S02]  /*87c60*/  ISETP.GE.AND P0, PT, R39, UR69, PT ;  /* 0x0000004527007c0c */ /* 0x000fe4000bf06270 */
[----:B------:R-:W-:Y:S01]  /*87c70*/  @P2 LOP3.LUT R2, R2, 0x80, RZ, 0xfc, !PT ;  /* 0x0000008002022812 */ /* 0x000fe200078efcff */
[----:B------:R-:W2:Y:S01]  /*87c80*/  LDL.LU R39, [R1+0x9c] ;  /* 0x00009c0001277983 */ /* 0x000ea20000300800 */
[----:B------:R-:W-:-:S03]  /*87c90*/  ISETP.GE.AND P2, PT, R35, UR71, PT ;  /* 0x0000004723007c0c */ /* 0x000fc6000bf46270 */
[----:B------:R-:W0:Y:S01]  /*87ca0*/  LDL.LU R35, [R1+0xa0] ;  /* 0x0000a00001237983 */ /* 0x000e220000300800 */
[----:B------:R-:W-:-:S04]  /*87cb0*/  LOP3.LUT R2, R2, 0xfffffeff, RZ, 0xc0, !PT ;  /* 0xfffffeff02027812 */ /* 0x000fc800078ec0ff */
[----:B------:R-:W-:-:S04]  /*87cc0*/  @P1 LOP3.LUT R2, R2, 0x100, RZ, 0xfc, !PT ;  /* 0x0000010002021812 */ /* 0x000fc800078efcff */
[----:B------:R-:W-:-:S04]  /*87cd0*/  LOP3.LUT R2, R2, 0xfffff7ff, RZ, 0xc0, !PT ;  /* 0xfffff7ff02027812 */ /* 0x000fc800078ec0ff */
[----:B------:R-:W-:Y:S02]  /*87ce0*/  @P0 LOP3.LUT R2, R2, 0x800, RZ, 0xfc, !PT ;  /* 0x0000080002020812 */ /* 0x000fe400078efcff */
[----:B------:R-:W-:Y:S02]  /*87cf0*/  ISETP.GE.AND P0, PT, R33, UR75, PT ;  /* 0x0000004b21007c0c */ /* 0x000fe4000bf06270 */
[----:B------:R-:W3:Y:S01]  /*87d00*/  LDL.LU R33, [R1+0x80] ;  /* 0x0000800001217983 */ /* 0x000ee20000300800 */
[----:B------:R-:W-:Y:S02]  /*87d10*/  ISETP.GE.AND P1, PT, R34, UR73, PT ;  /* 0x0000004922007c0c */ /* 0x000fe4000bf26270 */
[----:B------:R-:W-:Y:S01]  /*87d20*/  ISETP.GE.AND P5, PT, R14, UR39, PT ;  /* 0x000000270e007c0c */ /* 0x000fe2000bfa6270 */
[----:B------:R-:W3:Y:S01]  /*87d30*/  LDL.LU R34, [R1+0x7c] ;  /* 0x00007c0001227983 */ /* 0x000ee20000300800 */
[----:B------:R-:W-:Y:S02]  /*87d40*/  ISETP.GE.AND P4, PT, R13, UR41, PT ;  /* 0x000000290d007c0c */ /* 0x000fe4000bf86270 */
[----:B----4-:R-:W-:-:S09]  /*87d50*/  LOP3.LUT R59, R59, 0xffffbfff, RZ, 0xc0, !PT ;  /* 0xffffbfff3b3b7812 */ /* 0x010fd200078ec0ff */
[----:B------:R-:W-:Y:S02]  /*87d60*/  @P5 LOP3.LUT R59, R59, 0x4000, RZ, 0xfc, !PT ;  /* 0x000040003b3b5812 */ /* 0x000fe400078efcff */
[----:B0-----:R-:W-:Y:S02]  /*87d70*/  ISETP.GE.AND P5, PT, R35, UR63, PT ;  /* 0x0000003f23007c0c */ /* 0x001fe4000bfa6270 */
[----:B------:R-:W4:Y:S01]  /*87d80*/  LDL.LU R35, [R1+0x78] ;  /* 0x0000780001237983 */ /* 0x000f220000300800 */
[----:B------:R-:W-:-:S04]  /*87d90*/  LOP3.LUT R59, R59, 0xffff7fff, RZ, 0xc0, !PT ;  /* 0xffff7fff3b3b7812 */ /* 0x000fc800078ec0ff */
[----:B------:R-:W-:Y:S02]  /*87da0*/  @P4 LOP3.LUT R59, R59, 0x8000, RZ, 0xfc, !PT ;  /* 0x000080003b3b4812 */ /* 0x000fe400078efcff */
[----:B--2---:R-:W-:-:S13]  /*87db0*/  ISETP.GE.AND P4, PT, R40, UR59, PT ;  /* 0x0000003b28007c0c */ /* 0x004fda000bf86270 */
[----:B------:R-:W-:Y:S02]  /*87dc0*/  @P4 LOP3.LUT R49, R49, 0x2, RZ, 0xfc, !PT ;  /* 0x0000000231314812 */ /* 0x000fe400078efcff */
[----:B------:R-:W-:Y:S02]  /*87dd0*/  ISETP.GE.AND P4, PT, R41, UR57, PT ;  /* 0x0000003929007c0c */ /* 0x000fe4000bf86270 */
[----:B------:R-:W-:-:S04]  /*87de0*/  LOP3.LUT R49, R49, 0xfffffffe, RZ, 0xc0, !PT ;  /* 0xfffffffe31317812 */ /* 0x000fc800078ec0ff */
[----:B------:R-:W-:-:S04]  /*87df0*/  @P5 LOP3.LUT R49, R49, 0x1, RZ, 0xfc, !PT ;  /* 0x0000000131315812 */ /* 0x000fc800078efcff */
[----:B------:R-:W-:-:S04]  /*87e00*/  LOP3.LUT R49, R49, 0xffffffdf, RZ, 0xc0, !PT ;  /* 0xffffffdf31317812 */ /* 0x000fc800078ec0ff */
[----:B------:R-:W-:Y:S02]  /*87e10*/  @P4 LOP3.LUT R49, R49, 0x20, RZ, 0xfc, !PT ;  /* 0x0000002031314812 */ /* 0x000fe400078efcff */
[----:B---3--:R-:W-:Y:S02]  /*87e20*/  ISETP.GE.AND P4, PT, R42, UR76, PT ;  /* 0x0000004c2a007c0c */ /* 0x008fe4000bf86270 */
[----:B------:R-:W-:-:S11]  /*87e30*/  LOP3.LUT R49, R49, 0xfffffdff, RZ, 0xc0, !PT ;  /* 0xfffffdff31317812 */ /* 0x000fd600078ec0ff */
[----:B------:R-:W-:Y:S02]  /*87e40*/  @P4 LOP3.LUT R49, R49, 0x200, RZ, 0xfc, !PT ;  /* 0x0000020031314812 */ /* 0x000fe400078efcff */
[----:B-1----:R-:W-:Y:S02]  /*87e50*/  ISETP.GE.AND P4, PT, R43, UR74, PT ;  /* 0x0000004a2b007c0c */ /* 0x002fe4000bf86270 */
[----:B------:R-:W-:-:S11]  /*87e60*/  LOP3.LUT R49, R49, 0xffffefff, RZ, 0xc0, !PT ;  /* 0xffffefff31317812 */ /* 0x000fd600078ec0ff */
[----:B------:R-:W-:Y:S02]  /*87e70*/  @P4 LOP3.LUT R49, R49, 0x1000, RZ, 0xfc, !PT ;  /* 0x0000100031314812 */ /* 0x000fe400078efcff */
[----:B------:R-:W-:Y:S02]  /*87e80*/  ISETP.GE.AND P4, PT, R47, UR72, PT ;  /* 0x000000482f007c0c */ /* 0x000fe4000bf86270 */
[----:B------:R-:W-:Y:S02]  /*87e90*/  LOP3.LUT R49, R49, 0xffff7fff, RZ, 0xc0, !PT ;  /* 0xffff7fff31317812 */ /* 0x000fe400078ec0ff */
[----:B------:R-:W-:Y:S02]  /*87ea0*/  ISETP.GE.AND P6, PT, R39, UR61, PT ;  /* 0x0000003d27007c0c */ /* 0x000fe4000bfc6270 */
[----:B------:R-:W2:Y:S04]  /*87eb0*/  LDL.LU R39, [R1+0x70] ;  /* 0x0000700001277983 */ /* 0x000ea80000300800 */
[----:B------:R-:W3:Y:S03]  /*87ec0*/  LDL.LU R40, [R1+0x6c] ;  /* 0x00006c0001287983 */ /* 0x000ee60000300800 */
[----:B------:R-:W-:Y:S01]  /*87ed0*/  @P4 LOP3.LUT R49, R49, 0x8000, RZ, 0xfc, !PT ;  /* 0x0000800031314812 */ /* 0x000fe200078efcff */
[----:B------:R-:W3:Y:S01]  /*87ee0*/  LDL.LU R41, [R1+0x68] ;  /* 0x0000680001297983 */ /* 0x000ee20000300800 */
[----:B------:R-:W-:-:S02]  /*87ef0*/  ISETP.GE.AND P4, PT, R61, UR8, PT ;  /* 0x000000083d007c0c */ /* 0x000fc4000bf86270 */
[----:B------:R-:W-:Y:S01]  /*87f00*/  LOP3.LUT R49, R49, 0xfffeffff, RZ, 0xc0, !PT ;  /* 0xfffeffff31317812 */ /* 0x000fe200078ec0ff */
[----:B------:R-:W3:Y:S01]  /*87f10*/  LDL.LU R42, [R1+0x64] ;  /* 0x00006400012a7983 */ /* 0x000ee20000300800 */
[----:B------:R-:W-:-:S03]  /*87f20*/  VIADD R48, R8, 0xbf ;  /* 0x000000bf08307836 */ /* 0x000fc60000000000 */
[----:B------:R-:W3:Y:S04]  /*87f30*/  LDL.LU R43, [R1+0x60] ;  /* 0x00006000012b7983 */ /* 0x000ee80000300800 */
[----:B------:R-:W3:Y:S02]  /*87f40*/  LDL.LU R47, [R1+0x5c] ;  /* 0x00005c00012f7983 */ /* 0x000ee40000300800 */
[----:B------:R-:W-:Y:S02]  /*87f50*/  @P4 LOP3.LUT R49, R49, 0x10000, RZ, 0xfc, !PT ;  /* 0x0001000031314812 */ /* 0x000fe400078efcff */
[----:B------:R-:W-:Y:S01]  /*87f60*/  ISETP.GE.AND P4, PT, R33, UR10, PT ;  /* 0x0000000a21007c0c */ /* 0x000fe2000bf86270 */
[----:B------:R-:W3:Y:S01]  /*87f70*/  LDL.LU R61, [R1+0x58] ;  /* 0x00005800013d7983 */ /* 0x000ee20000300800 */
[----:B------:R-:W-:-:S11]  /*87f80*/  LOP3.LUT R49, R49, 0xfff7ffff, RZ, 0xc0, !PT ;  /* 0xfff7ffff31317812 */ /* 0x000fd600078ec0ff */
[----:B------:R-:W-:Y:S02]  /*87f90*/  @P4 LOP3.LUT R49, R49, 0x80000, RZ, 0xfc, !PT ;  /* 0x0008000031314812 */ /* 0x000fe400078efcff */
[----:B------:R-:W-:Y:S02]  /*87fa0*/  ISETP.GE.AND P4, PT, R34, UR12, PT ;  /* 0x0000000c22007c0c */ /* 0x000fe4000bf86270 */
[----:B------:R-:W-:-:S11]  /*87fb0*/  LOP3.LUT R49, R49, 0xffdfffff, RZ, 0xc0, !PT ;  /* 0xffdfffff31317812 */ /* 0x000fd600078ec0ff */
[----:B------:R-:W-:-:S04]  /*87fc0*/  @P4 LOP3.LUT R49, R49, 0x200000, RZ, 0xfc, !PT ;  /* 0x0020000031314812 */ /* 0x000fc800078efcff */
[----:B------:R-:W-:Y:S02]  /*87fd0*/  LOP3.LUT R49, R49, 0xff7fffff, RZ, 0xc0, !PT ;  /* 0xff7fffff31317812 */ /* 0x000fe400078ec0ff */
[----:B----4-:R-:W-:-:S13]  /*87fe0*/  ISETP.GE.AND P4, PT, R35, UR14, PT ;  /* 0x0000000e23007c0c */ /* 0x010fda000bf86270 */
[----:B------:R-:W-:Y:S02]  /*87ff0*/  @P4 LOP3.LUT R49, R49, 0x800000, RZ, 0xfc, !PT ;  /* 0x0080000031314812 */ /* 0x000fe400078efcff */
[----:B------:R-:W-:Y:S02]  /*88000*/  ISETP.GE.AND P4, PT, R48, UR16, PT ;  /* 0x0000001030007c0c */ /* 0x000fe4000bf86270 */
[----:B------:R-:W4:Y:S01]  /*88010*/  LDL.LU R48, [R1+0x2598] ;  /* 0x0025980001307983 */ /* 0x000f220000300800 */
[----:B------:R-:W-:-:S10]  /*88020*/  LOP3.LUT R49, R49, 0xfdffffff, RZ, 0xc0, !PT ;  /* 0xfdffffff31317812 */ /* 0x000fd400078ec0ff */
[----:B------:R-:W-:-:S04]  /*88030*/  @P4 LOP3.LUT R49, R49, 0x2000000, RZ, 0xfc, !PT ;  /* 0x0200000031314812 */ /* 0x000fc800078efcff */
[----:B------:R-:W-:Y:S02]  /*88040*/  LOP3.LUT R49, R49, 0xf7ffffff, RZ, 0xc0, !PT ;  /* 0xf7ffffff31317812 */ /* 0x000fe400078ec0ff */
[----:B--2---:R-:W-:-:S13]  /*88050*/  ISETP.GE.AND P4, PT, R39, UR18, PT ;  /* 0x0000001227007c0c */ /* 0x004fda000bf86270 */
[----:B------:R-:W-:Y:S02]  /*88060*/  @P4 LOP3.LUT R49, R49, 0x8000000, RZ, 0xfc, !PT ;  /* 0x0800000031314812 */ /* 0x000fe400078efcff */
[----:B---3--:R-:W-:Y:S02]  /*88070*/  ISETP.GE.AND P4, PT, R40, UR20, PT ;  /* 0x0000001428007c0c */ /* 0x008fe4000bf86270 */
[----:B------:R-:W-:-:S11]  /*88080*/  LOP3.LUT R49, R49, 0xdfffffff, RZ, 0xc0, !PT ;  /* 0xdfffffff31317812 */ /* 0x000fd600078ec0ff */
[----:B------:R-:W-:Y:S02]  /*88090*/  @P4 LOP3.LUT R49, R49, 0x20000000, RZ, 0xfc, !PT ;  /* 0x2000000031314812 */ /* 0x000fe400078efcff */
[----:B------:R-:W-:Y:S02]  /*880a0*/  ISETP.GE.AND P4, PT, R41, UR22, PT ;  /* 0x0000001629007c0c */ /* 0x000fe4000bf86270 */
[----:B------:R-:W-:-:S11]  /*880b0*/  LOP3.LUT R49, R49, 0x7fffffff, RZ, 0xc0, !PT ;  /* 0x7fffffff31317812 */ /* 0x000fd600078ec0ff */
[----:B------:R-:W-:Y:S02]  /*880c0*/  @P4 LOP3.LUT R49, R49, 0x80000000, RZ, 0xfc, !PT ;  /* 0x8000000031314812 */ /* 0x000fe400078efcff */
[----:B------:R-:W-:Y:S01]  /*880d0*/  ISETP.GE.AND P4, PT, R42, UR24, PT ;  /* 0x000000182a007c0c */ /* 0x000fe2000bf86270 */
[C---:B------:R-:W-:Y:S02]  /*880e0*/  VIADD R50, R8.reuse, 0xc7 ;  /* 0x000000c708327836 */ /* 0x040fe40000000000 */
[C---:B------:R-:W-:Y:S02]  /*880f0*/  VIADD R7, R8.reuse, 0xc8 ;  /* 0x000000c808077836 */ /* 0x040fe40000000000 */
[C---:B------:R-:W-:Y:S02]  /*88100*/  VIADD R6, R8.reuse, 0xc9 ;  /* 0x000000c908067836 */ /* 0x040fe40000000000 */
[C---:B------:R-:W-:Y:S02]  /*88110*/  VIADD R5, R8.reuse, 0xca ;  /* 0x000000ca08057836 */ /* 0x040fe40000000000 */
[----:B------:R-:W-:-:S02]  /*88120*/  VIADD R4, R8, 0xcb ;  /* 0x000000cb08047836 */ /* 0x000fc40000000000 */
[C---:B------:R-:W-:Y:S02]  /*88130*/  VIADD R36, R8.reuse, 0xcc ;  /* 0x000000cc08247836 */ /* 0x040fe40000000000 */
[----:B------:R-:W-:Y:S01]  /*88140*/  VIADD R38, R8, 0xcd ;  /* 0x000000cd08267836 */ /* 0x000fe20000000000 */
[----:B----4-:R-:W-:-:S04]  /*88150*/  LOP3.LUT R48, R48, 0xfffffffb, RZ, 0xc0, !PT ;  /* 0xfffffffb30307812 */ /* 0x010fc800078ec0ff */
[----:B------:R-:W-:Y:S02]  /*88160*/  @P4 LOP3.LUT R48, R48, 0x4, RZ, 0xfc, !PT ;  /* 0x0000000430304812 */ /* 0x000fe400078efcff */
[----:B------:R-:W-:Y:S02]  /*88170*/  ISETP.GE.AND P4, PT, R43, UR26, PT ;  /* 0x0000001a2b007c0c */ /* 0x000fe4000bf86270 */
[----:B------:R-:W-:-:S11]  /*88180*/  LOP3.LUT R48, R48, 0xffffffdf, RZ, 0xc0, !PT ;  /* 0xffffffdf30307812 */ /* 0x000fd600078ec0ff */
        /* <DEDUP_REMOVED lines=8> */
[----:B------:R-:W2:Y:S01]  /*88210*/  LDL.LU R50, [R1+0x2594] ;  /* 0x0025940001327983 */ /* 0x000ea20000300800 */
[----:B------:R-:W-:-:S10]  /*88220*/  LOP3.LUT R48, R48, 0xfffff7ff, RZ, 0xc0, !PT ;  /* 0xfffff7ff30307812 */ /* 0x000fd400078ec0ff */
[----:B------:R-:W-:Y:S02]  /*88230*/  @P4 LOP3.LUT R48, R48, 0x800, RZ, 0xfc, !PT ;  /* 0x0000080030304812 */ /* 0x000fe400078efcff */
[----:B------:R-:W-:Y:S02]  /*88240*/  ISETP.GE.AND P4, PT, R7, UR34, PT ;  /* 0x0000002207007c0c */ /* 0x000fe4000bf86270 */
[----:B------:R-:W-:Y:S01]  /*88250*/  LOP3.LUT R48, R48, 0xffffdfff, RZ, 0xc0, !PT ;  /* 0xffffdfff30307812 */ /* 0x000fe200078ec0ff */
[C---:B------:R-:W-:Y:S02]  /*88260*/  VIADD R37, R8.reuse, 0xce ;  /* 0x000000ce08257836 */ /* 0x040fe40000000000 */
[C---:B------:R-:W-:Y:S02]  /*88270*/  VIADD R46, R8.reuse, 0xcf ;  /* 0x000000cf082e7836 */ /* 0x040fe40000000000 */
[C---:B------:R-:W-:Y:S02]  /*88280*/  VIADD R45, R8.reuse, 0xd0 ;  /* 0x000000d0082d7836 */ /* 0x040fe40000000000 */
[C---:B------:R-:W-:Y:S01]  /*88290*/  VIADD R44, R8.reuse, 0xd1 ;  /* 0x000000d1082c7836 */ /* 0x040fe20000000000 */
[----:B------:R-:W-:Y:S01]  /*882a0*/  LOP3.LUT R3, R3, 0xfffffffd, RZ, 0xc0, !PT ;  /* 0xfffffffd03037812 */ /* 0x000fe200078ec0ff */
[----:B------:R-:W-:Y:S01]  /*882b0*/  VIADD R52, R8, 0xd2 ;  /* 0x000000d208347836 */ /* 0x000fe20000000000 */
[----:B------:R-:W3:Y:S01]  /*882c0*/  LDL.LU R7, [R1+0x2590] ;  /* 0x0025900001077983 */ /* 0x000ee20000300800 */
[----:B------:R-:W-:-:S02]  /*882d0*/  @P4 LOP3.LUT R48, R48, 0x2000, RZ, 0xfc, !PT ;  /* 0x0000200030304812 */ /* 0x000fc400078efcff */
[----:B------:R-:W-:Y:S02]  /*882e0*/  ISETP.GE.AND P4, PT, R6, UR36, PT ;  /* 0x0000002406007c0c */ /* 0x000fe4000bf86270 */
[----:B------:R-:W-:Y:S01]  /*882f0*/  LOP3.LUT R48, R48, 0xffff7fff, RZ, 0xc0, !PT ;  /* 0xffff7fff30307812 */ /* 0x000fe200078ec0ff */
[----:B------:R-:W-:Y:S01]  /*88300*/  VIADD R51, R8, 0xd3 ;  /* 0x000000d308337836 */ /* 0x000fe20000000000 */
[----:B------:R-:W3:Y:S09]  /*88310*/  LDL.LU R6, [R1+0x258c] ;  /* 0x00258c0001067983 */ /* 0x000ef20000300800 */
        /* <DEDUP_REMOVED lines=14> */
[----:B------:R-:W4:Y:S09]  /*88400*/  LDL.LU R36, [R1+0x2580] ;  /* 0x0025800001247983 */ /* 0x000f320000300800 */
        /* <DEDUP_REMOVED lines=13> */
[----:B------:R-:W3:Y:S10]  /*884e0*/  LDL.LU R46, [R1+0x2574] ;  /* 0x00257400012e7983 */ /* 0x000ef40000300800 */
[----:B------:R-:W-:-:S02]  /*884f0*/  @P4 LOP3.LUT R48, R48, 0x10000000, RZ, 0xfc, !PT ;  /* 0x1000000030304812 */ /* 0x000fc400078efcff */
[----:B------:R-:W-:Y:S02]  /*88500*/  ISETP.GE.AND P4, PT, R45, UR50, PT ;  /* 0x000000322d007c0c */ /* 0x000fe4000bf86270 */
[----:B------:R-:W-:Y:S01]  /*88510*/  LOP3.LUT R48, R48, 0x7fffffff, RZ, 0xc0, !PT ;  /* 0x7fffffff30307812 */ /* 0x000fe200078ec0ff */
[----:B------:R-:W3:Y:S10]  /*88520*/  LDL.LU R45, [R1+0x2570] ;  /* 0x00257000012d7983 */ /* 0x000ef40000300800 */
[----:B------:R-:W-:-:S02]  /*88530*/  @P4 LOP3.LUT R48, R48, 0x80000000, RZ, 0xfc, !PT ;  /* 0x8000000030304812 */ /* 0x000fc400078efcff */
[----:B------:R-:W-:Y:S02]  /*88540*/  ISETP.GE.AND P4, PT, R44, UR51, PT ;  /* 0x000000332c007c0c */ /* 0x000fe4000bf86270 */
[----:B------:R-:W3:Y:S11]  /*88550*/  LDL.LU R44, [R1+0x256c] ;  /* 0x00256c00012c7983 */ /* 0x000ef60000300800 */
[----:B------:R-:W-:-:S02]  /*88560*/  @P4 LOP3.LUT R3, R3, 0x2, RZ, 0xfc, !PT ;  /* 0x0000000203034812 */ /* 0x000fc400078efcff */
[----:B------:R-:W-:Y:S02]  /*88570*/  ISETP.GE.AND P4, PT, R52, UR54, PT ;  /* 0x0000003634007c0c */ /* 0x000fe4000bf86270 */
[----:B------:R-:W-:Y:S01]  /*88580*/  LOP3.LUT R3, R3, 0xfffffff7, RZ, 0xc0, !PT ;  /* 0xfffffff703037812 */ /* 0x000fe200078ec0ff */
[----:B------:R-:W3:Y:S10]  /*88590*/  LDL.LU R52, [R1+0x2568] ;  /* 0x0025680001347983 */ /* 0x000ef40000300800 */
        /* <DEDUP_REMOVED lines=27> */
[----:B------:R-:W3:Y:S01]  /*88750*/  LDL.LU R54, [R1+0x254c] ;  /* 0x00254c0001367983 */ /* 0x000ee20000300800 */
[----:B--2---:R-:W-:-:S03]  /*88760*/  ISETP.LT.AND P5, PT, R50, UR70, !P5 ;  /* 0x0000004632007c0c */ /* 0x004fc6000efa1270 */
[----:B------:R-:W2:Y:S01]  /*88770*/  LDL.LU R50, [R1+0x2548] ;  /* 0x0025480001327983 */ /* 0x000ea20000300800 */
[----:B------:R-:W-:-:S04]  /*88780*/  LOP3.LUT R2, R2, 0xffffdfff, RZ, 0xc0, !PT ;  /* 0xffffdfff02027812 */ /* 0x000fc800078ec0ff */
[----:B------:R-:W-:Y:S01]  /*88790*/  @P2 LOP3.LUT R2, R2, 0x2000, RZ, 0xfc, !PT ;  /* 0x0000200002022812 */ /* 0x000fe200078efcff */
[----:B------:R-:W-:-:S03]  /*887a0*/  VIADD R32, R8, 0xe8 ;  /* 0x000000e808207836 */ /* 0x000fc60000000000 */
[----:B------:R-:W-:-:S04]  /*887b0*/  LOP3.LUT R2, R2, 0xffff7fff, RZ, 0xc0, !PT ;  /* 0xffff7fff02027812 */ /* 0x000fc800078ec0ff */
[----:B------:R-:W-:Y:S02]  /*887c0*/  @P1 LOP3.LUT R2, R2, 0x8000, RZ, 0xfc, !PT ;  /* 0x0000800002021812 */ /* 0x000fe400078efcff */
[----:B------:R-:W-:Y:S02]  /*887d0*/  ISETP.GE.AND P2, PT, R32, UR77, PT ;  /* 0x0000004d20007c0c */ /* 0x000fe4000bf46270 */
[----:B------:R-:W-:Y:S01]  /*887e0*/  LOP3.LUT R2, R2, 0xfffdffff, RZ, 0xc0, !PT ;  /* 0xfffdffff02027812 */ /* 0x000fe200078ec0ff */
[----:B------:R-:W-:-:S03]  /*887f0*/  VIADD R31, R8, 0xe9 ;  /* 0x000000e9081f7836 */ /* 0x000fc60000000000 */
        /* <DEDUP_REMOVED lines=12> */
[----:B------:R-:W-:Y:S01]  /*888c0*/  @P0 LOP3.LUT R2, R2, 0x800000, RZ, 0xfc, !PT ;  /* 0x0080000002020812 */ /* 0x000fe200078efcff */
[----:B------:R-:W-:Y:S01]  /*888d0*/  VIADD R26, R8, 0xee ;  /* 0x000000ee081a7836 */ /* 0x000fe20000000000 */
[----:B------:R-:W-:Y:S02]  /*888e0*/  ISETP.GE.AND P1, PT, R28, UR11, PT ;  /* 0x0000000b1c007c0c */ /* 0x000fe4000bf26270 */
[----:B------:R-:W-:Y:S01]  /*888f0*/  LOP3.LUT R2, R2, 0xfbffffff, RZ, 0xc0, !PT ;  /* 0xfbffffff02027812 */ /* 0x000fe200078ec0ff */
[----:B------:R-:W-:-:S03]  /*88900*/  VIADD R27, R8, 0xed ;  /* 0x000000ed081b7836 */ /* 0x000fc60000000000 */
[----:B------:R-:W-:Y:S02]  /*88910*/  @P2 LOP3.LUT R2, R2, 0x4000000, RZ, 0xfc, !PT ;  /* 0x0400000002022812 */ /* 0x000fe400078efcff */
[----:B------:R-:W-:Y:S01]  /*88920*/  ISETP.GE.AND P2, PT, R26, UR15, PT ;  /* 0x0000000f1a007c0c */ /* 0x000fe2000bf46270 */
[----:B------:R-:W-:Y:S01]  /*88930*/  VIADD R25, R8, 0xef ;  /* 0x000000ef08197836 */ /* 0x000fe20000000000 */
[----:B------:R-:W-:Y:S02]  /*88940*/  ISETP.GE.AND P0, PT, R27, UR13, PT ;  /* 0x0000000d1b007c0c */ /* 0x000fe4000bf06270 */
[----:B------:R-:W-:Y:S02]  /*88950*/  LOP3.LUT R2, R2, 0xdfffffff, RZ, 0xc0, !PT ;  /* 0xdfffffff02027812 */ /* 0x000fe400078ec0ff */
[----:B------:R-:W-:Y:S02]  /*88960*/  LOP3.LUT R0, R0, 0xfffffffd, RZ, 0xc0, !PT ;  /* 0xfffffffd00007812 */ /* 0x000fe400078ec0ff */
[----:B------:R-:W-:-:S02]  /*88970*/  @P1 LOP3.LUT R2, R2, 0x20000000, RZ, 0xfc, !PT ;  /* 0x2000000002021812 */ /* 0x000fc400078efcff */
[----:B------:R-:W-:Y:S01]  /*88980*/  ISETP.GE.AND P1, PT, R25, UR17, PT ;  /* 0x0000001119007c0c */ /* 0x000fe2000bf26270 */
[----:B------:R-:W-:Y:S01]  /*88990*/  VIADD R24, R8, 0xf0 ;  /* 0x000000f008187836 */ /* 0x000fe20000000000 */
[----:B------:R-:W-:Y:S02]  /*889a0*/  LOP3.LUT R2, R2, 0xbfffffff, RZ, 0xc0, !PT ;  /* 0xbfffffff02027812 */ /* 0x000fe400078ec0ff */
[----:B------:R-:W-:Y:S02]  /*889b0*/  @P2 LOP3.LUT R0, R0, 0x2, RZ, 0xfc, !PT ;  /* 0x0000000200002812 */ /* 0x000fe400078efcff */
        /* <DEDUP_REMOVED lines=33> */
[----:B------:R-:W-:Y:S01]  /*88bd0*/  ISETP.GE.AND P1, PT, R16, UR35, PT ;  /* 0x0000002310007c0c */ /* 0x000fe2000bf26270 */
[----:B------:R-:W-:Y:S01]  /*88be0*/  VIADD R15, R8, 0xf9 ;  /* 0x000000f9080f7836 */ /* 0x000fe20000000000 */
[----:B------:R-:W-:Y:S01]  /*88bf0*/  LOP3.LUT R0, R0, 0xffefffff, RZ, 0xc0, !PT ;  /* 0xffefffff00007812 */ /* 0x000fe200078ec0ff */
[C---:B------:R-:W-:Y:S01]  /*88c00*/  VIADD R12, R8.reuse, 0xfc ;  /* 0x000000fc080c7836 */ /* 0x040fe20000000000 */
[----:B------:R-:W-:Y:S01]  /*88c10*/  LOP3.LUT R3, R3, 0xfffbffff, RZ, 0xc0, !PT ;  /* 0xfffbffff03037812 */ /* 0x000fe200078ec0ff */
[C---:B------:R-:W-:Y:S02]  /*88c20*/  VIADD R11, R8.reuse, 0xfd ;  /* 0x000000fd080b7836 */ /* 0x040fe40000000000 */
[C---:B------:R-:W-:Y:S02]  /*88c30*/  VIADD R10, R8.reuse, 0xfe ;  /* 0x000000fe080a7836 */ /* 0x040fe40000000000 */
[----:B------:R-:W-:-:S02]  /*88c40*/  VIADD R9, R8, 0xff ;  /* 0x000000ff08097836 */ /* 0x000fc40000000000 */
[----:B------:R-:W-:Y:S01]  /*88c50*/  VIADD R8, R8, 0xda ;  /* 0x000000da08087836 */ /* 0x000fe20000000000 */
[----:B------:R-:W-:Y:S02]  /*88c60*/  @P2 LOP3.LUT R0, R0, 0x100000, RZ, 0xfc, !PT ;  /* 0x0010000000002812 */ /* 0x000fe400078efcff */
[----:B------:R-:W-:Y:S02]  /*88c70*/  @P4 LOP3.LUT R3, R3, 0x40000, RZ, 0xfc, !PT ;  /* 0x0004000003034812 */ /* 0x000fe400078efcff */
[----:B------:R-:W-:Y:S02]  /*88c80*/  ISETP.GE.AND P0, PT, R15, UR37, PT ;  /* 0x000000250f007c0c */ /* 0x000fe4000bf06270 */
[----:B------:R-:W-:Y:S02]  /*88c90*/  ISETP.GE.AND P4, PT, R8, UR68, PT ;  /* 0x0000004408007c0c */ /* 0x000fe4000bf86270 */
[----:B------:R-:W-:-:S04]  /*88ca0*/  LOP3.LUT R0, R0, 0xff7fffff, RZ, 0xc0, !PT ;  /* 0xff7fffff00007812 */ /* 0x000fc800078ec0ff */
[----:B------:R-:W-:Y:S02]  /*88cb0*/  @P1 LOP3.LUT R0, R0, 0x800000, RZ, 0xfc, !PT ;  /* 0x0080000000001812 */ /* 0x000fe400078efcff */
[----:B------:R-:W-:Y:S02]  /*88cc0*/  LOP3.LUT R3, R3, 0xffdfffff, RZ, 0xc0, !PT ;  /* 0xffdfffff03037812 */ /* 0x000fe400078ec0ff */
[----:B------:R-:W-:Y:S02]  /*88cd0*/  LOP3.LUT R0, R0, 0xfdffffff, RZ, 0xc0, !PT ;  /* 0xfdffffff00007812 */ /* 0x000fe400078ec0ff */
[----:B------:R-:W-:Y:S02]  /*88ce0*/  LOP3.LUT R49, R49, 0xfffffffb, RZ, 0xc0, !PT ;  /* 0xfffffffb31317812 */ /* 0x000fe400078ec0ff */
[----:B------:R-:W-:Y:S02]  /*88cf0*/  @P0 LOP3.LUT R0, R0, 0x2000000, RZ, 0xfc, !PT ;  /* 0x0200000000000812 */ /* 0x000fe400078efcff */
[----:B------:R-:W-:-:S02]  /*88d00*/  @P4 LOP3.LUT R3, R3, 0x200000, RZ, 0xfc, !PT ;  /* 0x0020000003034812 */ /* 0x000fc400078efcff */
[----:B------:R-:W-:Y:S02]  /*88d10*/  @P5 LOP3.LUT R49, R49, 0x4, RZ, 0xfc, !PT ;  /* 0x0000000431315812 */ /* 0x000fe400078efcff */
[----:B------:R-:W-:Y:S02]  /*88d20*/  ISETP.GE.AND P3, PT, R12, UR43, PT ;  /* 0x0000002b0c007c0c */ /* 0x000fe4000bf66270 */
[----:B------:R-:W-:Y:S02]  /*88d30*/  ISETP.GE.AND P2, PT, R11, UR45, PT ;  /* 0x0000002d0b007c0c */ /* 0x000fe4000bf46270 */
[----:B------:R-:W-:Y:S02]  /*88d40*/  ISETP.GE.AND P1, PT, R10, UR47, PT ;  /* 0x0000002f0a007c0c */ /* 0x000fe4000bf26270 */
[----:B------:R-:W-:Y:S02]  /*88d50*/  ISETP.GE.AND P0, PT, R9, UR49, PT ;  /* 0x0000003109007c0c */ /* 0x000fe4000bf06270 */
[----:B------:R-:W-:-:S02]  /*88d60*/  LOP3.LUT P4, RZ, R59, 0x8000, RZ, 0xc0, !PT ;  /* 0x000080003bff7812 */ /* 0x000fc4000788c0ff */
[----:B------:R-:W-:Y:S01]  /*88d70*/  LOP3.LUT P5, RZ, R59, 0x4000, RZ, 0xc0, !PT ;  /* 0x000040003bff7812 */ /* 0x000fe200078ac0ff */
[----:B------:R-:W4:Y:S01]  /*88d80*/  LDL.LU R33, [R1+0x24] ;  /* 0x0000240001217983 */ /* 0x000f220000300800 */
[----:B--2---:R-:W-:Y:S01]  /*88d90*/  LOP3.LUT R50, R50, 0xffefffff, RZ, 0xc0, !PT ;  /* 0xffefffff32327812 */ /* 0x004fe200078ec0ff */
[----:B------:R-:W0:Y:S02]  /*88da0*/  LDCU UR5, c[0x0][0x398] ;  /* 0x00007300ff0577ac */ /* 0x000e240008000800 */
[----:B------:R-:W4:Y:S01]  /*88db0*/  LDL.LU R39, [R1+0xe0] ;  /* 0x0000e00001277983 */ /* 0x000f220000300800 */
[----:B------:R-:W1:Y:S03]  /*88dc0*/  LDCU UR7, c[0x0][0x398] ;  /* 0x00007300ff0777ac */ /* 0x000e660008000800 */
[----:B------:R-:W2:Y:S01]  /*88dd0*/  LDL.LU R41, [R1+0xe4] ;  /* 0x0000e40001297983 */ /* 0x000ea20000300800 */
[----:B------:R-:W0:Y:S03]  /*88de0*/  LDCU UR8, c[0x0][0x398] ;  /* 0x00007300ff0877ac */ /* 0x000e260008000800 */
[----:B------:R-:W2:Y:S01]  /*88df0*/  LDL.LU R61, [R1+0xe8] ;  /* 0x0000e800013d7983 */ /* 0x000ea20000300800 */
[----:B------:R-:W0:Y:S03]  /*88e00*/  LDCU UR9, c[0x0][0x398] ;  /* 0x00007300ff0977ac */ /* 0x000e260008000800 */
[----:B------:R-:W2:Y:S01]  /*88e10*/  LDL.LU R42, [R1+0xec] ;  /* 0x0000ec00012a7983 */ /* 0x000ea20000300800 */
[----:B------:R-:W0:Y:S03]  /*88e20*/  LDCU UR10, c[0x0][0x398] ;  /* 0x00007300ff0a77ac */ /* 0x000e260008000800 */
[----:B------:R-:W2:Y:S01]  /*88e30*/  LDL.LU R43, [R1+0xf0] ;  /* 0x0000f000012b7983 */ /* 0x000ea20000300800 */
[----:B------:R-:W0:Y:S03]  /*88e40*/  LDCU UR11, c[0x0][0x398] ;  /* 0x00007300ff0b77ac */ /* 0x000e260008000800 */
        /* <DEDUP_REMOVED lines=16> */
[----:B------:R-:W-:Y:S01]  /*88f50*/  @P6 LOP3.LUT R50, R50, 0x100000, RZ, 0xfc, !PT ;  /* 0x0010000032326812 */ /* 0x000fe200078efcff */
[----:B------:R-:W-:Y:S03]  /*88f60*/  BAR.SYNC.DEFER_BLOCKING 0x0 ;  /* 0x0000000000007b1d */ /* 0x000fe60000010000 */
[----:B------:R-:W-:-:S02]  /*88f70*/  LOP3.LUT R50, R50, 0xfff7ffff, RZ, 0xc0, !PT ;  /* 0xfff7ffff32327812 */ /* 0x000fc400078ec0ff */
[----:B---3--:R-:W-:Y:S02]  /*88f80*/  LOP3.LUT P6, RZ, R55, 0x10000000, RZ, 0xc0, !PT ;  /* 0x1000000037ff7812 */ /* 0x008fe400078cc0ff */
[----:B------:R-:W-:Y:S02]  /*88f90*/  @P5 LOP3.LUT R50, R50, 0x80000, RZ, 0xfc, !PT ;  /* 0x0008000032325812 */ /* 0x000fe400078efcff */
[----:B------:R-:W-:Y:S01]  /*88fa0*/  LOP3.LUT P5, RZ, R54, 0x1000, RZ, 0xc0, !PT ;  /* 0x0000100036ff7812 */ /* 0x000fe200078ac0ff */
[----:B------:R-:W3:Y:S01]  /*88fb0*/  S2R R32, SR_TID.X ;  /* 0x0000000000207919 */ /* 0x000ee20000002100 */
[----:B------:R-:W-:Y:S01]  /*88fc0*/  LOP3.LUT R50, R50, 0xfffbffff, RZ, 0xc0, !PT ;  /* 0xfffbffff32327812 */ /* 0x000fe200078ec0ff */
[----:B------:R-:W-:Y:S03]  /*88fd0*/  STL [R1+0x25f4], R59 ;  /* 0x0025f43b01007387 */ /* 0x000fe60000100800 */
[----:B------:R-:W-:Y:S01]  /*88fe0*/  @P4 LOP3.LUT R50, R50, 0x40000, RZ, 0xfc, !PT ;  /* 0x0004000032324812 */ /* 0x000fe200078efcff */
[----:B------:R0:W-:Y:S03]  /*88ff0*/  STL [R1+0x25f0], R56 ;  /* 0x0025f03801007387 */ /* 0x0001e60000100800 */
[----:B------:R-:W-:Y:S01]  /*89000*/  LOP3.LUT R50, R50, 0xfffdffff, RZ, 0xc0, !PT ;  /* 0xfffdffff32327812 */ /* 0x000fe200078ec0ff */
[----:B------:R-:W-:Y:S03]  /*89010*/  STL [R1+0x25ec], R58 ;  /* 0x0025ec3a01007387 */ /* 0x000fe60000100800 */
[----:B------:R-:W-:Y:S01]  /*89020*/  @P3 LOP3.LUT R50, R50, 0x20000, RZ, 0xfc, !PT ;  /* 0x0002000032323812 */ /* 0x000fe200078efcff */
[----:B------:R-:W-:Y:S03]  /*89030*/  STL [R1+0x25e8], R60 ;  /* 0x0025e83c01007387 */ /* 0x000fe60000100800 */
[----:B------:R-:W-:Y:S01]  /*89040*/  LOP3.LUT R50, R50, 0xfffeffff, RZ, 0xc0, !PT ;  /* 0xfffeffff32327812 */ /* 0x000fe200078ec0ff */
[----:B------:R-:W-:Y:S03]  /*89050*/  STL [R1+0x25e4], R57 ;  /* 0x0025e43901007387 */ /* 0x000fe60000100800 */
[----:B------:R-:W-:Y:S01]  /*89060*/  @P0 LOP3.LUT R50, R50, 0x10000, RZ, 0xfc, !PT ;  /* 0x0001000032320812 */ /* 0x000fe200078efcff */
[----:B------:R-:W-:Y:S03]  /*89070*/  STL [R1+0x25e0], R53 ;  /* 0x0025e03501007387 */ /* 0x000fe60000100800 */
[----:B------:R-:W-:Y:S01]  /*89080*/  LOP3.LUT R50, R50, 0xffff7fff, RZ, 0xc0, !PT ;  /* 0xffff7fff32327812 */ /* 0x000fe200078ec0ff */
[----:B------:R-:W-:Y:S03]  /*89090*/  STL [R1+0x25bc], R51 ;  /* 0x0025bc3301007387 */ /* 0x000fe60000100800 */
[----:B------:R-:W-:-:S02]  /*890a0*/  @P2 LOP3.LUT R50, R50, 0x8000, RZ, 0xfc, !PT ;  /* 0x0000800032322812 */ /* 0x000fc400078efcff */
[----:B---3--:R-:W-:Y:S01]  /*890b0*/  LOP3.LUT R32, R32, 0x1f, RZ, 0xc0, !PT ;  /* 0x0000001f20207812 */ /* 0x008fe200078ec0ff */
[----:B------:R-:W-:Y:S01]  /*890c0*/  STL [R1+0x25b8], R52 ;  /* 0x0025b83401007387 */ /* 0x000fe20000100800 */
[----:B------:R-:W-:Y:S02]  /*890d0*/  LOP3.LUT R50, R50, 0xffffbfff, RZ, 0xc0, !PT ;  /* 0xffffbfff32327812 */ /* 0x000fe400078ec0ff */
[----:B0-----:R-:W-:Y:S01]  /*890e0*/  LEA R56, R32, UR6, 0x4 ;  /* 0x0000000620387c11 */ /* 0x001fe2000f8e20ff */
[----:B------:R-:W-:Y:S01]  /*890f0*/  STL [R1+0x25a4], R0 ;  /* 0x0025a40001007387 */ /* 0x000fe20000100800 */
[----:B------:R-:W-:Y:S01]  /*89100*/  @P1 LOP3.LUT R50, R50, 0x4000, RZ, 0xfc, !PT ;  /* 0x0000400032321812 */ /* 0x000fe200078efcff */
[----:B------:R-:W0:Y:S02]  /*89110*/  LDCU UR6, c[0x0][0x398] ;  /* 0x00007300ff0677ac */ /* 0x000e240008000800 */
[----:B------:R-:W-:Y:S01]  /*89120*/  STSM.16.M88.4 [R56], R4 ;  /* 0x0000000438007844 */ /* 0x000fe20000000200 */
[----:B------:R-:W-:-:S03]  /*89130*/  NOP ;  /* 0x0000000000007918 */ /* 0x000fc60000000000 */
[----:B------:R-:W3:Y:S04]  /*89140*/  LDS.128 R8, [R56] ;  /* 0x0000000038087984 */ /* 0x000ee80000000c00 */
[----:B------:R-:W-:Y:S04]  /*89150*/  STL [R1+0x25a0], R2 ;  /* 0x0025a00201007387 */ /* 0x000fe80000100800 */
[----:B------:R-:W-:Y:S04]  /*89160*/  STL [R1+0x2590], R3 ;  /* 0x0025900301007387 */ /* 0x000fe80000100800 */
[----:B------:R-:W-:Y:S04]  /*89170*/  STL [R1+0x2570], R49 ;  /* 0x0025703101007387 */ /* 0x000fe80000100800 */
[----:B------:R-:W-:Y:S04]  /*89180*/  STL [R1+0x25cc], R54 ;  /* 0x0025cc3601007387 */ /* 0x000fe80000100800 */
[----:B------:R-:W-:Y:S04]  /*89190*/  STL [R1+0x25c8], R50 ;  /* 0x0025c83201007387 */ /* 0x000fe80000100800 */
[----:B------:R-:W2:Y:S04]  /*891a0*/  LDL.LU R25, [R1+0x214] ;  /* 0x0002140001197983 */ /* 0x000ea80000300800 */
[----:B------:R-:W2:Y:S04]  /*891b0*/  LDL.LU R26, [R1+0x450] ;  /* 0x00045000011a7983 */ /* 0x000ea80000300800 */
[----:B------:R-:W2:Y:S04]  /*891c0*/  LDL.LU R29, [R1+0x210] ;  /* 0x00021000011d7983 */ /* 0x000ea80000300800 */
[----:B------:R-:W2:Y:S01]  /*891d0*/  LDL.LU R32, [R1+0x44c] ;  /* 0x00044c0001207983 */ /* 0x000ea20000300800 */
[----:B---3--:R-:W-:Y:S01]  /*891e0*/  IMAD.MOV.U32 R58, RZ, RZ, R11 ;  /* 0x000000ffff3a7224 */ /* 0x008fe200078e000b */
[----:B----4-:R-:W-:-:S02]  /*891f0*/  PRMT R39, R39, 0x3340, R33 ;  /* 0x0000334027277816 */ /* 0x010fc40000000021 */
[----:B------:R-:W3:Y:S01]  /*89200*/  LDL.LU R33, [R1+0x11c] ;  /* 0x00011c0001217983 */ /* 0x000ee20000300800 */
[----:B--2---:R-:W-:-:S03]  /*89210*/  PRMT R61, R61, 0x3340, R41 ;  /* 0x000033403d3d7816 */ /* 0x004fc60000000029 */
[----:B------:R-:W3:Y:S01]  /*89220*/  LDL.LU R41, [R1+0x40c] ;  /* 0x00040c0001297983 */ /* 0x000ee20000300800 */
[----:B------:R-:W-:-:S03]  /*89230*/  PRMT R59, R43, 0x3340, R42 ;  /* 0x000033402b3b7816 */ /* 0x000fc6000000002a */
[----:B------:R-:W2:Y:S04]  /*89240*/  LDL.LU R42, [R1+0x118] ;  /* 0x00011800012a7983 */ /* 0x000ea80000300800 */
[----:B------:R-:W2:Y:S01]  /*89250*/  LDL.LU R43, [R1+0x408] ;  /* 0x00040800012b7983 */ /* 0x000ea20000300800 */
[----:B------:R-:W-:-:S03]  /*89260*/  PRMT R4, R18, 0x5410, R17 ;  /* 0x0000541012047816 */ /* 0x000fc60000000011 */
[----:B------:R-:W-:Y:S01]  /*89270*/  STL [R1+0x150], R56 ;  /* 0x0001503801007387 */ /* 0x000fe20000100800 */
[----:B------:R-:W-:-:S03]  /*89280*/  PRMT R5, R20, 0x5410, R19 ;  /* 0x0000541014057816 */ /* 0x000fc60000000013 */
[----:B------:R-:W-:Y:S01]  /*89290*/  STL.64 [R1+0x130], R8 ;  /* 0x0001300801007387 */ /* 0x000fe20000100a00 */
[----:B------:R-:W-:-:S03]  /*892a0*/  PRMT R6, R22, 0x5410, R21 ;  /* 0x0000541016067816 */ /* 0x000fc60000000015 */
[----:B------:R-:W-:Y:S01]  /*892b0*/  STL [R1+0x138], R10 ;  /* 0x0001380a01007387 */ /* 0x000fe20000100800 */
[----:B------:R-:W-:Y:S01]  /*892c0*/  NOP ;  /* 0x0000000000007918 */ /* 0x000fe20000000000 */
[----:B------:R-:W-:-:S05]  /*892d0*/  PRMT R7, R24, 0x5410, R23 ;  /* 0x0000541018077816 */ /* 0x000fca0000000017 */
[----:B------:R4:W-:Y:S01]  /*892e0*/  STSM.16.M88.4 [R56], R4 ;  /* 0x0000000438007844 */ /* 0x0009e20000000200 */
[----:B------:R-:W-:-:S03]  /*892f0*/  NOP ;  /* 0x0000000000007918 */ /* 0x000fc60000000000 */
[----:B------:R-:W0:Y:S01]  /*89300*/  LDS.128 R8, [R56] ;  /* 0x0000000038087984 */ /* 0x000e220000000c00 */
[----:B----4-:R-:W-:Y:S02]  /*89310*/  PRMT R4, R28, 0x5410, R27 ;  /* 0x000054101c047816 */ /* 0x010fe4000000001b */
[----:B------:R-:W-:Y:S02]  /*89320*/  PRMT R5, R31, 0x5410, R30 ;  /* 0x000054101f057816 */ /* 0x000fe4000000001e */
[----:B------:R-:W-:Y:S01]  /*89330*/  PRMT R6, R35, 0x5410, R34 ;  /* 0x0000541023067816 */ /* 0x000fe20000000022 */
[----:B0-----:R-:W-:Y:S04]  /*89340*/  STL [R1+0x124], R9 ;  /* 0x0001240901007387 */ /* 0x001fe80000100800 */
[----:B------:R-:W-:Y:S04]  /*89350*/  STL.64 [R1+0x128], R10 ;  /* 0x0001280a01007387 */ /* 0x000fe80000100a00 */
[----:B------:R-:W4:Y:S04]  /*89360*/  LDL.LU R27, [R1+0x104] ;  /* 0x00010400011b7983 */ /* 0x000f280000300800 */
[----:B------:R-:W4:Y:S04]  /*89370*/  LDL.LU R28, [R1+0x3fc] ;  /* 0x0003fc00011c7983 */ /* 0x000f280000300800 */
[----:B------:R-:W4:Y:S04]  /*89380*/  LDL.LU R30, [R1+0x100] ;  /* 0x00010000011e7983 */ /* 0x000f280000300800 */
[----:B------:R-:W4:Y:S04]  /*89390*/  LDL.LU R31, [R1+0x3f8] ;  /* 0x0003f800011f7983 */ /* 0x000f280000300800 */
[----:B------:R-:W4:Y:S04]  /*893a0*/  LDL.LU R34, [R1+0xfc] ;  /* 0x0000fc0001227983 */ /* 0x000f280000300800 */
[----:B------:R-:W4:Y:S01]  /*893b0*/  LDL.LU R35, [R1+0x3f0] ;  /* 0x0003f00001237983 */ /* 0x000f220000300800 */
[----:B------:R-:W-:Y:S01]  /*893c0*/  PRMT R7, R47, 0x5410, R40 ;  /* 0x000054102f077816 */ /* 0x000fe20000000028 */
[----:B------:R-:W-:-:S04]  /*893d0*/  NOP ;  /* 0x0000000000007918 */ /* 0x000fc80000000000 */
[----:B------:R-:W-:Y:S01]  /*893e0*/  STSM.16.M88.4 [R56], R4 ;  /* 0x0000000438007844 */ /* 0x000fe20000000200 */
[----:B------:R-:W-:Y:S01]  /*893f0*/  IMAD.MOV.U32 R60, RZ, RZ, R8 ;  /* 0x000000ffff3c7224 */ /* 0x000fe200078e0008 */
[----:B------:R-:W-:Y:S02]  /*89400*/  NOP ;  /* 0x0000000000007918 */ /* 0x000fe40000000000 */
[----:B------:R-:W0:Y:S04]  /*89410*/  LDS.128 R8, [R56] ;  /* 0x0000000038087984 */ /* 0x000e280000000c00 */
[----:B------:R-:W4:Y:S04]  /*89420*/  LDL.LU R40, [R1+0xf8] ;  /* 0x0000f80001287983 */ /* 0x000f280000300800 */
[----:B------:R-:W4:Y:S04]  /*89430*/  LDL.LU R47, [R1+0x3d8] ;  /* 0x0003d800012f7983 */ /* 0x000f280000300800 */
[----:B0-----:R-:W-:Y:S04]  /*89440*/  STL [R1+0x110], R8 ;  /* 0x0001100801007387 */ /* 0x001fe80000100800 */
[----:B------:R-:W-:Y:S04]  /*89450*/  STL.64 [R1+0x118], R10 ;  /* 0x0001180a01007387 */ /* 0x000fe80000100a00 */
        /* <DEDUP_REMOVED lines=8> */
[----:B------:R-:W-:-:S02]  /*894e0*/  PRMT R4, R26, 0x5410, R25 ;  /* 0x000054101a047816 */ /* 0x000fc40000000019 */
[----:B------:R-:W-:Y:S01]  /*894f0*/  PRMT R5, R32, 0x5410, R29 ;  /* 0x0000541020057816 */ /* 0x000fe2000000001d */
[----:B------:R-:W4:Y:S04]  /*89500*/  LDL.LU R25, [R1+0xa8] ;  /* 0x0000a80001197983 */ /* 0x000f280000300800 */
[----:B------:R-:W4:Y:S04]  /*89510*/  LDL.LU R26, [R1+0x350] ;  /* 0x00035000011a7983 */ /* 0x000f280000300800 */
[----:B------:R-:W4:Y:S04]  /*89520*/  LDL.LU R29, [R1+0xc0] ;  /* 0x0000c000011d7983 */ /* 0x000f280000300800 */
[----:B------:R-:W4:Y:S01]  /*89530*/  LDL.LU R32, [R1+0x33c] ;  /* 0x00033c0001207983 */ /* 0x000f220000300800 */
[----:B---3--:R-:W-:-:S03]  /*89540*/  PRMT R6, R41, 0x5410, R33 ;  /* 0x0000541029067816 */ /* 0x008fc60000000021 */
[----:B------:R-:W3:Y:S04]  /*89550*/  LDL.LU R33, [R1+0xa4] ;  /* 0x0000a40001217983 */ /* 0x000ee80000300800 */
[----:B------:R-:W3:Y:S01]  /*89560*/  LDL.LU R41, [R1+0x338] ;  /* 0x0003380001297983 */ /* 0x000ee20000300800 */
[----:B--2---:R-:W-:Y:S01]  /*89570*/  PRMT R7, R43, 0x5410, R42 ;  /* 0x000054102b077816 */ /* 0x004fe2000000002a */
[----:B------:R-:W-:Y:S02]  /*89580*/  NOP ;  /* 0x0000000000007918 */ /* 0x000fe40000000000 */
[----:B------:R-:W2:Y:S04]  /*89590*/  LDL.LU R42, [R1+0xbc] ;  /* 0x0000bc00012a7983 */ /* 0x000ea80000300800 */
[----:B------:R-:W2:Y:S04]  /*895a0*/  LDL.LU R43, [R1+0x330] ;  /* 0x00033000012b7983 */ /* 0x000ea80000300800 */
[----:B------:R4:W-:Y:S02]  /*895b0*/  STSM.16.M88.4 [R56], R4 ;  /* 0x0000000438007844 */ /* 0x0009e40000000200 */
[----:B----4-:R-:W-:-:S02]  /*895c0*/  PRMT R4, R28, 0x5410, R27 ;  /* 0x000054101c047816 */ /* 0x010fc4000000001b */
[----:B------:R-:W4:Y:S04]  /*895d0*/  LDL.LU R27, [R1+0xd0] ;  /* 0x0000d000011b7983 */ /* 0x000f280000300800 */
[----:B------:R-:W4:Y:S01]  /*895e0*/  LDL.LU R28, [R1+0x2fc] ;  /* 0x0002fc00011c7983 */ /* 0x000f220000300800 */
[----:B------:R-:W-:-:S03]  /*895f0*/  PRMT R5, R31, 0x5410, R30 ;  /* 0x000054101f057816 */ /* 0x000fc6000000001e */
[----:B------:R-:W4:Y:S04]  /*89600*/  LDL.LU R30, [R1+0xb8] ;  /* 0x0000b800011e7983 */ /* 0x000f280000300800 */
[----:B------:R-:W4:Y:S01]  /*89610*/  LDL.LU R31, [R1+0x2dc] ;  /* 0x0002dc00011f7983 */ /* 0x000f220000300800 */
[----:B------:R-:W-:-:S03]  /*89620*/  PRMT R6, R35, 0x5410, R34 ;  /* 0x0000541023067816 */ /* 0x000fc60000000022 */
[----:B------:R-:W4:Y:S04]  /*89630*/  LDL.LU R34, [R1+0xcc] ;  /* 0x0000cc0001227983 */ /* 0x000f280000300800 */
[----:B------:R-:W4:Y:S01]  /*89640*/  LDL.LU R35, [R1+0x2d8] ;  /* 0x0002d80001237983 */ /* 0x000f220000300800 */
[----:B------:R-:W-:Y:S01]  /*89650*/  IMAD.MOV.U32 R57, RZ, RZ, R9 ;  /* 0x000000ffff397224 */ /* 0x000fe200078e0009 */
[----:B------:R-:W-:Y:S02]  /*89660*/  NOP ;  /* 0x0000000000007918 */ /* 0x000fe40000000000 */
[----:B------:R-:W0:Y:S01]  /*89670*/  LDS.128 R8, [R56] ;  /* 0x0000000038087984 */ /* 0x000e220000000c00 */
[----:B------:R-:W-:Y:S01]  /*89680*/  PRMT R7, R47, 0x5410, R40 ;  /* 0x000054102f077816 */ /* 0x000fe20000000028 */
[----:B------:R-:W-:-:S02]  /*89690*/  NOP ;  /* 0x0000000000007918 */ /* 0x000fc40000000000 */
[----:B------:R-:W4:Y:S04]  /*896a0*/  LDL.LU R40, [R1+0xb4] ;  /* 0x0000b40001287983 */ /* 0x000f280000300800 */
[----:B------:R-:W4:Y:S04]  /*896b0*/  LDL.LU R47, [R1+0x2b8] ;  /* 0x0002b800012f7983 */ /* 0x000f280000300800 */
[----:B------:R0:W-:Y:S04]  /*896c0*/  STSM.16.M88.4 [R56], R4 ;  /* 0x0000000438007844 */ /* 0x0001e80000000200 */
[----:B0-----:R-:W-:Y:S01]  /*896d0*/  STL [R1+0x100], R8 ;  /* 0x0001000801007387 */ /* 0x001fe20000100800 */
[----:B------:R-:W-:-:S03]  /*896e0*/  IMAD.MOV.U32 R53, RZ, RZ, R9 ;  /* 0x000000ffff357224 */ /* 0x000fc600078e0009 */
[----:B------:R-:W-:Y:S01]  /*896f0*/  STL.64 [R1+0x108], R10 ;  /* 0x0001080a01007387 */ /* 0x000fe20000100a00 */
[----:B------:R-:W-:-:S03]  /*89700*/  NOP ;  /* 0x0000000000007918 */ /* 0x000fc60000000000 */
[----:B------:R-:W0:Y:S01]  /*89710*/  LDS.128 R8, [R56] ;  /* 0x0000000038087984 */ /* 0x000e220000000c00 */
[----:B------:R-:W-:Y:S02]  /*89720*/  PRMT R4, R18, 0x5410, R17 ;  /* 0x0000541012047816 */ /* 0x000fe40000000011 */
[----:B------:R-:W-:Y:S02]  /*89730*/  PRMT R5, R20, 0x5410, R19 ;  /* 0x0000541014057816 */ /* 0x000fe40000000013 */
[----:B------:R-:W-:Y:S02]  /*89740*/  PRMT R6, R22, 0x5410, R21 ;  /* 0x0000541016067816 */ /* 0x000fe40000000015 */
[----:B------:R-:W-:Y:S01]  /*89750*/  PRMT R7, R24, 0x5410, R23 ;  /* 0x0000541018077816 */ /* 0x000fe20000000017 */
[----:B------:R-:W-:-:S04]  /*89760*/  NOP ;  /* 0x0000000000007918 */ /* 0x000fc80000000000 */
[----:B------:R1:W-:Y:S04]  /*89770*/  STSM.16.M88.4 [R56], R4 ;  /* 0x0000000438007844 */ /* 0x0003e80000000200 */
[----:B0-----:R-:W-:Y:S04]  /*89780*/  STL.64 [R1+0xf0], R8 ;  /* 0x0000f00801007387 */ /* 0x001fe80000100a00 */
[----:B------:R-:W-:Y:S01]  /*89790*/  STL.64 [R1+0xf8], R10 ;  /* 0x0000f80a01007387 */ /* 0x000fe20000100a00 */
[----:B------:R-:W-:-:S03]  /*897a0*/  NOP ;  /* 0x0000000000007918 */ /* 0x000fc60000000000 */
[----:B------:R-:W0:Y:S01]  /*897b0*/  LDS.128 R8, [R56] ;  /* 0x0000000038087984 */ /* 0x000e220000000c00 */
[----:B-1----:R-:W-:Y:S02]  /*897c0*/  PRMT R4, R26, 0x5410, R25 ;  /* 0x000054101a047816 */ /* 0x002fe40000000019 */
        /* <DEDUP_REMOVED lines=12> */
[----:B------:R-:W-:Y:S04]  /*89890*/  STSM.16.M88.4 [R56], R4 ;  /* 0x0000000438007844 */ /* 0x000fe80000000200 */
[----:B0-----:R-:W-:Y:S04]  /*898a0*/  STL.64 [R1+0xe0], R8 ;  /* 0x0000e00801007387 */ /* 0x001fe80000100a00 */
[----:B------:R-:W-:Y:S01]  /*898b0*/  STL.64 [R1+0xe8], R10 ;  /* 0x0000e80a01007387 */ /* 0x000fe20000100a00 */
[----:B------:R-:W-:-:S03]  /*898c0*/  NOP ;  /* 0x0000000000007918 */ /* 0x000fc60000000000 */
[----:B------:R-:W0:Y:S04]  /*898d0*/  LDS.128 R8, [R56] ;  /* 0x0000000038087984 */ /* 0x000e280000000c00 */
[----:B------:R-:W2:Y:S04]  /*898e0*/  LDL.LU R17, [R1+0x14c] ;  /* 0x00014c0001117983 */ /* 0x000ea80000300800 */
[----:B------:R-:W2:Y:S04]  /*898f0*/  LDL.LU R18, [R1+0x2b4] ;  /* 0x0002b40001127983 */ /* 0x000ea80000300800 */
[----:B0-----:R-:W-:Y:S04]  /*89900*/  STL.64 [R1+0xd0], R8 ;  /* 0x0000d00801007387 */ /* 0x001fe80000100a00 */
[----:B------:R-:W-:Y:S01]  /*89910*/  STL.64 [R1+0xd8], R10 ;  /* 0x0000d80a01007387 */ /* 0x000fe20000100a00 */
[----:B------:R-:W-:-:S03]  /*89920*/  NOP ;  /* 0x0000000000007918 */ /* 0x000fc60000000000 */
[----:B------:R-:W2:Y:S04]  /*89930*/  LDL.LU R19, [R1+0x148] ;  /* 0x0001480001137983 */ /* 0x000ea80000300800 */
[----:B------:R-:W2:Y:S04]  /*89940*/  LDL.LU R20, [R1+0x298] ;  /* 0x0002980001147983 */ /* 0x000ea80000300800 */
[----:B------:R-:W2:Y:S04]  /*89950*/  LDL.LU R21, [R1+0x144] ;  /* 0x0001440001157983 */ /* 0x000ea80000300800 */
[----:B------:R-:W2:Y:S04]  /*89960*/  LDL.LU R22, [R1+0x238] ;  /* 0x0002380001167983 */ /* 0x000ea80000300800 */
[----:B------:R-:W2:Y:S04]  /*89970*/  LDL.LU R23, [R1+0x140] ;  /* 0x0001400001177983 */ /* 0x000ea80000300800 */
[----:B------:R-:W2:Y:S01]  /*89980*/  LDL.LU R24, [R1+0x218] ;  /* 0x0002180001187983 */ /* 0x000ea20000300800 */
[----:B----4-:R-:W-:-:S02]  /*89990*/  PRMT R4, R28, 0x5410, R27 ;  /* 0x000054101c047816 */ /* 0x010fc4000000001b */
[----:B------:R-:W-:Y:S01]  /*899a0*/  PRMT R5, R31, 0x5410, R30 ;  /* 0x000054101f057816 */ /* 0x000fe2000000001e */
[----:B------:R-:W4:Y:S01]  /*899b0*/  LDL.LU R27, [R1+0x170] ;  /* 0x00017000011b7983 */ /* 0x000f220000300800 */
[----:B------:R-:W-:-:S03]  /*899c0*/  PRMT R6, R35, 0x5410, R34 ;  /* 0x0000541023067816 */ /* 0x000fc60000000022 */
[----:B------:R-:W4:Y:S04]  /*899d0*/  LDL.LU R28, [R1+0x334] ;  /* 0x00033400011c7983 */ /* 0x000f280000300800 */
[----:B------:R-:W4:Y:S04]  /*899e0*/  LDL.LU R30, [R1+0x15c] ;  /* 0x00015c00011e7983 */ /* 0x000f280000300800 */
[----:B------:R-:W4:Y:S04]  /*899f0*/  LDL.LU R31, [R1+0x2f8] ;  /* 0x0002f800011f7983 */ /* 0x000f280000300800 */
[----:B------:R-:W4:Y:S04]  /*89a00*/  LDL.LU R34, [R1+0x158] ;  /* 0x0001580001227983 */ /* 0x000f280000300800 */
[----:B------:R-:W4:Y:S01]  /*89a10*/  LDL.LU R35, [R1+0x2d0] ;  /* 0x0002d00001237983 */ /* 0x000f220000300800 */
[----:B------:R-:W-:-:S03]  /*89a20*/  PRMT R7, R47, 0x5410, R40 ;  /* 0x000054102f077816 */ /* 0x000fc60000000028 */
[----:B------:R-:W4:Y:S04]  /*89a30*/  LDL.LU R40, [R1+0x154] ;  /* 0x0001540001287983 */ /* 0x000f280000300800 */
[----:B------:R-:W4:Y:S04]  /*89a40*/  LDL.LU R47, [R1+0x230] ;  /* 0x00023000012f7983 */ /* 0x000f280000300800 */
[----:B------:R-:W-:Y:S01]  /*89a50*/  STSM.16.M88.4 [R56], R4 ;  /* 0x0000000438007844 */ /* 0x000fe20000000200 */
[----:B------:R-:W-:-:S03]  /*89a60*/  NOP ;  /* 0x0000000000007918 */ /* 0x000fc60000000000 */
[----:B------:R-:W0:Y:S04]  /*89a70*/  LDS.128 R8, [R56] ;  /* 0x0000000038087984 */ /* 0x000e280000000c00 */
[----:B0-----:R-:W-:Y:S04]  /*89a80*/  STL [R1+0xc4], R9 ;  /* 0x0000c40901007387 */ /* 0x001fe80000100800 */
[----:B------:R-:W-:Y:S01]  /*89a90*/  STL.64 [R1+0xc8], R10 ;  /* 0x0000c80a01007387 */ /* 0x000fe20000100a00 */
[----:B------:R-:W-:Y:S01]  /*89aa0*/  IMAD.MOV.U32 R54, RZ, RZ, R8 ;  /* 0x000000ffff367224 */ /* 0x000fe200078e0008 */
[----:B------:R-:W-:Y:S01]  /*89ab0*/  NOP ;  /* 0x0000000000007918 */ /* 0x000fe20000000000 */
[----:B------:R-:W-:-:S02]  /*89ac0*/  PRMT R4, R26, 0x5410, R25 ;  /* 0x000054101a047816 */ /* 0x000fc40000000019 */
[----:B------:R-:W4:Y:S04]  /*89ad0*/  LDL.LU R25, [R1+0x1d4] ;  /* 0x0001d40001197983 */ /* 0x000f280000300800 */
[----:B------:R-:W4:Y:S01]  /*89ae0*/  LDL.LU R26, [R1+0x39c] ;  /* 0x00039c00011a7983 */ /* 0x000f220000300800 */
[----:B------:R-:W-:-:S03]  /*89af0*/  PRMT R5, R32, 0x5410, R29 ;  /* 0x0000541020057816 */ /* 0x000fc6000000001d */
[----:B------:R-:W4:Y:S04]  /*89b00*/  LDL.LU R29, [R1+0x1d0] ;  /* 0x0001d000011d7983 */ /* 0x000f280000300800 */
[----:B------:R-:W4:Y:S01]  /*89b10*/  LDL.LU R32, [R1+0x398] ;  /* 0x0003980001207983 */ /* 0x000f220000300800 */
[----:B---3--:R-:W-:-:S03]  /*89b20*/  PRMT R6, R41, 0x5410, R33 ;  /* 0x0000541029067816 */ /* 0x008fc60000000021 */
[----:B------:R-:W3:Y:S04]  /*89b30*/  LDL.LU R33, [R1+0x1bc] ;  /* 0x0001bc0001217983 */ /* 0x000ee80000300800 */
[----:B------:R-:W3:Y:S01]  /*89b40*/  LDL.LU R41, [R1+0x358] ;  /* 0x0003580001297983 */ /* 0x000ee20000300800 */
[----:B--2---:R-:W-:-:S03]  /*89b50*/  PRMT R7, R43, 0x5410, R42 ;  /* 0x000054102b077816 */ /* 0x004fc6000000002a */
[----:B------:R-:W2:Y:S04]  /*89b60*/  LDL.LU R42, [R1+0x1b8] ;  /* 0x0001b800012a7983 */ /* 0x000ea80000300800 */
[----:B------:R-:W2:Y:S04]  /*89b70*/  LDL.LU R43, [R1+0x354] ;  /* 0x00035400012b7983 */ /* 0x000ea80000300800 */
[----:B------:R0:W-:Y:S01]  /*89b80*/  STSM.16.M88.4 [R56], R4 ;  /* 0x0000000438007844 */ /* 0x0001e20000000200 */
[----:B------:R-:W-:-:S03]  /*89b90*/  NOP ;  /* 0x0000000000007918 */ /* 0x000fc60000000000 */
[----:B------:R-:W1:Y:S01]  /*89ba0*/  LDS.128 R8, [R56] ;  /* 0x0000000038087984 */ /* 0x000e620000000c00 */
[----:B0-----:R-:W-:-:S03]  /*89bb0*/  PRMT R4, R18, 0x5410, R17 ;  /* 0x0000541012047816 */ /* 0x001fc60000000011 */
[----:B-1----:R-:W-:Y:S04]  /*89bc0*/  STL.64 [R1+0xb0], R8 ;  /* 0x0000b00801007387 */ /* 0x002fe80000100a00 */
[----:B------:R-:W-:Y:S01]  /*89bd0*/  STL.64 [R1+0xb8], R10 ;  /* 0x0000b80a01007387 */ /* 0x000fe20000100a00 */
[----:B------:R-:W-:Y:S01]  /*89be0*/  NOP ;  /* 0x0000000000007918 */ /* 0x000fe20000000000 */
[----:B------:R-:W-:Y:S02]  /*89bf0*/  PRMT R5, R20, 0x5410, R19 ;  /* 0x0000541014057816 */ /* 0x000fe40000000013 */
[----:B------:R-:W-:Y:S02]  /*89c00*/  PRMT R6, R22, 0x5410, R21 ;  /* 0x0000541016067816 */ /* 0x000fe40000000015 */
[----:B------:R-:W-:-:S05]  /*89c10*/  PRMT R7, R24, 0x5410, R23 ;  /* 0x0000541018077816 */ /* 0x000fca0000000017 */
[----:B------:R4:W-:Y:S01]  /*89c20*/  STSM.16.M88.4 [R56], R4 ;  /* 0x0000000438007844 */ /* 0x0009e20000000200 */
[----:B------:R-:W-:-:S03]  /*89c30*/  NOP ;  /* 0x0000000000007918 */ /* 0x000fc60000000000 */
[----:B------:R-:W0:Y:S01]  /*89c40*/  LDS.128 R8, [R56] ;  /* 0x0000000038087984 */ /* 0x000e220000000c00 */
[----:B----4-:R-:W-:-:S03]  /*89c50*/  PRMT R4, R28, 0x5410, R27 ;  /* 0x000054101c047816 */ /* 0x010fc6000000001b */
[----:B------:R-:W4:Y:S01]  /*89c60*/  LDL.LU R27, [R1+0x1f0] ;  /* 0x0001f000011b7983 */ /* 0x000f220000300800 */
[----:B------:R-:W-:-:S03]  /*89c70*/  PRMT R5, R31, 0x5410, R30 ;  /* 0x000054101f057816 */ /* 0x000fc6000000001e */
[----:B------:R-:W4:Y:S01]  /*89c80*/  LDL.LU R28, [R1+0x3dc] ;  /* 0x0003dc00011c7983 */ /* 0x000f220000300800 */
[----:B------:R-:W-:-:S03]  /*89c90*/  PRMT R6, R35, 0x5410, R34 ;  /* 0x0000541023067816 */ /* 0x000fc60000000022 */
[----:B------:R-:W4:Y:S04]  /*89ca0*/  LDL.LU R30, [R1+0x1dc] ;  /* 0x0001dc00011e7983 */ /* 0x000f280000300800 */
[----:B------:R-:W4:Y:S04]  /*89cb0*/  LDL.LU R31, [R1+0x3d0] ;  /* 0x0003d000011f7983 */ /* 0x000f280000300800 */
[----:B------:R-:W4:Y:S04]  /*89cc0*/  LDL.LU R34, [R1+0x1d8] ;  /* 0x0001d80001227983 */ /* 0x000f280000300800 */
[----:B------:R-:W4:Y:S01]  /*89cd0*/  LDL.LU R35, [R1+0x3bc] ;  /* 0x0003bc0001237983 */ /* 0x000f220000300800 */
[----:B------:R-:W-:Y:S01]  /*89ce0*/  PRMT R7, R47, 0x5410, R40 ;  /* 0x000054102f077816 */ /* 0x000fe20000000028 */
[----:B------:R-:W-:-:S02]  /*89cf0*/  NOP ;  /* 0x0000000000007918 */ /* 0x000fc40000000000 */
[----:B------:R-:W4:Y:S01]  /*89d00*/  LDL.LU R40, [R1+0x174] ;  /* 0x0001740001287983 */ /* 0x000f220000300800 */
[----:B0-----:R-:W-:-:S03]  /*89d10*/  IMAD.MOV.U32 R50, RZ, RZ, R9 ;  /* 0x000000ffff327224 */ /* 0x001fc600078e0009 */
[----:B------:R-:W4:Y:S04]  /*89d20*/  LDL.LU R47, [R1+0x234] ;  /* 0x00023400012f7983 */ /* 0x000f280000300800 */
[----:B------:R-:W-:Y:S04]  /*89d30*/  STL [R1+0xa0], R8 ;  /* 0x0000a00801007387 */ /* 0x000fe80000100800 */
[----:B------:R-:W-:Y:S04]  /*89d40*/  STSM.16.M88.4 [R56], R4 ;  /* 0x0000000438007844 */ /* 0x000fe80000000200 */
[----:B------:R-:W-:Y:S01]  /*89d50*/  STL.64 [R1+0xa8], R10 ;  /* 0x0000a80a01007387 */ /* 0x000fe20000100a00 */
[----:B------:R-:W-:-:S03]  /*89d60*/  NOP ;  /* 0x0000000000007918 */ /* 0x000fc60000000000 */
[----:B------:R-:W0:Y:S04]  /*89d70*/  LDS.128 R8, [R56] ;  /* 0x0000000038087984 */ /* 0x000e280000000c00 */
[----:B------:R-:W4:Y:S04]  /*89d80*/  LDL.LU R17, [R1+0x254] ;  /* 0x0002540001117983 */ /* 0x000f280000300800 */
[----:B------:R-:W4:Y:S04]  /*89d90*/  LDL.LU R18, [R1+0x46c] ;  /* 0x00046c0001127983 */ /* 0x000f280000300800 */
[----:B0-----:R-:W-:Y:S04]  /*89da0*/  STL.64 [R1+0x90], R8 ;  /* 0x0000900801007387 */ /* 0x001fe80000100a00 */
[----:B------:R-:W-:Y:S01]  /*89db0*/  STL.64 [R1+0x98], R10 ;  /* 0x0000980a01007387 */ /* 0x000fe20000100a00 */
[----:B------:R-:W-:-:S03]  /*89dc0*/  NOP ;  /* 0x0000000000007918 */ /* 0x000fc60000000000 */
        /* <DEDUP_REMOVED lines=15> */
[----:B--2---:R-:W-:-:S03]  /*89ec0*/  PRMT R7, R43, 0x5410, R42 ;  /* 0x000054102b077816 */ /* 0x004fc6000000002a */
[----:B------:R-:W2:Y:S04]  /*89ed0*/  LDL.LU R42, [R1+0x178] ;  /* 0x00017800012a7983 */ /* 0x000ea80000300800 */
[----:B------:R-:W-:Y:S01]  /*89ee0*/  STSM.16.M88.4 [R56], R4 ;  /* 0x0000000438007844 */ /* 0x000fe20000000200 */
[----:B------:R-:W-:-:S03]  /*89ef0*/  NOP ;  /* 0x0000000000007918 */ /* 0x000fc60000000000 */
[----:B------:R-:W0:Y:S04]  /*89f00*/  LDS.128 R8, [R56] ;  /* 0x0000000038087984 */ /* 0x000e280000000c00 */
[----:B------:R-:W2:Y:S04]  /*89f10*/  LDL.LU R43, [R1+0x258] ;  /* 0x00025800012b7983 */ /* 0x000ea80000300800 */
[----:B0-----:R-:W-:Y:S04]  /*89f20*/  STL.64 [R1+0x80], R8 ;  /* 0x0000800801007387 */ /* 0x001fe80000100a00 */
[----:B------:R-:W-:Y:S01]  /*89f30*/  STL [R1+0x88], R10 ;  /* 0x0000880a01007387 */ /* 0x000fe20000100800 */
[----:B----4-:R-:W-:-:S03]  /*89f40*/  PRMT R4, R28, 0x5410, R27 ;  /* 0x000054101c047816 */ /* 0x010fc6000000001b */
        /* <DEDUP_REMOVED lines=8> */
[----:B------:R-:W-:Y:S01]  /*89fd0*/  PRMT R7, R47, 0x5410, R40 ;  /* 0x000054102f077816 */ /* 0x000fe20000000028 */
[----:B------:R-:W-:-:S04]  /*89fe0*/  NOP ;  /* 0x0000000000007918 */ /* 0x000fc80000000000 */
[----:B------:R0:W-:Y:S01]  /*89ff0*/  STSM.16.M88.4 [R56], R4 ;  /* 0x0000000438007844 */ /* 0x0001e20000000200 */
[----:B------:R-:W-:Y:S01]  /*8a000*/  IMAD.MOV.U32 R51, RZ, RZ, R11 ;  /* 0x000000ffff337224 */ /* 0x000fe200078e000b */
[----:B------:R-:W-:Y:S02]  /*8a010*/  NOP ;  /* 0x0000000000007918 */ /* 0x000fe40000000000 */
[----:B------:R-:W1:Y:S04]  /*8a020*/  LDS.128 R8, [R56] ;  /* 0x0000000038087984 */ /* 0x000e680000000c00 */
[----:B------:R-:W4:Y:S04]  /*8a030*/  LDL.LU R40, [R1+0x310] ;  /* 0x0003100001287983 */ /* 0x000f280000300800 */
[----:B------:R-:W4:Y:S01]  /*8a040*/  LDL.LU R47, [R1+0xad0] ;  /* 0x000ad000012f7983 */ /* 0x000f220000300800 */
[----:B0-----:R-:W-:-:S03]  /*8a050*/  PRMT R4, R18, 0x5410, R17 ;  /* 0x0000541012047816 */ /* 0x001fc60000000011 */
[----:B------:R-:W-:Y:S04]  /*8a060*/  STL.64 [R1+0x25d0], R50 ;  /* 0x0025d03201007387 */ /* 0x000fe80000100a00 */
[----:B-1----:R-:W-:Y:S04]  /*8a070*/  STL.64 [R1+0x70], R8 ;  /* 0x0000700801007387 */ /* 0x002fe80000100a00 */
[----:B------:R-:W-:Y:S01]  /*8a080*/  STL.64 [R1+0x78], R10 ;  /* 0x0000780a01007387 */ /* 0x000fe20000100a00 */
[----:B------:R-:W-:-:S03]  /*8a090*/  NOP ;  /* 0x0000000000007918 */ /* 0x000fc60000000000 */
[----:B------:R-:W4:Y:S04]  /*8a0a0*/  LDL.LU R17, [R1+0x374] ;  /* 0x0003740001117983 */ /* 0x000f280000300800 */
[----:B------:R-:W4:Y:S01]  /*8a0b0*/  LDL.LU R18, [R1+0x1380] ;  /* 0x0013800001127983 */ /* 0x000f220000300800 */
[----:B------:R-:W-:Y:S02]  /*8a0c0*/  PRMT R5, R20, 0x5410, R19 ;  /* 0x0000541014057816 */ /* 0x000fe40000000013 */
[----:B------:R-:W-:Y:S02]  /*8a0d0*/  PRMT R6, R22, 0x5410, R21 ;  /* 0x0000541016067816 */ /* 0x000fe40000000015 */
[----:B------:R-:W-:-:S05]  /*8a0e0*/  PRMT R7, R24, 0x5410, R23 ;  /* 0x0000541018077816 */ /* 0x000fca0000000017 */
[----:B------:R0:W-:Y:S01]  /*8a0f0*/  STSM.16.M88.4 [R56], R4 ;  /* 0x0000000438007844 */ /* 0x0001e20000000200 */
[----:B------:R-:W-:-:S03]  /*8a100*/  NOP ;  /* 0x0000000000007918 */ /* 0x000fc60000000000 */
[----:B------:R-:W1:Y:S01]  /*8a110*/  LDS.128 R8, [R56] ;  /* 0x0000000038087984 */ /* 0x000e620000000c00 */
[----:B0-----:R-:W-:Y:S02]  /*8a120*/  PRMT R5, R32, 0x5410, R29 ;  /* 0x0000541020057816 */ /* 0x001fe4000000001d */
[----:B------:R-:W-:Y:S01]  /*8a130*/  PRMT R4, R26, 0x5410, R25 ;  /* 0x000054101a047816 */ /* 0x000fe20000000019 */
[----:B-1----:R-:W-:Y:S04]  /*8a140*/  STL.64 [R1+0x60], R8 ;  /* 0x0000600801007387 */ /* 0x002fe80000100a00 */
[----:B------:R-:W-:Y:S01]  /*8a150*/  STL.64 [R1+0x68], R10 ;  /* 0x0000680a01007387 */ /* 0x000fe20000100a00 */
[----:B---3--:R-:W-:Y:S01]  /*8a160*/  PRMT R6, R41, 0x5410, R33 ;  /* 0x0000541029067816 */ /* 0x008fe20000000021 */
[----:B------:R-:W-:-:S02]  /*8a170*/  NOP ;  /* 0x0000000000007918 */ /* 0x000fc40000000000 */
[----:B------:R-:W3:Y:S04]  /*8a180*/  LDL.LU R29, [R1+0x370] ;  /* 0x00037000011d7983 */ /* 0x000ee80000300800 */
[----:B------:R-:W3:Y:S04]  /*8a190*/  LDL.LU R32, [R1+0x1378] ;  /* 0x0013780001207983 */ /* 0x000ee80000300800 */
[----:B------:R-:W3:Y:S04]  /*8a1a0*/  LDL.LU R33, [R1+0x35c] ;  /* 0x00035c0001217983 */ /* 0x000ee80000300800 */
[----:B------:R-:W3:Y:S01]  /*8a1b0*/  LDL.LU R41, [R1+0x1374] ;  /* 0x0013740001297983 */ /* 0x000ee20000300800 */
[----:B--2---:R-:W-:-:S03]  /*8a1c0*/  PRMT R7, R43, 0x5410, R42 ;  /* 0x000054102b077816 */ /* 0x004fc6000000002a */
[----:B------:R-:W2:Y:S04]  /*8a1d0*/  LDL.LU R42, [R1+0x17c] ;  /* 0x00017c00012a7983 */ /* 0x000ea80000300800 */
[----:B------:R-:W2:Y:S04]  /*8a1e0*/  LDL.LU R43, [R1+0x25c] ;  /* 0x00025c00012b7983 */ /* 0x000ea80000300800 */
[----:B------:R-:W2:Y:S04]  /*8a1f0*/  LDL.LU R19, [R1+0x3d4] ;  /* 0x0003d40001137983 */ /* 0x000ea80000300800 */
[----:B------:R-:W2:Y:S04]  /*8a200*/  LDL.LU R20, [R1+0x13a0] ;  /* 0x0013a00001147983 */ /* 0x000ea80000300800 */
[----:B------:R4:W-:Y:S01]  /*8a210*/  STSM.16.M88.4 [R56], R4 ;  /* 0x0000000438007844 */ /* 0x0009e20000000200 */
[----:B------:R-:W-:-:S03]  /*8a220*/  NOP ;  /* 0x0000000000007918 */ /* 0x000fc60000000000 */
[----:B------:R-:W2:Y:S04]  /*8a230*/  LDL.LU R21, [R1+0x3b8] ;  /* 0x0003b80001157983 */ /* 0x000ea80000300800 */
[----:B------:R-:W2:Y:S04]  /*8a240*/  LDL.LU R22, [R1+0x139c] ;  /* 0x00139c0001167983 */ /* 0x000ea80000300800 */
[----:B------:R-:W0:Y:S01]  /*8a250*/  LDS.128 R8, [R56] ;  /* 0x0000000038087984 */ /* 0x000e220000000c00 */
[----:B----4-:R-:W-:-:S03]  /*8a260*/  PRMT R6, R35, 0x5410, R34 ;  /* 0x0000541023067816 */ /* 0x010fc60000000022 */
[----:B------:R-:W4:Y:S04]  /*8a270*/  LDL.LU R34, [R1+0x3b4] ;  /* 0x0003b40001227983 */ /* 0x000f280000300800 */
[----:B------:R-:W4:Y:S04]  /*8a280*/  LDL.LU R35, [R1+0x1394] ;  /* 0x0013940001237983 */ /* 0x000f280000300800 */
[----:B------:R-:W4:Y:S04]  /*8a290*/  LDL.LU R23, [R1+0x378] ;  /* 0x0003780001177983 */ /* 0x000f280000300800 */
[----:B------:R-:W4:Y:S01]  /*8a2a0*/  LDL.LU R24, [R1+0x138c] ;  /* 0x00138c0001187983 */ /* 0x000f220000300800 */
[----:B------:R-:W-:-:S02]  /*8a2b0*/  PRMT R4, R28, 0x5410, R27 ;  /* 0x000054101c047816 */ /* 0x000fc4000000001b */
[----:B------:R-:W-:Y:S01]  /*8a2c0*/  PRMT R5, R31, 0x5410, R30 ;  /* 0x000054101f057816 */ /* 0x000fe2000000001e */
[----:B0-----:R-:W-:Y:S01]  /*8a2d0*/  STL [R1+0x54], R9 ;  /* 0x0000540901007387 */ /* 0x001fe20000100800 */
[----:B------:R-:W-:-:S03]  /*8a2e0*/  IMAD.MOV.U32 R52, RZ, RZ, R8 ;  /* 0x000000ffff347224 */ /* 0x000fc600078e0008 */
[----:B------:R-:W-:Y:S01]  /*8a2f0*/  STL.64 [R1+0x58], R10 ;  /* 0x0000580a01007387 */ /* 0x000fe20000100a00 */
[----:B------:R-:W-:Y:S01]  /*8a300*/  NOP ;  /* 0x0000000000007918 */ /* 0x000fe20000000000 */
[----:B------:R-:W-:Y:S02]  /*8a310*/  PRMT R7, R47, 0x5410, R40 ;  /* 0x000054102f077816 */ /* 0x000fe40000000028 */
[----:B------:R-:W4:Y:S04]  /*8a320*/  LDL.LU R25, [R1+0x440] ;  /* 0x0004400001197983 */ /* 0x000f280000300800 */
[----:B------:R0:W-:Y:S01]  /*8a330*/  STSM.16.M88.4 [R56], R4 ;  /* 0x0000000438007844 */ /* 0x0001e20000000200 */
[----:B------:R-:W-:-:S03]  /*8a340*/  NOP ;  /* 0x0000000000007918 */ /* 0x000fc60000000000 */
[----:B------:R-:W4:Y:S04]  /*8a350*/  LDL.LU R26, [R1+0x13bc] ;  /* 0x0013bc00011a7983 */ /* 0x000f280000300800 */
[----:B------:R-:W1:Y:S04]  /*8a360*/  LDS.128 R8, [R56] ;  /* 0x0000000038087984 */ /* 0x000e680000000c00 */
[----:B------:R-:W4:Y:S04]  /*8a370*/  LDL.LU R27, [R1+0x400] ;  /* 0x00040000011b7983 */ /* 0x000f280000300800 */
[----:B------:R-:W4:Y:S04]  /*8a380*/  LDL.LU R28, [R1+0x13b4] ;  /* 0x0013b400011c7983 */ /* 0x000f280000300800 */
[----:B------:R-:W4:Y:S04]  /*8a390*/  LDL.LU R40, [R1+0x3f4] ;  /* 0x0003f40001287983 */ /* 0x000f280000300800 */
[----:B------:R-:W4:Y:S04]  /*8a3a0*/  LDL.LU R47, [R1+0x13ac] ;  /* 0x0013ac00012f7983 */ /* 0x000f280000300800 */
[----:B------:R-:W4:Y:S04]  /*8a3b0*/  LDL.LU R30, [R1+0x190] ;  /* 0x00019000011e7983 */ /* 0x000f280000300800 */
[----:B------:R-:W4:Y:S01]  /*8a3c0*/  LDL.LU R31, [R1+0x278] ;  /* 0x00027800011f7983 */ /* 0x000f220000300800 */
[----:B0-----:R-:W-:-:S02]  /*8a3d0*/  PRMT R4, R18, 0x5410, R17 ;  /* 0x0000541012047816 */ /* 0x001fc40000000011 */
[----:B---3--:R-:W-:Y:S02]  /*8a3e0*/  PRMT R5, R32, 0x5410, R29 ;  /* 0x0000541020057816 */ /* 0x008fe4000000001d */
[----:B------:R-:W3:Y:S04]  /*8a3f0*/  LDL.LU R29, [R1+0x468] ;  /* 0x00046800011d7983 */ /* 0x000ee80000300800 */
[----:B------:R-:W3:Y:S01]  /*8a400*/  LDL.LU R32, [R1+0x13dc] ;  /* 0x0013dc0001207983 */ /* 0x000ee20000300800 */
[----:B------:R-:W-:-:S03]  /*8a410*/  PRMT R6, R41, 0x5410, R33 ;  /* 0x0000541029067816 */ /* 0x000fc60000000021 */
[----:B-1----:R-:W-:Y:S04]  /*8a420*/  STL.64 [R1+0x40], R8 ;  /* 0x0000400801007387 */ /* 0x002fe80000100a00 */
[----:B------:R-:W-:Y:S01]  /*8a430*/  STL.64 [R1+0x48], R10 ;  /* 0x0000480a01007387 */ /* 0x000fe20000100a00 */
[----:B------:R-:W-:-:S03]  /*8a440*/  NOP ;  /* 0x0000000000007918 */ /* 0x000fc60000000000 */
[----:B------:R-:W3:Y:S04]  /*8a450*/  LDL.LU R33, [R1+0x45c] ;  /* 0x00045c0001217983 */ /* 0x000ee80000300800 */
[----:B------:R-:W3:Y:S01]  /*8a460*/  LDL.LU R41, [R1+0x13d8] ;  /* 0x0013d80001297983 */ /* 0x000ee20000300800 */
[----:B--2---:R-:W-:-:S03]  /*8a470*/  PRMT R7, R43, 0x5410, R42 ;  /* 0x000054102b077816 */ /* 0x004fc6000000002a */
[----:B------:R-:W2:Y:S04]  /*8a480*/  LDL.LU R42, [R1+0x458] ;  /* 0x00045800012a7983 */ /* 0x000ea80000300800 */
[----:B------:R-:W2:Y:S04]  /*8a490*/  LDL.LU R43, [R1+0x13c4] ;  /* 0x0013c400012b7983 */ /* 0x000ea80000300800 */
[----:B------:R4:W-:Y:S01]  /*8a4a0*/  STSM.16.M88.4 [R56], R4 ;  /* 0x0000000438007844 */ /* 0x0009e20000000200 */
[----:B------:R-:W-:-:S03]  /*8a4b0*/  NOP ;  /* 0x0000000000007918 */ /* 0x000fc60000000000 */
[----:B------:R-:W0:Y:S01]  /*8a4c0*/  LDS.128 R8, [R56] ;  /* 0x0000000038087984 */ /* 0x000e220000000c00 */
[----:B----4-:R-:W-:-:S03]  /*8a4d0*/  PRMT R6, R35, 0x5410, R34 ;  /* 0x0000541023067816 */ /* 0x010fc60000000022 */
[----:B------:R-:W4:Y:S04]  /*8a4e0*/  LDL.LU R34, [R1+0x454] ;  /* 0x0004540001227983 */ /* 0x000f280000300800 */
[----:B------:R-:W4:Y:S01]  /*8a4f0*/  LDL.LU R35, [R1+0x13c0] ;  /* 0x0013c00001237983 */ /* 0x000f220000300800 */
[----:B------:R-:W-:Y:S02]  /*8a500*/  PRMT R4, R20, 0x5410, R19 ;  /* 0x0000541014047816 */ /* 0x000fe40000000013 */
[----:B------:R-:W-:Y:S02]  /*8a510*/  PRMT R5, R22, 0x5410, R21 ;  /* 0x0000541016057816 */ /* 0x000fe40000000015 */
[----:B------:R-:W-:Y:S01]  /*8a520*/  PRMT R7, R24, 0x5410, R23 ;  /* 0x0000541018077816 */ /* 0x000fe20000000017 */
[----:B------:R-:W-:Y:S01]  /*8a530*/  NOP ;  /* 0x0000000000007918 */ /* 0x000fe20000000000 */
[----:B0-----:R-:W-:Y:S01]  /*8a540*/  STL.64 [R1+0x30], R8 ;  /* 0x0000300801007387 */ /* 0x001fe20000100a00 */
[----:B------:R-:W-:-:S03]  /*8a550*/  IMAD.MOV.U32 R0, RZ, RZ, R10 ;  /* 0x000000ffff007224 */ /* 0x000fc600078e000a */
[----:B------:R0:W-:Y:S04]  /*8a560*/  STSM.16.M88.4 [R56], R4 ;  /* 0x0000000438007844 */ /* 0x0001e80000000200 */
[----:B------:R-:W-:Y:S01]  /*8a570*/  STL [R1+0x3c], R11 ;  /* 0x00003c0b01007387 */ /* 0x000fe20000100800 */
[----:B------:R-:W-:-:S03]  /*8a580*/  NOP ;  /* 0x0000000000007918 */ /* 0x000fc60000000000 */
[----:B------:R-:W1:Y:S01]  /*8a590*/  LDS.128 R8, [R56] ;  /* 0x0000000038087984 */ /* 0x000e620000000c00 */
[----:B0-----:R-:W-:Y:S02]  /*8a5a0*/  PRMT R4, R26, 0x5410, R25 ;  /* 0x000054101a047816 */ /* 0x001fe40000000019 */
[----:B------:R-:W-:Y:S02]  /*8a5b0*/  PRMT R5, R28, 0x5410, R27 ;  /* 0x000054101c057816 */ /* 0x000fe4000000001b */
[----:B------:R-:W-:Y:S02]  /*8a5c0*/  PRMT R6, R47, 0x5410, R40 ;  /* 0x000054102f067816 */ /* 0x000fe40000000028 */
[----:B------:R-:W4:Y:S04]  /*8a5d0*/  LDL.LU R40, [R1+0xaa4] ;  /* 0x000aa40001287983 */ /* 0x000f280000300800 */
[----:B------:R-:W4:Y:S01]  /*8a5e0*/  LDL.LU R47, [R1+0x13ec] ;  /* 0x0013ec00012f7983 */ /* 0x000f220000300800 */
[----:B------:R-:W-:Y:S01]  /*8a5f0*/  PRMT R7, R31, 0x5410, R30 ;  /* 0x000054101f077816 */ /* 0x000fe2000000001e */
[----:B------:R-:W-:-:S04]  /*8a600*/  NOP ;  /* 0x0000000000007918 */ /* 0x000fc80000000000 */
[----:B------:R3:W-:Y:S01]  /*8a610*/  STSM.16.M88.4 [R56], R4 ;  /* 0x0000000438007844 */ /* 0x0007e20000000200 */
[----:B-1----:R-:W-:-:S03]  /*8a620*/  IMAD.MOV.U32 R2, RZ, RZ, R10 ;  /* 0x000000ffff027224 */ /* 0x002fc600078e000a */
[----:B------:R-:W-:Y:S04]  /*8a630*/  STL.64 [R1+0x20], R8 ;  /* 0x0000200801007387 */ /* 0x000fe80000100a00 */
[----:B------:R-:W-:Y:S01]  /*8a640*/  STL [R1+0x2c], R11 ;  /* 0x00002c0b01007387 */ /* 0x000fe20000100800 */
[----:B------:R-:W-:-:S03]  /*8a650*/  NOP ;  /* 0x0000000000007918 */ /* 0x000fc60000000000 */
[----:B------:R-:W0:Y:S04]  /*8a660*/  LDS.128 R8, [R56] ;  /* 0x0000000038087984 */ /* 0x000e280000000c00 */
[----:B------:R-:W4:Y:S04]  /*8a670*/  LDL.LU R19, [R1+0xa80] ;  /* 0x000a800001137983 */ /* 0x000f280000300800 */
[----:B------:R-:W4:Y:S04]  /*8a680*/  LDL.LU R20, [R1+0x13e8] ;  /* 0x0013e80001147983 */ /* 0x000f280000300800 */
[----:B------:R-:W4:Y:S04]  /*8a690*/  LDL.LU R21, [R1+0xa5c] ;  /* 0x000a5c0001157983 */ /* 0x000f280000300800 */
[----:B------:R-:W4:Y:S04]  /*8a6a0*/  LDL.LU R22, [R1+0x13e0] ;  /* 0x0013e00001167983 */ /* 0x000f280000300800 */
[----:B------:R-:W4:Y:S04]  /*8a6b0*/  LDL.LU R30, [R1+0x198] ;  /* 0x00019800011e7983 */ /* 0x000f280000300800 */
[----:B------:R-:W4:Y:S01]  /*8a6c0*/  LDL.LU R31, [R1+0x27c] ;  /* 0x00027c00011f7983 */ /* 0x000f220000300800 */
[----:B---3--:R-:W-:-:S03]  /*8a6d0*/  PRMT R4, R32, 0x5410, R29 ;  /* 0x0000541020047816 */ /* 0x008fc6000000001d */
[----:B------:R-:W3:Y:S01]  /*8a6e0*/  LDL.LU R32, [R1+0xab4] ;  /* 0x000ab40001207983 */ /* 0x000ee20000300800 */
[----:B------:R-:W-:-:S03]  /*8a6f0*/  PRMT R5, R41, 0x5410, R33 ;  /* 0x0000541029057816 */ /* 0x000fc60000000021 */
[----:B------:R-:W3:Y:S01]  /*8a700*/  LDL.LU R41, [R1+0x1404] ;  /* 0x0014040001297983 */ /* 0x000ee20000300800 */
[----:B--2---:R-:W-:-:S03]  /*8a710*/  PRMT R6, R43, 0x5410, R42 ;  /* 0x000054102b067816 */ /* 0x004fc6000000002a */
[----:B------:R-:W2:Y:S04]  /*8a720*/  LDL.LU R42, [R1+0xab0] ;  /* 0x000ab000012a7983 */ /* 0x000ea80000300800 */
[----:B------:R-:W2:Y:S04]  /*8a730*/  LDL.LU R43, [R1+0x1400] ;  /* 0x00140000012b7983 */ /* 0x000ea80000300800 */
[----:B0-----:R0:W-:Y:S04]  /*8a740*/  STL.64 [R1+0x10], R8 ;  /* 0x0000100801007387 */ /* 0x0011e80000100a00 */
[----:B------:R-:W-:Y:S04]  /*8a750*/  STL [R1+0x18], R10 ;  /* 0x0000180a01007387 */ /* 0x000fe80000100800 */
[----:B------:R-:W2:Y:S04]  /*8a760*/  LDL.LU R23, [R1+0xaac] ;  /* 0x000aac0001177983 */ /* 0x000ea80000300800 */
[----:B------:R-:W2:Y:S04]  /*8a770*/  LDL.LU R24, [R1+0x13f4] ;  /* 0x0013f40001187983 */ /* 0x000ea80000300800 */
[----:B------:R-:W2:Y:S01]  /*8a780*/  LDL.LU R33, [R1+0xaa8] ;  /* 0x000aa80001217983 */ /* 0x000ea20000300800 */
[----:B----4-:R-:W-:Y:S01]  /*8a790*/  PRMT R7, R35, 0x5410, R34 ;  /* 0x0000541023077816 */ /* 0x010fe20000000022 */
[----:B------:R-:W-:-:S02]  /*8a7a0*/  NOP ;  /* 0x0000000000007918 */ /* 0x000fc40000000000 */
[----:B------:R-:W4:Y:S01]  /*8a7b0*/  LDL.LU R34, [R1+0x13f0] ;  /* 0x0013f00001227983 */ /* 0x000f220000300800 */
[----:B------:R-:W-:-:S03]  /*8a7c0*/  IMAD.MOV.U32 R3, RZ, RZ, R11 ;  /* 0x000000ffff037224 */ /* 0x000fc600078e000b */
[----:B------:R-:W-:Y:S01]  /*8a7d0*/  STSM.16.M88.4 [R56], R4 ;  /* 0x0000000438007844 */ /* 0x000fe20000000200 */
[----:B------:R-:W-:-:S03]  /*8a7e0*/  NOP ;  /* 0x0000000000007918 */ /* 0x000fc60000000000 */
[----:B------:R-:W1:Y:S04]  /*8a7f0*/  LDS.128 R4, [R56] ;  /* 0x0000000038047984 */ /* 0x000e680000000c00 */
[----:B------:R-:W-:Y:S04]  /*8a800*/  STL.64 [R1+0x25a8], R2 ;  /* 0x0025a80201007387 */ /* 0x000fe80000100a00 */
[----:B------:R-:W4:Y:S04]  /*8a810*/  LDL.LU R25, [R1+0xadc] ;  /* 0x000adc0001197983 */ /* 0x000f280000300800 */
[----:B------:R-:W4:Y:S04]  /*8a820*/  LDL.LU R26, [R1+0x1410] ;  /* 0x00141000011a7983 */ /* 0x000f280000300800 */
[----:B------:R-:W4:Y:S04]  /*8a830*/  LDL.LU R27, [R1+0xad8] ;  /* 0x000ad800011b7983 */ /* 0x000f280000300800 */
[----:B------:R-:W4:Y:S04]  /*8a840*/  LDL.LU R28, [R1+0x140c] ;  /* 0x00140c00011c7983 */ /* 0x000f280000300800 */
[----:B------:R-:W4:Y:S04]  /*8a850*/  LDL.LU R29, [R1+0xac4] ;  /* 0x000ac400011d7983 */ /* 0x000f280000300800 */
[----:B------:R-:W4:Y:S01]  /*8a860*/  LDL.LU R35, [R1+0x1408] ;  /* 0x0014080001237983 */ /* 0x000f220000300800 */
[----:B0-----:R-:W-:-:S03]  /*8a870*/  PRMT R8, R47, 0x5410, R40 ;  /* 0x000054102f087816 */ /* 0x001fc60000000028 */
[----:B------:R-:W4:Y:S04]  /*8a880*/  LDL.LU R40, [R1+0x19c] ;  /* 0x00019c0001287983 */ /* 0x000f280000300800 */
[----:B------:R-:W4:Y:S01]  /*8a890*/  LDL.LU R47, [R1+0x29c] ;  /* 0x00029c00012f7983 */ /* 0x000f220000300800 */
[----:B-1----:R-:W-:-:S03]  /*8a8a0*/  IMAD.MOV.U32 R49, RZ, RZ, R7 ;  /* 0x000000ffff317224 */ /* 0x002fc600078e0007 */
[----:B------:R-:W-:Y:S04]  /*8a8b0*/  STL.64 [R1], R4 ;  /* 0x0000000401007387 */ /* 0x000fe80000100a00 */
[----:B------:R-:W-:Y:S01]  /*8a8c0*/  STL [R1+0x8], R6 ;  /* 0x0000080601007387 */ /* 0x000fe20000100800 */
[----:B------:R-:W-:-:S03]  /*8a8d0*/  NOP ;  /* 0x0000000000007918 */ /* 0x000fc60000000000 */
[----:B------:R-:W-:Y:S01]  /*8a8e0*/  STL.64 [R1+0x2578], R48 ;  /* 0x0025783001007387 */ /* 0x000fe20000100a00 */
        /* <DEDUP_REMOVED lines=8> */
[----:B------:R-:W2:Y:S01]  /*8a970*/  LDL.LU R43, [R1+0x141c] ;  /* 0x00141c00012b7983 */ /* 0x000ea20000300800 */
[----:B----4-:R-:W-:-:S03]  /*8a980*/  PRMT R15, R34, 0x5410, R33 ;  /* 0x00005410220f7816 */ /* 0x010fc60000000021 */
[----:B------:R-:W4:Y:S04]  /*8a990*/  LDL.LU R33, [R1+0xaf0] ;  /* 0x000af00001217983 */ /* 0x000f280000300800 */
[----:B------:R-:W4:Y:S01]  /*8a9a0*/  LDL.LU R34, [R1+0x1418] ;  /* 0x0014180001227983 */ /* 0x000f220000300800 */
[----:B------:R-:W-:Y:S02]  /*8a9b0*/  PRMT R9, R20, 0x5410, R19 ;  /* 0x0000541014097816 */ /* 0x000fe40000000013 */
[----:B------:R-:W-:-:S05]  /*8a9c0*/  PRMT R10, R22, 0x5410, R21 ;  /* 0x00005410160a7816 */ /* 0x000fca0000000015 */
[----:B------:R-:W-:Y:S01]  /*8a9d0*/  STSM.16.M88.4 [R56], R8 ;  /* 0x0000000838007844 */ /* 0x000fe20000000200 */
[----:B------:R-:W-:-:S03]  /*8a9e0*/  NOP ;  /* 0x0000000000007918 */ /* 0x000fc60000000000 */
[----:B------:R-:W0:Y:S01]  /*8a9f0*/  LDS.128 R4, [R56] ;  /* 0x0000000038047984 */ /* 0x000e220000000c00 */
[----:B------:R-:W-:Y:S01]  /*8aa00*/  PRMT R14, R24, 0x5410, R23 ;  /* 0x00005410180e7816 */ /* 0x000fe20000000017 */
[----:B------:R-:W-:-:S04]  /*8aa10*/  NOP ;  /* 0x0000000000007918 */ /* 0x000fc80000000000 */
[----:B------:R-:W-:Y:S01]  /*8aa20*/  STSM.16.M88.4 [R56], R12 ;  /* 0x0000000c38007844 */ /* 0x000fe20000000200 */
[----:B------:R-:W-:-:S03]  /*8aa30*/  NOP ;  /* 0x0000000000007918 */ /* 0x000fc60000000000 */
[----:B------:R-:W1:Y:S01]  /*8aa40*/  LDS.128 R8, [R56] ;  /* 0x0000000038087984 */ /* 0x000e620000000c00 */
[----:B------:R-:W-:Y:S02]  /*8aa50*/  PRMT R16, R26, 0x5410, R25 ;  /* 0x000054101a107816 */ /* 0x000fe40000000019 */
[----:B------:R-:W-:Y:S02]  /*8aa60*/  PRMT R18, R35, 0x5410, R29 ;  /* 0x0000541023127816 */ /* 0x000fe4000000001d */
[----:B------:R-:W-:Y:S02]  /*8aa70*/  PRMT R17, R28, 0x5410, R27 ;  /* 0x000054101c117816 */ /* 0x000fe4000000001b */
[----:B------:R-:W-:Y:S01]  /*8aa80*/  PRMT R19, R47, 0x5410, R40 ;  /* 0x000054102f137816 */ /* 0x000fe20000000028 */
[----:B------:R-:W-:Y:S01]  /*8aa90*/  NOP ;  /* 0x0000000000007918 */ /* 0x000fe20000000000 */
[----:B0-----:R-:W-:Y:S04]  /*8aaa0*/  STL.64 [R1+0x2588], R4 ;  /* 0x0025880401007387 */ /* 0x001fe80000100a00 */
        /* <DEDUP_REMOVED lines=8> */
[----:B------:R-:W-:Y:S01]  /*8ab30*/  STSM.16.M88.4 [R56], R16 ;  /* 0x0000001038007844 */ /* 0x000fe20000000200 */
[----:B------:R-:W-:-:S03]  /*8ab40*/  NOP ;  /* 0x0000000000007918 */ /* 0x000fc60000000000 */
[----:B------:R-:W4:Y:S04]  /*8ab50*/  LDL.LU R40, [R1+0x2b0] ;  /* 0x0002b00001287983 */ /* 0x000f280000300800 */
[----:B------:R-:W0:Y:S04]  /*8ab60*/  LDS.128 R12, [R56] ;  /* 0x00000000380c7984 */ /* 0x000e280000000c00 */
[----:B-1----:R-:W-:Y:S01]  /*8ab70*/  STL.64 [R1+0x2560], R8 ;  /* 0x0025600801007387 */ /* 0x002fe20000100a00 */
[----:B------:R-:W-:-:S03]  /*8ab80*/  PRMT R20, R31, 0x5410, R30 ;  /* 0x000054101f147816 */ /* 0x000fc6000000001e */
[----:B------:R-:W-:Y:S04]  /*8ab90*/  STL.64 [R1+0x2558], R10 ;  /* 0x0025580a01007387 */ /* 0x000fe80000100a00 */
[----:B------:R-:W4:Y:S04]  /*8aba0*/  LDL.LU R50, [R1+0x1390] ;  /* 0x0013900001327983 */ /* 0x000f280000300800 */
[----:B------:R-:W4:Y:S04]  /*8abb0*/  LDL.LU R28, [R1+0x1670] ;  /* 0x00167000011c7983 */ /* 0x000f280000300800 */
[----:B------:R-:W4:Y:S04]  /*8abc0*/  LDL.LU R29, [R1+0x1388] ;  /* 0x00138800011d7983 */ /* 0x000f280000300800 */
[----:B------:R-:W4:Y:S04]  /*8abd0*/  LDL.LU R30, [R1+0x166c] ;  /* 0x00166c00011e7983 */ /* 0x000f280000300800 */
[----:B------:R-:W4:Y:S01]  /*8abe0*/  LDL.LU R31, [R1+0x1384] ;  /* 0x00138400011f7983 */ /* 0x000f220000300800 */
[----:B---3--:R-:W-:-:S03]  /*8abf0*/  PRMT R21, R41, 0x5410, R32 ;  /* 0x0000541029157816 */ /* 0x008fc60000000020 */
[----:B------:R-:W3:Y:S01]  /*8ac00*/  LDL.LU R41, [R1+0x1668] ;  /* 0x0016680001297983 */ /* 0x000ee20000300800 */
[----:B--2---:R-:W-:-:S03]  /*8ac10*/  PRMT R22, R43, 0x5410, R42 ;  /* 0x000054102b167816 */ /* 0x004fc6000000002a */
[----:B------:R-:W2:Y:S04]  /*8ac20*/  LDL.LU R42, [R1+0x137c] ;  /* 0x00137c00012a7983 */ /* 0x000ea80000300800 */
[----:B------:R-:W2:Y:S04]  /*8ac30*/  LDL.LU R43, [R1+0x1664] ;  /* 0x00166400012b7983 */ /* 0x000ea80000300800 */
[----:B0-----:R-:W-:Y:S04]  /*8ac40*/  STL.64 [R1+0x2568], R12 ;  /* 0x0025680c01007387 */ /* 0x001fe80000100a00 */
[----:B------:R-:W-:Y:S04]  /*8ac50*/  STL.64 [R1+0x2548], R14 ;  /* 0x0025480e01007387 */ /* 0x000fe80000100a00 */
[----:B------:R-:W2:Y:S04]  /*8ac60*/  LDL.LU R5, [R1+0x13a8] ;  /* 0x0013a80001057983 */ /* 0x000ea80000300800 */
[----:B------:R-:W2:Y:S04]  /*8ac70*/  LDL.LU R32, [R1+0x167c] ;  /* 0x00167c0001207983 */ /* 0x000ea80000300800 */
[----:B------:R-:W2:Y:S01]  /*8ac80*/  LDL.LU R48, [R1+0x13a4] ;  /* 0x0013a40001307983 */ /* 0x000ea20000300800 */
[----:B----4-:R-:W-:Y:S01]  /*8ac90*/  PRMT R23, R34, 0x5410, R33 ;  /* 0x0000541022177816 */ /* 0x010fe20000000021 */
[----:B------:R-:W-:-:S02]  /*8aca0*/  NOP ;  /* 0x0000000000007918 */ /* 0x000fc40000000000 */
[----:B------:R-:W4:Y:S04]  /*8acb0*/  LDL.LU R33, [R1+0x1678] ;  /* 0x0016780001217983 */ /* 0x000f280000300800 */
[----:B------:R-:W4:Y:S04]  /*8acc0*/  LDL.LU R51, [R1+0x1398] ;  /* 0x0013980001337983 */ /* 0x000f280000300800 */
[----:B------:R-:W4:Y:S04]  /*8acd0*/  LDL.LU R34, [R1+0x1674] ;  /* 0x0016740001227983 */ /* 0x000f280000300800 */
[----:B------:R-:W-:Y:S01]  /*8ace0*/  STSM.16.M88.4 [R56], R20 ;  /* 0x0000001438007844 */ /* 0x000fe20000000200 */
[----:B------:R-:W-:-:S03]  /*8acf0*/  NOP ;  /* 0x0000000000007918 */ /* 0x000fc60000000000 */
[----:B------:R-:W0:Y:S01]  /*8ad00*/  LDS.128 R16, [R56] ;  /* 0x0000000038107984 */ /* 0x000e220000000c00 */
[----:B------:R-:W-:-:S03]  /*8ad10*/  PRMT R24, R47, 0x5410, R35 ;  /* 0x000054102f187816 */ /* 0x000fc60000000023 */
[----:B------:R-:W4:Y:S04]  /*8ad20*/  LDL.LU R35, [R1+0x1b4] ;  /* 0x0001b40001237983 */ /* 0x000f280000300800 */
[----:B------:R-:W4:Y:S01]  /*8ad30*/  LDL.LU R47, [R1+0x2d4] ;  /* 0x0002d400012f7983 */ /* 0x000f220000300800 */
[----:B------:R-:W-:-:S03]  /*8ad40*/  PRMT R25, R25, 0x5410, R2 ;  /* 0x0000541019197816 */ /* 0x000fc60000000002 */
[----:B------:R-:W4:Y:S01]  /*8ad50*/  LDL.LU R49, [R1+0x13cc] ;  /* 0x0013cc0001317983 */ /* 0x000f220000300800 */
[----:B------:R-:W-:Y:S02]  /*8ad60*/  PRMT R26, R26, 0x5410, R3 ;  /* 0x000054101a1a7816 */ /* 0x000fe40000000003 */
[----:B------:R-:W-:Y:S01]  /*8ad70*/  PRMT R27, R40, 0x5410, R27 ;  /* 0x00005410281b7816 */ /* 0x000fe2000000001b */
[----:B------:R-:W-:-:S04]  /*8ad80*/  NOP ;  /* 0x0000000000007918 */ /* 0x000fc80000000000 */
[----:B------:R-:W-:Y:S01]  /*8ad90*/  STSM.16.M88.4 [R56], R24 ;  /* 0x0000001838007844 */ /* 0x000fe20000000200 */
[----:B------:R-:W-:-:S03]  /*8ada0*/  NOP ;  /* 0x0000000000007918 */ /* 0x000fc60000000000 */
[----:B------:R-:W1:Y:S04]  /*8adb0*/  LDS.128 R20, [R56] ;  /* 0x0000000038147984 */ /* 0x000e680000000c00 */
[----:B------:R-:W4:Y:S04]  /*8adc0*/  LDL.LU R40, [R1+0x168c] ;  /* 0x00168c0001287983 */ /* 0x000f280000300800 */
[----:B0-----:R0:W-:Y:S04]  /*8add0*/  STL.64 [R1+0x2598], R16 ;  /* 0x0025981001007387 */ /* 0x0011e80000100a00 */
[----:B------:R-:W-:Y:S01]  /*8ade0*/  STL.64 [R1+0x2550], R18 ;  /* 0x0025501201007387 */ /* 0x000fe20000100a00 */
[----:B------:R-:W-:-:S03]  /*8adf0*/  PRMT R29, R30, 0x5410, R29 ;  /* 0x000054101e1d7816 */ /* 0x000fc6000000001d */
[----:B------:R-:W4:Y:S01]  /*8ae00*/  LDL.LU R2, [R1+0x13c8] ;  /* 0x0013c80001027983 */ /* 0x000f220000300800 */
[----:B------:R-:W-:Y:S02]  /*8ae10*/  PRMT R28, R28, 0x5410, R50 ;  /* 0x000054101c1c7816 */ /* 0x000fe40000000032 */
[----:B---3--:R-:W-:Y:S02]  /*8ae20*/  PRMT R30, R41, 0x5410, R31 ;  /* 0x00005410291e7816 */ /* 0x008fe4000000001f */
[----:B------:R-:W3:Y:S04]  /*8ae30*/  LDL.LU R41, [R1+0x1688] ;  /* 0x0016880001297983 */ /* 0x000ee80000300800 */
[----:B------:R-:W3:Y:S01]  /*8ae40*/  LDL.LU R3, [R1+0x13b8] ;  /* 0x0013b80001037983 */ /* 0x000ee20000300800 */
[----:B--2---:R-:W-:Y:S01]  /*8ae50*/  PRMT R31, R43, 0x5410, R42 ;  /* 0x000054102b1f7816 */ /* 0x004fe2000000002a */
[----:B------:R-:W-:-:S02]  /*8ae60*/  NOP ;  /* 0x0000000000007918 */ /* 0x000fc40000000000 */
[----:B------:R-:W2:Y:S04]  /*8ae70*/  LDL.LU R42, [R1+0x1684] ;  /* 0x00168400012a7983 */ /* 0x000ea80000300800 */
[----:B------:R-:W2:Y:S04]  /*8ae80*/  LDL.LU R50, [R1+0x13b0] ;  /* 0x0013b00001327983 */ /* 0x000ea80000300800 */
[----:B------:R-:W2:Y:S04]  /*8ae90*/  LDL.LU R43, [R1+0x1680] ;  /* 0x00168000012b7983 */ /* 0x000ea80000300800 */
[----:B-1----:R-:W-:Y:S04]  /*8aea0*/  STL.64 [R1+0x25c0], R20 ;  /* 0x0025c01401007387 */ /* 0x002fe80000100a00 */
[----:B------:R-:W-:Y:S01]  /*8aeb0*/  STL.64 [R1+0x25b0], R22 ;  /* 0x0025b01601007387 */ /* 0x000fe20000100a00 */
[----:B----4-:R-:W-:-:S03]  /*8aec0*/  PRMT R34, R34, 0x5410, R51 ;  /* 0x0000541022227816 */ /* 0x010fc60000000033 */
[----:B------:R-:W4:Y:S04]  /*8aed0*/  LDL.LU R51, [R1+0x2bc] ;  /* 0x0002bc0001337983 */ /* 0x000f280000300800 */
[----:B------:R-:W-:Y:S01]  /*8aee0*/  STSM.16.M88.4 [R56], R28 ;  /* 0x0000001c38007844 */ /* 0x000fe20000000200 */
[----:B------:R-:W-:-:S03]  /*8aef0*/  NOP ;  /* 0x0000000000007918 */ /* 0x000fc60000000000 */
[----:B------:R-:W1:Y:S04]  /*8af00*/  LDS.128 R24, [R56] ;  /* 0x0000000038187984 */ /* 0x000e680000000c00 */
[----:B0-----:R-:W4:Y:S01]  /*8af10*/  LDL.LU R16, [R1+0x13d0] ;  /* 0x0013d00001107983 */ /* 0x001f220000300800 */
[----:B------:R-:W-:Y:S02]  /*8af20*/  PRMT R32, R32, 0x5410, R5 ;  /* 0x0000541020207816 */ /* 0x000fe40000000005 */
[----:B------:R-:W-:Y:S02]  /*8af30*/  PRMT R33, R33, 0x5410, R48 ;  /* 0x0000541021217816 */ /* 0x000fe40000000030 */
[----:B------:R-:W-:Y:S01]  /*8af40*/  PRMT R35, R47, 0x5410, R35 ;  /* 0x000054102f237816 */ /* 0x000fe20000000023 */
[----:B------:R-:W-:Y:S01]  /*8af50*/  NOP ;  /* 0x0000000000007918 */ /* 0x000fe20000000000 */
[----:B------:R-:W4:Y:S04]  /*8af60*/  LDL.LU R47, [R1+0x1690] ;  /* 0x00169000012f7983 */ /* 0x000f280000300800 */
[----:B-1----:R-:W-:Y:S04]  /*8af70*/  STL.64 [R1+0x25d8], R26 ;  /* 0x0025d81a01007387 */ /* 0x002fe80000100a00 */
        /* <DEDUP_REMOVED lines=12> */
[----:B------:R-:W4:Y:S04]  /*8b040*/  LDL.LU R7, [R1+0x13e4] ;  /* 0x0013e40001077983 */ /* 0x000f280000300800 */
[----:B------:R-:W4:Y:S04]  /*8b050*/  LDL.LU R4, [R1+0x1698] ;  /* 0x0016980001047983 */ /* 0x000f280000300800 */
[----:B------:R-:W4:Y:S01]  /*8b060*/  LDL.LU R49, [R1+0x2f4] ;  /* 0x0002f40001317983 */ /* 0x000f220000300800 */
[----:B---3--:R-:W-:-:S02]  /*8b070*/  PRMT R41, R41, 0x5410, R2 ;  /* 0x0000541029297816 */ /* 0x008fc40000000002 */
[----:B--2---:R-:W-:Y:S02]  /*8b080*/  PRMT R42, R42, 0x5410, R3 ;  /* 0x000054102a2a7816 */ /* 0x004fe40000000003 */
[----:B------:R-:W2:Y:S04]  /*8b090*/  LDL.LU.64 R2, [R1+0x1360] ;  /* 0x0013600001027983 */ /* 0x000ea80000300a00 */
[----:B------:R-:W3:Y:S01]  /*8b0a0*/  LDL.LU R48, [R1+0x130] ;  /* 0x0001300001307983 */ /* 0x000ee20000300800 */
[----:B------:R-:W-:Y:S02]  /*8b0b0*/  PRMT R43, R43, 0x5410, R50 ;  /* 0x000054102b2b7816 */ /* 0x000fe40000000032 */
[----:B----4-:R-:W-:Y:S02]  /*8b0c0*/  PRMT R39, R51, 0x5410, R39 ;  /* 0x0000541033277816 */ /* 0x010fe40000000027 */
[----:B------:R-:W4:Y:S04]  /*8b0d0*/  LDL.LU.64 R50, [R1+0x1358] ;  /* 0x0013580001327983 */ /* 0x000f280000300a00 */
[----:B------:R-:W-:Y:S01]  /*8b0e0*/  STSM.16.M88.4 [R56], R32 ;  /* 0x0000002038007844 */ /* 0x000fe20000000200 */
[----:B------:R-:W-:-:S03]  /*8b0f0*/  NOP ;  /* 0x0000000000007918 */ /* 0x000fc60000000000 */
[----:B------:R-:W0:Y:S01]  /*8b100*/  LDS.128 R28, [R56] ;  /* 0x00000000381c7984 */ /* 0x000e220000000c00 */
[----:B------:R-:W-:-:S03]  /*8b110*/  NOP ;  /* 0x0000000000007918 */ /* 0x000fc60000000000 */
[----:B------:R-:W-:Y:S01]  /*8b120*/  STSM.16.M88.4 [R56], R40 ;  /* 0x0000002838007844 */ /* 0x000fe20000000200 */
[----:B------:R-:W-:-:S03]  /*8b130*/  NOP ;  /* 0x0000000000007918 */ /* 0x000fc60000000000 */
[----:B------:R-:W1:Y:S01]  /*8b140*/  LDS.128 R32, [R56] ;  /* 0x0000000038207984 */ /* 0x000e620000000c00 */
[----:B------:R-:W-:-:S03]  /*8b150*/  NOP ;  /* 0x0000000000007918 */ /* 0x000fc60000000000 */
[----:B------:R-:W-:Y:S01]  /*8b160*/  STSM.16.M88.4 [R56], R36 ;  /* 0x0000002438007844 */ /* 0x000fe20000000200 */
[----:B------:R-:W-:-:S03]  /*8b170*/  NOP ;  /* 0x0000000000007918 */ /* 0x000fc60000000000 */
[----:B------:R-:W0:Y:S01]  /*8b180*/  LDS.128 R36, [R56] ;  /* 0x0000000038247984 */ /* 0x000e220000000c00 */
[----:B------:R-:W-:Y:S01]  /*8b190*/  PRMT R47, R47, 0x5410, R16 ;  /* 0x000054102f2f7816 */ /* 0x000fe20000000010 */
[----:B------:R-:W-:-:S04]  /*8b1a0*/  NOP ;  /* 0x0000000000007918 */ /* 0x000fc80000000000 */
[----:B------:R0:W-:Y:S01]  /*8b1b0*/  STSM.16.M88.4 [R56], R44 ;  /* 0x0000002c38007844 */ /* 0x0001e20000000200 */
[----:B------:R-:W-:-:S03]  /*8b1c0*/  NOP ;  /* 0x0000000000007918 */ /* 0x000fc60000000000 */
[----:B------:R-:W1:Y:S01]  /*8b1d0*/  LDS.128 R40, [R56] ;  /* 0x0000000038287984 */ /* 0x000e620000000c00 */
[----:B0-----:R-:W-:Y:S02]  /*8b1e0*/  PRMT R45, R14, 0x5410, R17 ;  /* 0x000054100e2d7816 */ /* 0x001fe40000000011 */
[----:B------:R-:W-:Y:S02]  /*8b1f0*/  PRMT R46, R12, 0x5410, R15 ;  /* 0x000054100c2e7816 */ /* 0x000fe4000000000f */
[----:B------:R-:W-:Y:S02]  /*8b200*/  PRMT R44, R10, 0x5410, R13 ;  /* 0x000054100a2c7816 */ /* 0x000fe4000000000d */
[----:B------:R-:W-:Y:S01]  /*8b210*/  PRMT R47, R11, 0x5410, R61 ;  /* 0x000054100b2f7816 */ /* 0x000fe2000000003d */
[----:B------:R-:W-:-:S04]  /*8b220*/  NOP ;  /* 0x0000000000007918 */ /* 0x000fc80000000000 */
[----:B------:R-:W-:Y:S01]  /*8b230*/  STSM.16.M88.4 [R56], R44 ;  /* 0x0000002c38007844 */ /* 0x000fe20000000200 */
[----:B------:R-:W-:Y:S01]  /*8b240*/  PRMT R5, R5, 0x5410, R8 ;  /* 0x0000541005057816 */ /* 0x000fe20000000008 */
[----:B------:R-:W-:Y:S02]  /*8b250*/  NOP ;  /* 0x0000000000007918 */ /* 0x000fe40000000000 */
[----:B------:R-:W0:Y:S01]  /*8b260*/  LDS.128 R44, [R56] ;  /* 0x00000000382c7984 */ /* 0x000e220000000c00 */
[----:B------:R-:W-:Y:S02]  /*8b270*/  PRMT R6, R6, 0x5410, R9 ;  /* 0x0000541006067816 */ /* 0x000fe40000000009 */
[----:B------:R-:W-:Y:S02]  /*8b280*/  PRMT R4, R4, 0x5410, R7 ;  /* 0x0000541004047816 */ /* 0x000fe40000000007 */
[----:B------:R-:W-:Y:S01]  /*8b290*/  PRMT R7, R49, 0x5410, R59 ;  /* 0x0000541031077816 */ /* 0x000fe2000000003b */
[----:B------:R-:W-:-:S04]  /*8b2a0*/  NOP ;  /* 0x0000000000007918 */ /* 0x000fc80000000000 */
[----:B------:R1:W-:Y:S04]  /*8b2b0*/  STSM.16.M88.4 [R56], R4 ;  /* 0x0000000438007844 */ /* 0x0003e80000000200 */
[----:B------:R-:W4:Y:S04]  /*8b2c0*/  LDL.LU R59, [R1+0x25f4] ;  /* 0x0025f400013b7983 */ /* 0x000f280000300800 */
[----:B-1----:R-:W4:Y:S01]  /*8b2d0*/  LDL.LU R56, [R1+0x25f0] ;  /* 0x0025f00001387983 */ /* 0x002f220000300800 */
[----:B---3--:R-:W-:Y:S01]  /*8b2e0*/  PRMT R61, R48, 0x7770, RZ ;  /* 0x00007770303d7816 */ /* 0x008fe200000000ff */
[----:B------:R-:W-:-:S04]  /*8b2f0*/  NOP ;  /* 0x0000000000007918 */ /* 0x000fc80000000000 */
[----:B--2---:R1:W-:Y:S02]  /*8b300*/  @P5 STG.E.U8 desc[UR52][R2.64], R61 ;  /* 0x0000003d02005986 */ /* 0x0043e4000c101134 */
[----:B-1----:R-:W-:-:S05]  /*8b310*/  PRMT R61, R48, 0x7771, RZ ;  /* 0x00007771303d7816 */ /* 0x002fca00000000ff */
[----:B----4-:R1:W-:Y:S04]  /*8b320*/  @P6 STG.E.U8 desc[UR52][R50.64], R61 ;  /* 0x0000003d32006986 */ /* 0x0103e8000c101134 */
[----:B-1----:R-:W2:Y:S04]  /*8b330*/  LDL.LU.64 R50, [R1+0x1350] ;  /* 0x0013500001327983 */ /* 0x002ea80000300a00 */
[----:B------:R-:W3:Y:S04]  /*8b340*/  LDL.LU.64 R12, [R1+0x1348] ;  /* 0x00134800010c7983 */ /* 0x000ee80000300a00 */
[----:B------:R-:W4:Y:S04]  /*8b350*/  LDL.LU.64 R10, [R1+0x1340] ;  /* 0x00134000010a7983 */ /* 0x000f280000300a00 */
[----:B------:R-:W3:Y:S04]  /*8b360*/  LDL.LU.64 R6, [R1+0x1338] ;  /* 0x0013380001067983 */ /* 0x000ee80000300a00 */
[----:B------:R-:W3:Y:S04]  /*8b370*/  LDL.LU.64 R4, [R1+0x1330] ;  /* 0x0013300001047983 */ /* 0x000ee80000300a00 */
[----:B------:R-:W3:Y:S01]  /*8b380*/  LDL.LU R49, [R1+0x134] ;  /* 0x0001340001317983 */ /* 0x000ee20000300800 */
[----:B------:R-:W-:-:S03]  /*8b390*/  LOP3.LUT P3, RZ, R55, 0x4000000, RZ, 0xc0, !PT ;  /* 0x0400000037ff7812 */ /* 0x000fc6000786c0ff */
[----:B------:R-:W3:Y:S01]  /*8b3a0*/  LDL.LU.64 R2, [R1+0x1328] ;  /* 0x0013280001027983 */ /* 0x000ee20000300a00 */
[----:B------:R-:W-:-:S03]  /*8b3b0*/  PRMT R61, R48, 0x7772, RZ ;  /* 0x00007772303d7816 */ /* 0x000fc600000000ff */
[----:B------:R-:W3:Y:S01]  /*8b3c0*/  LDL.LU R8, [R1+0x138] ;  /* 0x0001380001087983 */ /* 0x000ee20000300800 */
[C---:B------:R-:W-:Y:S02]  /*8b3d0*/  LOP3.LUT P1, RZ, R55.reuse, 0x4, RZ, 0xc0, !PT ;  /* 0x0000000437ff7812 */ /* 0x040fe4000782c0ff */
[----:B------:R-:W-:Y:S02]  /*8b3e0*/  LOP3.LUT P4, RZ, R55, 0x800000, RZ, 0xc0, !PT ;  /* 0x0080000037ff7812 */ /* 0x000fe4000788c0ff */
[----:B------:R-:W-:-:S09]  /*8b3f0*/  LOP3.LUT R59, R59, 0xffffffdf, RZ, 0xc0, !PT ;  /* 0xffffffdf3b3b7812 */ /* 0x000fd200078ec0ff */
[----:B------:R-:W-:Y:S02]  /*8b400*/  @P1 LOP3.LUT R59, R59, 0x20, RZ, 0xfc, !PT ;  /* 0x000000203b3b1812 */ /* 0x000fe400078efcff */
[----:B------:R-:W-:Y:S02]  /*8b410*/  LOP3.LUT P1, RZ, R55, 0x10, RZ, 0xc0, !PT ;  /* 0x0000001037ff7812 */ /* 0x000fe4000782c0ff */
[----:B------:R-:W-:Y:S01]  /*8b420*/  LOP3.LUT R59, R59, 0xffffffbf, RZ, 0xc0, !PT ;  /* 0xffffffbf3b3b7812 */ /* 0x000fe200078ec0ff */
[----:B--2---:R1:W-:Y:S04]  /*8b430*/  @P3 STG.E.U8 desc[UR52][R50.64], R61 ;  /* 0x0000003d32003986 */ /* 0x0043e8000c101134 */
[----:B-1----:R-:W2:Y:S06]  /*8b440*/  LDL.LU.64 R50, [R1+0x1320] ;  /* 0x0013200001327983 */ /* 0x002eac0000300a00 */
[----:B------:R-:W-:-:S02]  /*8b450*/  @P1 LOP3.LUT R59, R59, 0x40, RZ, 0xfc, !PT ;  /* 0x000000403b3b1812 */ /* 0x000fc400078efcff */
[----:B------:R-:W-:Y:S01]  /*8b460*/  LOP3.LUT P1, RZ, R55, 0x20, RZ, 0xc0, !PT ;  /* 0x0000002037ff7812 */ /* 0x000fe2000782c0ff */
[----:B------:R-:W2:Y:S01]  /*8b470*/  LDL.LU.64 R22, [R1+0x1318] ;  /* 0x0013180001167983 */ /* 0x000ea20000300a00 */
[----:B------:R-:W-:-:S03]  /*8b480*/  LOP3.LUT R59, R59, 0xffffff7f, RZ, 0xc0, !PT ;  /* 0xffffff7f3b3b7812 */ /* 0x000fc600078ec0ff */
[----:B------:R-:W2:Y:S04]  /*8b490*/  LDL.LU.64 R20, [R1+0x1310] ;  /* 0x0013100001147983 */ /* 0x000ea80000300a00 */
[----:B------:R-:W2:Y:S04]  /*8b4a0*/  LDL.LU.64 R18, [R1+0x1308] ;  /* 0x0013080001127983 */ /* 0x000ea80000300a00 */
[----:B------:R-:W-:Y:S01]  /*8b4b0*/  @P1 LOP3.LUT R59, R59, 0x80, RZ, 0xfc, !PT ;  /* 0x000000803b3b1812 */ /* 0x000fe200078efcff */
[----:B------:R-:W2:Y:S01]  /*8b4c0*/  LDL.LU.64 R16, [R1+0x1300] ;  /* 0x0013000001107983 */ /* 0x000ea20000300a00 */
[----:B------:R-:W-:-:S02]  /*8b4d0*/  LOP3.LUT P1, RZ, R55, 0x80, RZ, 0xc0, !PT ;  /* 0x0000008037ff7812 */ /* 0x000fc4000782c0ff */
[----:B------:R-:W-:Y:S01]  /*8b4e0*/  LOP3.LUT R59, R59, 0xfffffeff, RZ, 0xc0, !PT ;  /* 0xfffffeff3b3b7812 */ /* 0x000fe200078ec0ff */
[----:B------:R-:W2:Y:S10]  /*8b4f0*/  LDL.LU.64 R14, [R1+0x12f8] ;  /* 0x0012f800010e7983 */ /* 0x000eb40000300a00 */
[----:B------:R-:W-:-:S02]  /*8b500*/  @P1 LOP3.LUT R59, R59, 0x100, RZ, 0xfc, !PT ;  /* 0x000001003b3b1812 */ /* 0x000fc400078efcff */
[----:B------:R-:W-:Y:S02]  /*8b510*/  LOP3.LUT P1, RZ, R55, 0x400, RZ, 0xc0, !PT ;  /* 0x0000040037ff7812 */ /* 0x000fe4000782c0ff */
[----:B------:R-:W-:-:S11]  /*8b520*/  LOP3.LUT R59, R59, 0xfffffdff, RZ, 0xc0, !PT ;  /* 0xfffffdff3b3b7812 */ /* 0x000fd600078ec0ff */
[----:B------:R-:W-:Y:S02]  /*8b530*/  @P1 LOP3.LUT R59, R59, 0x200, RZ, 0xfc, !PT ;  /* 0x000002003b3b1812 */ /* 0x000fe400078efcff */
[----:B------:R-:W-:Y:S02]  /*8b540*/  LOP3.LUT P1, RZ, R55, 0x1000, RZ, 0xc0, !PT ;  /* 0x0000100037ff7812 */ /* 0x000fe4000782c0ff */
[----:B------:R-:W-:-:S11]  /*8b550*/  LOP3.LUT R59, R59, 0xfffffbff, RZ, 0xc0, !PT ;  /* 0xfffffbff3b3b7812 */ /* 0x000fd600078ec0ff */
[----:B------:R-:W-:Y:S02]  /*8b560*/  @P1 LOP3.LUT R59, R59, 0x400, RZ, 0xfc, !PT ;  /* 0x000004003b3b1812 */ /* 0x000fe400078efcff */
[----:B------:R-:W-:Y:S02]  /*8b570*/  LOP3.LUT P1, RZ, R55, 0x2000, RZ, 0xc0, !PT ;  /* 0x0000200037ff7812 */ /* 0x000fe4000782c0ff */
[----:B------:R-:W-:Y:S02]  /*8b580*/  LOP3.LUT R59, R59, 0xfffff7ff, RZ, 0xc0, !PT ;  /* 0xfffff7ff3b3b7812 */ /* 0x000fe400078ec0ff */
[----:B------:R-:W-:Y:S02]  /*8b590*/  LOP3.LUT P5, RZ, R55, 0x200000, RZ, 0xc0, !PT ;  /* 0x0020000037ff7812 */ /* 0x000fe400078ac0ff */
[----:B------:R-:W-:-:S07]  /*8b5a0*/  PRMT R61, R48, 0x7773, RZ ;  /* 0x00007773303d7816 */ /* 0x000fce00000000ff */
[----:B------:R-:W-:Y:S02]  /*8b5b0*/  @P1 LOP3.LUT R59, R59, 0x800, RZ, 0xfc, !PT ;  /* 0x000008003b3b1812 */ /* 0x000fe400078efcff */
[C---:B------:R-:W-:Y:S01]  /*8b5c0*/  LOP3.LUT P1, RZ, R55.reuse, 0x8000, RZ, 0xc0, !PT ;  /* 0x0000800037ff7812 */ /* 0x040fe2000782c0ff */
[----:B---3--:R1:W-:Y:S01]  /*8b5d0*/  @P4 STG.E.U8 desc[UR52][R12.64], R61 ;  /* 0x0000003d0c004986 */ /* 0x0083e2000c101134 */
[----:B------:R-:W-:Y:S02]  /*8b5e0*/  LOP3.LUT P6, RZ, R55, 0x100000, RZ, 0xc0, !PT ;  /* 0x0010000037ff7812 */ /* 0x000fe400078cc0ff */
[----:B------:R-:W-:Y:S02]  /*8b5f0*/  LOP3.LUT R59, R59, 0xffffefff, RZ, 0xc0, !PT ;  /* 0xffffefff3b3b7812 */ /* 0x000fe400078ec0ff */
[----:B-1----:R-:W-:Y:S01]  /*8b600*/  PRMT R61, R49, 0x7770, RZ ;  /* 0x00007770313d7816 */ /* 0x002fe200000000ff */
[----:B------:R-:W3:Y:S06]  /*8b610*/  LDL.LU.64 R12, [R1+0x12f0] ;  /* 0x0012f000010c7983 */ /* 0x000eec0000300a00 */
[----:B------:R-:W-:-:S02]  /*8b620*/  @P1 LOP3.LUT R59, R59, 0x1000, RZ, 0xfc, !PT ;  /* 0x000010003b3b1812 */ /* 0x000fc400078efcff */
[----:B------:R-:W-:Y:S01]  /*8b630*/  LOP3.LUT P1, RZ, R55, 0x40000, RZ, 0xc0, !PT ;  /* 0x0004000037ff7812 */ /* 0x000fe2000782c0ff */
[----:B----4-:R1:W-:Y:S02]  /*8b640*/  @P5 STG.E.U8 desc[UR52][R10.64], R61 ;  /* 0x0000003d0a005986 */ /* 0x0103e4000c101134 */
[C---:B-1----:R-:W-:Y:S02]  /*8b650*/  PRMT R61, R49.reuse, 0x7771, RZ ;  /* 0x00007771313d7816 */ /* 0x042fe400000000ff */
[----:B------:R-:W4:Y:S04]  /*8b660*/  LDL.LU.64 R10, [R1+0x12e8] ;  /* 0x0012e800010a7983 */ /* 0x000f280000300a00 */
[----:B------:R1:W-:Y:S02]  /*8b670*/  @P6 STG.E.U8 desc[UR52][R6.64], R61 ;  /* 0x0000003d06006986 */ /* 0x0003e4000c101134 */
[----:B-1----:R-:W-:-:S02]  /*8b680*/  PRMT R61, R49, 0x7772, RZ ;  /* 0x00007772313d7816 */ /* 0x002fc400000000ff */
[----:B------:R-:W4:Y:S04]  /*8b690*/  LDL.LU.64 R6, [R1+0x12e0] ;  /* 0x0012e00001067983 */ /* 0x000f280000300a00 */
[----:B------:R1:W-:Y:S01]  /*8b6a0*/  @P1 STG.E.U8 desc[UR52][R4.64], R61 ;  /* 0x0000003d04001986 */ /* 0x0003e2000c101134 */
[----:B------:R-:W-:Y:S02]  /*8b6b0*/  LOP3.LUT P1, RZ, R59, 0x1000, RZ, 0xc0, !PT ;  /* 0x000010003bff7812 */ /* 0x000fe4000782c0ff */
[----:B-1----:R-:W-:Y:S01]  /*8b6c0*/  PRMT R61, R49, 0x7773, RZ ;  /* 0x00007773313d7816 */ /* 0x002fe200000000ff */
[----:B------:R-:W4:Y:S10]  /*8b6d0*/  LDL.LU.64 R4, [R1+0x12d8] ;  /* 0x0012d80001047983 */ /* 0x000f340000300a00 */
[----:B------:R1:W-:Y:S01]  /*8b6e0*/  @P1 STG.E.U8 desc[UR52][R2.64], R61 ;  /* 0x0000003d02001986 */ /* 0x0003e2000c101134 */
[----:B------:R-:W-:-:S03]  /*8b6f0*/  LOP3.LUT P1, RZ, R59, 0x800, RZ, 0xc0, !PT ;  /* 0x000008003bff7812 */ /* 0x000fc6000782c0ff */
[----:B------:R-:W4:Y:S04]  /*8b700*/  LDL.LU.64 R48, [R1+0x12d0] ;  /* 0x0012d00001307983 */ /* 0x000f280000300a00 */
[----:B-1----:R-:W4:Y:S01]  /*8b710*/  LDL.LU.64 R2, [R1+0x12c8] ;  /* 0x0012c80001027983 */ /* 0x002f220000300a00 */
[----:B------:R-:W-:-:S03]  /*8b720*/  PRMT R61, R8, 0x7770, RZ ;  /* 0x00007770083d7816 */ /* 0x000fc600000000ff */
[----:B------:R-:W4:Y:S04]  /*8b730*/  LDL.LU R9, [R1+0x124] ;  /* 0x0001240001097983 */ /* 0x000f280000300800 */
[----:B--2---:R1:W-:Y:S04]  /*8b740*/  @P1 STG.E.U8 desc[UR52][R50.64], R61 ;  /* 0x0000003d32001986 */ /* 0x0043e8000c101134 */
[----:B-1----:R-:W2:Y:S01]  /*8b750*/  LDL.LU.64 R50, [R1+0x12c0] ;  /* 0x0012c00001327983 */ /* 0x002ea20000300a00 */
[----:B------:R-:W-:Y:S02]  /*8b760*/  LOP3.LUT P1, RZ, R59, 0x400, RZ, 0xc0, !PT ;  /* 0x000004003bff7812 */ /* 0x000fe4000782c0ff */
[----:B------:R-:W-:-:S11]  /*8b770*/  PRMT R61, R8, 0x7771, RZ ;  /* 0x00007771083d7816 */ /* 0x000fd600000000ff */
[----:B------:R1:W-:Y:S01]  /*8b780*/  @P1 STG.E.U8 desc[UR52][R22.64], R61 ;  /* 0x0000003d16001986 */ /* 0x0003e2000c101134 */
[----:B------:R-:W-:Y:S02]  /*8b790*/  LOP3.LUT P1, RZ, R59, 0x200, RZ, 0xc0, !PT ;  /* 0x000002003bff7812 */ /* 0x000fe4000782c0ff */
[----:B-1----:R-:W-:-:S11]  /*8b7a0*/  PRMT R61, R8, 0x7772, RZ ;  /* 0x00007772083d7816 */ /* 0x002fd600000000ff */
        /* <DEDUP_REMOVED lines=11> */
[C---:B------:R-:W-:Y:S02]  /*8b860*/  LOP3.LUT P2, RZ, R56.reuse, 0x80000000, RZ, 0xc0, !PT ;  /* 0x8000000038ff7812 */ /* 0x040fe4000784c0ff */
[----:B------:R-:W-:Y:S02]  /*8b870*/  LOP3.LUT P0, RZ, R56, 0x20000000, RZ, 0xc0, !PT ;  /* 0x2000000038ff7812 */ /* 0x000fe4000780c0ff */
[----:B-1----:R-:W-:-:S07]  /*8b880*/  PRMT R61, R58, 0x7772, RZ ;  /* 0x000077723a3d7816 */ /* 0x002fce00000000ff */
[----:B---3--:R1:W-:Y:S01]  /*8b890*/  @P1 STG.E.U8 desc[UR52][R12.64], R61 ;  /* 0x0000003d0c001986 */ /* 0x0083e2000c101134 */
[----:B------:R-:W-:Y:S02]  /*8b8a0*/  LOP3.LUT P3, RZ, R56, 0x10000000, RZ, 0xc0, !PT ;  /* 0x1000000038ff7812 */ /* 0x000fe4000786c0ff */
[----:B-1----:R-:W-:Y:S02]  /*8b8b0*/  PRMT R61, R58, 0x7773, RZ ;  /* 0x000077733a3d7816 */ /* 0x002fe400000000ff */
[C---:B------:R-:W-:Y:S01]  /*8b8c0*/  LOP3.LUT P4, RZ, R56.reuse, 0x4000000, RZ, 0xc0, !PT ;  /* 0x0400000038ff7812 */ /* 0x040fe2000788c0ff */
[----:B------:R-:W3:Y:S04]  /*8b8d0*/  LDL.LU R58, [R1+0x25ec] ;  /* 0x0025ec00013a7983 */ /* 0x000ee80000300800 */
[----:B----4-:R1:W-:Y:S01]  /*8b8e0*/  @P2 STG.E.U8 desc[UR52][R10.64], R61 ;  /* 0x0000003d0a002986 */ /* 0x0103e2000c101134 */
[----:B------:R-:W-:-:S02]  /*8b8f0*/  LOP3.LUT P5, RZ, R56, 0x800000, RZ, 0xc0, !PT ;  /* 0x0080000038ff7812 */ /* 0x000fc400078ac0ff */
[----:B-1----:R-:W-:-:S05]  /*8b900*/  PRMT R61, R60, 0x7770, RZ ;  /* 0x000077703c3d7816 */ /* 0x002fca00000000ff */
[----:B------:R1:W-:Y:S01]  /*8b910*/  @P0 STG.E.U8 desc[UR52][R6.64], R61 ;  /* 0x0000003d06000986 */ /* 0x0003e2000c101134 */
[----:B------:R-:W-:Y:S02]  /*8b920*/  LOP3.LUT P6, RZ, R56, 0x200000, RZ, 0xc0, !PT ;  /* 0x0020000038ff7812 */ /* 0x000fe400078cc0ff */
[----:B-1----:R-:W-:-:S05]  /*8b930*/  PRMT R61, R60, 0x7771, RZ ;  /* 0x000077713c3d7816 */ /* 0x002fca00000000ff */
[----:B------:R1:W-:Y:S02]  /*8b940*/  @P3 STG.E.U8 desc[UR52][R4.64], R61 ;  /* 0x0000003d04003986 */ /* 0x0003e4000c101134 */
[----:B-1----:R-:W-:-:S05]  /*8b950*/  PRMT R61, R60, 0x7772, RZ ;  /* 0x000077723c3d7816 */ /* 0x002fca00000000ff */
[----:B------:R1:W-:Y:S02]  /*8b960*/  @P4 STG.E.U8 desc[UR52][R48.64], R61 ;  /* 0x0000003d30004986 */ /* 0x0003e4000c101134 */
[----:B-1----:R-:W-:Y:S02]  /*8b970*/  PRMT R61, R60, 0x7773, RZ ;  /* 0x000077733c3d7816 */ /* 0x002fe400000000ff */
[----:B------:R-:W4:Y:S04]  /*8b980*/  LDL.LU R60, [R1+0x25e8] ;  /* 0x0025e800013c7983 */ /* 0x000f280000300800 */
[----:B------:R1:W-:Y:S02]  /*8b990*/  @P5 STG.E.U8 desc[UR52][R2.64], R61 ;  /* 0x0000003d02005986 */ /* 0x0003e4000c101134 */
[----:B-1----:R-:W-:-:S05]  /*8b9a0*/  PRMT R61, R9, 0x7770, RZ ;  /* 0x00007770093d7816 */ /* 0x002fca00000000ff */
[----:B--2---:R1:W-:Y:S04]  /*8b9b0*/  @P6 STG.E.U8 desc[UR52][R50.64], R61 ;  /* 0x0000003d32006986 */ /* 0x0043e8000c101134 */
[----:B-1----:R-:W2:Y:S04]  /*8b9c0*/  LDL.LU.64 R50, [R1+0x12b8] ;  /* 0x0012b80001327983 */ /* 0x002ea80000300a00 */
[----:B------:R-:W4:Y:S04]  /*8b9d0*/  LDL.LU.64 R10, [R1+0x12b0] ;  /* 0x0012b000010a7983 */ /* 0x000f280000300a00 */
[----:B------:R-:W4:Y:S04]  /*8b9e0*/  LDL.LU.64 R6, [R1+0x12a8] ;  /* 0x0012a80001067983 */ /* 0x000f280000300a00 */
[----:B------:R-:W4:Y:S04]  /*8b9f0*/  LDL.LU.64 R4, [R1+0x12a0] ;  /* 0x0012a00001047983 */ /* 0x000f280000300a00 */
[----:B------:R-:W4:Y:S04]  /*8ba00*/  LDL.LU.64 R48, [R1+0x1298] ;  /* 0x0012980001307983 */ /* 0x000f280000300a00 */
[----:B------:R-:W4:Y:S04]  /*8ba10*/  LDL.LU.64 R2, [R1+0x1290] ;  /* 0x0012900001027983 */ /* 0x000f280000300a00 */
[----:B------:R-:W4:Y:S01]  /*8ba20*/  LDL.LU R27, [R1+0x128] ;  /* 0x00012800011b7983 */ /* 0x000f220000300800 */
[----:B------:R-:W-:-:S02]  /*8ba30*/  LOP3.LUT P3, RZ, R56, 0x100000, RZ, 0xc0, !PT ;  /* 0x0010000038ff7812 */ /* 0x000fc4000786c0ff */
[----:B------:R-:W-:Y:S02]  /*8ba40*/  PRMT R61, R9, 0x7771, RZ ;  /* 0x00007771093d7816 */ /* 0x000fe400000000ff */
[----:B------:R-:W-:Y:S02]  /*8ba50*/  LOP3.LUT R59, R59, 0xfffffffe, RZ, 0xc0, !PT ;  /* 0xfffffffe3b3b7812 */ /* 0x000fe400078ec0ff */
[----:B---3--:R-:W-:-:S07]  /*8ba60*/  LOP3.LUT P1, RZ, R58, 0x10000000, RZ, 0xc0, !PT ;  /* 0x100000003aff7812 */ /* 0x008fce000782c0ff */
[----:B--2---:R1:W-:Y:S04]  /*8ba70*/  @P3 STG.E.U8 desc[UR52][R50.64], R61 ;  /* 0x0000003d32003986 */ /* 0x0043e8000c101134 */
[----:B-1----:R-:W2:Y:S01]  /*8ba80*/  LDL.LU.64 R50, [R1+0x1288] ;  /* 0x0012880001327983 */ /* 0x002ea20000300a00 */
[----:B----4-:R-:W-:-:S03]  /*8ba90*/  LOP3.LUT R60, R60, 0xdfffffff, RZ, 0xc0, !PT ;  /* 0xdfffffff3c3c7812 */ /* 0x010fc600078ec0ff */
[----:B------:R-:W3:Y:S01]  /*8baa0*/  LDL.LU R8, [R1+0x12c] ;  /* 0x00012c0001087983 */ /* 0x000ee20000300800 */
[----:B------:R-:W-:Y:S02]  /*8bab0*/  @P1 LOP3.LUT R60, R60, 0x20000000, RZ, 0xfc, !PT ;  /* 0x200000003c3c1812 */ /* 0x000fe400078efcff */
[----:B------:R-:W-:Y:S01]  /*8bac0*/  LOP3.LUT P1, RZ, R58, 0x20000000, RZ, 0xc0, !PT ;  /* 0x200000003aff7812 */ /* 0x000fe2000782c0ff */
[----:B------:R-:W4:Y:S01]  /*8bad0*/  LDL.LU.64 R22, [R1+0x1280] ;  /* 0x0012800001167983 */ /* 0x000f220000300a00 */
[----:B------:R-:W-:-:S03]  /*8bae0*/  LOP3.LUT R60, R60, 0xbfffffff, RZ, 0xc0, !PT ;  /* 0xbfffffff3c3c7812 */ /* 0x000fc600078ec0ff */
[----:B------:R-:W3:Y:S04]  /*8baf0*/  LDL.LU.64 R20, [R1+0x1278] ;  /* 0x0012780001147983 */ /* 0x000ee80000300a00 */
[----:B------:R-:W4:Y:S04]  /*8bb00*/  LDL.LU.64 R18, [R1+0x1270] ;  /* 0x0012700001127983 */ /* 0x000f280000300a00 */
[----:B------:R-:W-:Y:S01]  /*8bb10*/  @P1 LOP3.LUT R60, R60, 0x40000000, RZ, 0xfc, !PT ;  /* 0x400000003c3c1812 */ /* 0x000fe200078efcff */
[----:B------:R-:W4:Y:S01]  /*8bb20*/  LDL.LU.64 R16, [R1+0x1268] ;  /* 0x0012680001107983 */ /* 0x000f220000300a00 */
[----:B------:R-:W-:-:S02]  /*8bb30*/  LOP3.LUT P1, RZ, R58, 0x80000000, RZ, 0xc0, !PT ;  /* 0x800000003aff7812 */ /* 0x000fc4000782c0ff */
[----:B------:R-:W-:-:S11]  /*8bb40*/  LOP3.LUT R60, R60, 0x7fffffff, RZ, 0xc0, !PT ;  /* 0x7fffffff3c3c7812 */ /* 0x000fd600078ec0ff */
[----:B------:R-:W-:Y:S02]  /*8bb50*/  @P1 LOP3.LUT R60, R60, 0x80000000, RZ, 0xfc, !PT ;  /* 0x800000003c3c1812 */ /* 0x000fe400078efcff */
[----:B------:R-:W-:-:S13]  /*8bb60*/  LOP3.LUT P1, RZ, R56, 0x4, RZ, 0xc0, !PT ;  /* 0x0000000438ff7812 */ /* 0x000fda000782c0ff */
[----:B------:R-:W-:Y:S02]  /*8bb70*/  @P1 LOP3.LUT R59, R59, 0x1, RZ, 0xfc, !PT ;  /* 0x000000013b3b1812 */ /* 0x000fe400078efcff */
[----:B------:R-:W-:Y:S02]  /*8bb80*/  LOP3.LUT P1, RZ, R56, 0x10, RZ, 0xc0, !PT ;  /* 0x0000001038ff7812 */ /* 0x000fe4000782c0ff */
[----:B------:R-:W-:-:S11]  /*8bb90*/  LOP3.LUT R59, R59, 0xfffffffd, RZ, 0xc0, !PT ;  /* 0xfffffffd3b3b7812 */ /* 0x000fd600078ec0ff */
[----:B------:R-:W-:Y:S02]  /*8bba0*/  @P1 LOP3.LUT R59, R59, 0x2, RZ, 0xfc, !PT ;  /* 0x000000023b3b1812 */ /* 0x000fe400078efcff */
[C---:B------:R-:W-:Y:S02]  /*8bbb0*/  LOP3.LUT P1, RZ, R56.reuse, 0x20, RZ, 0xc0, !PT ;  /* 0x0000002038ff7812 */ /* 0x040fe4000782c0ff */
[----:B------:R-:W-:Y:S02]  /*8bbc0*/  LOP3.LUT R59, R59, 0xfffffffb, RZ, 0xc0, !PT ;  /* 0xfffffffb3b3b7812 */ /* 0x000fe400078ec0ff */
[----:B------:R-:W-:-:S09]  /*8bbd0*/  LOP3.LUT P4, RZ, R56, 0x40000, RZ, 0xc0, !PT ;  /* 0x0004000038ff7812 */ /* 0x000fd2000788c0ff */
[----:B------:R-:W-:Y:S02]  /*8bbe0*/  @P1 LOP3.LUT R59, R59, 0x4, RZ, 0xfc, !PT ;  /* 0x000000043b3b1812 */ /* 0x000fe400078efcff */
[----:B------:R-:W-:Y:S02]  /*8bbf0*/  LOP3.LUT P1, RZ, R56, 0x80, RZ, 0xc0, !PT ;  /* 0x0000008038ff7812 */ /* 0x000fe4000782c0ff */
[----:B------:R-:W-:Y:S02]  /*8bc00*/  PRMT R61, R9, 0x7772, RZ ;  /* 0x00007772093d7816 */ /* 0x000fe400000000ff */
[----:B------:R-:W-:-:S03]  /*8bc10*/  LOP3.LUT R59, R59, 0xfffffff7, RZ, 0xc0, !PT ;  /* 0xfffffff73b3b7812 */ /* 0x000fc600078ec0ff */
[----:B------:R1:W-:Y:S01]  /*8bc20*/  @P4 STG.E.U8 desc[UR52][R10.64], R61 ;  /* 0x0000003d0a004986 */ /* 0x0003e2000c101134 */
[----:B------:R-:W-:-:S05]  /*8bc30*/  LOP3.LUT P5, RZ, R56, 0x8000, RZ, 0xc0, !PT ;  /* 0x0000800038ff7812 */ /* 0x000fca00078ac0ff */
[----:B------:R-:W-:Y:S02]  /*8bc40*/  @P1 LOP3.LUT R59, R59, 0x8, RZ, 0xfc, !PT ;  /* 0x000000083b3b1812 */ /* 0x000fe400078efcff */
[C---:B------:R-:W-:Y:S02]  /*8bc50*/  LOP3.LUT P1, RZ, R56.reuse, 0x400, RZ, 0xc0, !PT ;  /* 0x0000040038ff7812 */ /* 0x040fe4000782c0ff */
[----:B-1----:R-:W-:Y:S02]  /*8bc60*/  PRMT R61, R9, 0x7773, RZ ;  /* 0x00007773093d7816 */ /* 0x002fe400000000ff */
[----:B------:R-:W4:Y:S01]  /*8bc70*/  LDL.LU R9, [R1+0x110] ;  /* 0x0001100001097983 */ /* 0x000f220000300800 */
[----:B------:R-:W-:-:S03]  /*8bc80*/  LOP3.LUT P6, RZ, R56, 0x2000, RZ, 0xc0, !PT ;  /* 0x0000200038ff7812 */ /* 0x000fc600078cc0ff */
[----:B------:R-:W4:Y:S01]  /*8bc90*/  LDL.LU.64 R14, [R1+0x1260] ;  /* 0x00126000010e7983 */ /* 0x000f220000300a00 */
[----:B------:R-:W-:-:S03]  /*8bca0*/  LOP3.LUT R59, R59, 0xffffffef, RZ, 0xc0, !PT ;  /* 0xffffffef3b3b7812 */ /* 0x000fc600078ec0ff */
[----:B------:R1:W-:Y:S01]  /*8bcb0*/  @P5 STG.E.U8 desc[UR52][R6.64], R61 ;  /* 0x0000003d06005986 */ /* 0x0003e2000c101134 */
[----:B------:R-:W-:Y:S02]  /*8bcc0*/  @P1 LOP3.LUT R59, R59, 0x10, RZ, 0xfc, !PT ;  /* 0x000000103b3b1812 */ /* 0x000fe400078efcff */
[----:B------:R-:W-:Y:S01]  /*8bcd0*/  LOP3.LUT P1, RZ, R56, 0x1000, RZ, 0xc0, !PT ;  /* 0x0000100038ff7812 */ /* 0x000fe2000782c0ff */
[----:B------:R-:W4:Y:S04]  /*8bce0*/  LDL.LU.64 R12, [R1+0x1258] ;  /* 0x00125800010c7983 */ /* 0x000f280000300a00 */
[----:B------:R-:W4:Y:S01]  /*8bcf0*/  LDL.LU.64 R10, [R1+0x1250] ;  /* 0x00125000010a7983 */ /* 0x000f220000300a00 */
[----:B-1----:R-:W-:-:S03]  /*8bd00*/  PRMT R61, R27, 0x7770, RZ ;  /* 0x000077701b3d7816 */ /* 0x002fc600000000ff */
[----:B------:R-:W4:Y:S04]  /*8bd10*/  LDL.LU.64 R6, [R1+0x1248] ;  /* 0x0012480001067983 */ /* 0x000f280000300a00 */
[----:B------:R1:W-:Y:S02]  /*8bd20*/  @P6 STG.E.U8 desc[UR52][R4.64], R61 ;  /* 0x0000003d04006986 */ /* 0x0003e4000c101134 */
[----:B-1----:R-:W-:Y:S02]  /*8bd30*/  PRMT R61, R27, 0x7771, RZ ;  /* 0x000077711b3d7816 */ /* 0x002fe400000000ff */
[----:B------:R-:W4:Y:S04]  /*8bd40*/  LDL.LU.64 R4, [R1+0x1240] ;  /* 0x0012400001047983 */ /* 0x000f280000300a00 */
[----:B------:R1:W-:Y:S01]  /*8bd50*/  @P1 STG.E.U8 desc[UR52][R48.64], R61 ;  /* 0x0000003d30001986 */ /* 0x0003e2000c101134 */
[----:B------:R-:W-:-:S02]  /*8bd60*/  LOP3.LUT P1, RZ, R59, 0x10, RZ, 0xc0, !PT ;  /* 0x000000103bff7812 */ /* 0x000fc4000782c0ff */
[----:B-1----:R-:W-:Y:S01]  /*8bd70*/  PRMT R61, R27, 0x7772, RZ ;  /* 0x000077721b3d7816 */ /* 0x002fe200000000ff */
[----:B------:R-:W4:Y:S10]  /*8bd80*/  LDL.LU.64 R48, [R1+0x1238] ;  /* 0x0012380001307983 */ /* 0x000f340000300a00 */
[----:B------:R1:W-:Y:S01]  /*8bd90*/  @P1 STG.E.U8 desc[UR52][R2.64], R61 ;  /* 0x0000003d02001986 */ /* 0x0003e2000c101134 */
[----:B------:R-:W-:-:S03]  /*8bda0*/  LOP3.LUT P1, RZ, R59, 0x8, RZ, 0xc0, !PT ;  /* 0x000000083bff7812 */ /* 0x000fc6000782c0ff */
[----:B-1----:R-:W4:Y:S01]  /*8bdb0*/  LDL.LU.64 R2, [R1+0x1230] ;  /* 0x0012300001027983 */ /* 0x002f220000300a00 */
[----:B------:R-:W-:-:S09]  /*8bdc0*/  PRMT R61, R27, 0x7773, RZ ;  /* 0x000077731b3d7816 */ /* 0x000fd200000000ff */
[----:B--2---:R1:W-:Y:S04]  /*8bdd0*/  @P1 STG.E.U8 desc[UR52][R50.64], R61 ;  /* 0x0000003d32001986 */ /* 0x0043e8000c101134 */
[----:B-1----:R-:W2:Y:S01]  /*8bde0*/  LDL.LU.64 R50, [R1+0x1228] ;  /* 0x0012280001327983 */ /* 0x002ea20000300a00 */
[----:B------:R-:W-:Y:S02]  /*8bdf0*/  LOP3.LUT P1, RZ, R59, 0x4, RZ, 0xc0, !PT ;  /* 0x000000043bff7812 */ /* 0x000fe4000782c0ff */
[----:B---3--:R-:W-:-:S11]  /*8be00*/  PRMT R61, R8, 0x7770, RZ ;  /* 0x00007770083d7816 */ /* 0x008fd600000000ff */
[----:B----4-:R1:W-:Y:S01]  /*8be10*/  @P1 STG.E.U8 desc[UR52][R22.64], R61 ;  /* 0x0000003d16001986 */ /* 0x0103e2000c101134 */
[----:B------:R-:W-:Y:S02]  /*8be20*/  LOP3.LUT P1, RZ, R59, 0x2, RZ, 0xc0, !PT ;  /* 0x000000023bff7812 */ /* 0x000fe4000782c0ff */
[----:B-1----:R-:W-:-:S11]  /*8be30*/  PRMT R61, R8, 0x7771, RZ ;  /* 0x00007771083d7816 */ /* 0x002fd600000000ff */
[----:B------:R-:W-:Y:S01]  /*8be40*/  @P1 STG.E.U8 desc[UR52][R20.64], R61 ;  /* 0x0000003d14001986 */ /* 0x000fe2000c101134 */
[----:B------:R-:W-:Y:S02]  /*8be50*/  LOP3.LUT P1, RZ, R59, 0x1, RZ, 0xc0, !PT ;  /* 0x000000013bff7812 */ /* 0x000fe4000782c0ff */
[----:B------:R-:W-:-:S11]  /*8be60*/  PRMT R59, R8, 0x7772, RZ ;  /* 0x00007772083b7816 */ /* 0x000fd600000000ff */
        /* <DEDUP_REMOVED lines=8> */
[----:B------:R1:W-:Y:S01]  /*8bef0*/  @P1 STG.E.U8 desc[UR52][R14.64], R59 ;  /* 0x0000003b0e001986 */ /* 0x0003e2000c101134 */
[----:B------:R-:W-:Y:S02]  /*8bf00*/  LOP3.LUT P1, RZ, R60, 0x20000000, RZ, 0xc0, !PT ;  /* 0x200000003cff7812 */ /* 0x000fe4000782c0ff */
[----:B-1----:R-:W-:-:S11]  /*8bf10*/  PRMT R59, R9, 0x7771, RZ ;  /* 0x00007771093b7816 */ /* 0x002fd600000000ff */
[----:B------:R1:W-:Y:S01]  /*8bf20*/  @P1 STG.E.U8 desc[UR52][R12.64], R59 ;  /* 0x0000003b0c001986 */ /* 0x0003e2000c101134 */
[----:B------:R-:W-:Y:S02]  /*8bf30*/  LOP3.LUT P3, RZ, R58, 0x200000, RZ, 0xc0, !PT ;  /* 0x002000003aff7812 */ /* 0x000fe4000786c0ff */
[----:B-1----:R-:W-:-:S05]  /*8bf40*/  PRMT R59, R9, 0x7772, RZ ;  /* 0x00007772093b7816 */ /* 0x002fca00000000ff */
        /* <DEDUP_REMOVED lines=13> */
[----:B------:R-:W3:Y:S04]  /*8c020*/  LDL.LU R57, [R1+0x25e4] ;  /* 0x0025e40001397983 */ /* 0x000ee80000300800 */
[----:B--2---:R1:W-:Y:S04]  /*8c030*/  @P6 STG.E.U8 desc[UR52][R50.64], R59 ;  /* 0x0000003b32006986 */ /* 0x0043e8000c101134 */
[----:B-1----:R-:W2:Y:S04]  /*8c040*/  LDL.LU.64 R50, [R1+0x1220] ;  /* 0x0012200001327983 */ /* 0x002ea80000300a00 */
[----:B------:R-:W4:Y:S04]  /*8c050*/  LDL.LU.64 R10, [R1+0x1218] ;  /* 0x00121800010a7983 */ /* 0x000f280000300a00 */
[----:B------:R-:W2:Y:S04]  /*8c060*/  LDL.LU.64 R8, [R1+0x1210] ;  /* 0x0012100001087983 */ /* 0x000ea80000300a00 */
[----:B------:R-:W2:Y:S04]  /*8c070*/  LDL.LU R2, [R1+0x118] ;  /* 0x0001180001027983 */ /* 0x000ea80000300800 */
[----:B------:R-:W3:Y:S04]  /*8c080*/  LDL.LU.64 R6, [R1+0x1208] ;  /* 0x0012080001067983 */ /* 0x000ee80000300a00 */
[----:B------:R-:W3:Y:S04]  /*8c090*/  LDL.LU.64 R4, [R1+0x1200] ;  /* 0x0012000001047983 */ /* 0x000ee80000300a00 */
[----:B------:R-:W3:Y:S04]  /*8c0a0*/  LDL.LU.64 R48, [R1+0x11f8] ;  /* 0x0011f80001307983 */ /* 0x000ee80000300a00 */
[----:B------:R-:W3:Y:S01]  /*8c0b0*/  LDL.LU R27, [R1+0x11c] ;  /* 0x00011c00011b7983 */ /* 0x000ee20000300800 */
[----:B------:R-:W-:-:S02]  /*8c0c0*/  LOP3.LUT P3, RZ, R58, 0x2000, RZ, 0xc0, !PT ;  /* 0x000020003aff7812 */ /* 0x000fc4000786c0ff */
[----:B------:R-:W-:Y:S02]  /*8c0d0*/  LOP3.LUT R60, R60, 0xffdfffff, RZ, 0xc0, !PT ;  /* 0xffdfffff3c3c7812 */ /* 0x000fe400078ec0ff */
[C---:B------:R-:W-:Y:S02]  /*8c0e0*/  LOP3.LUT P4, RZ, R58.reuse, 0x1000, RZ, 0xc0, !PT ;  /* 0x000010003aff7812 */ /* 0x040fe4000788c0ff */
[C---:B------:R-:W-:Y:S02]  /*8c0f0*/  LOP3.LUT P5, RZ, R58.reuse, 0x400, RZ, 0xc0, !PT ;  /* 0x000004003aff7812 */ /* 0x040fe400078ac0ff */
[----:B------:R-:W-:Y:S02]  /*8c100*/  LOP3.LUT P6, RZ, R58, 0x80, RZ, 0xc0, !PT ;  /* 0x000000803aff7812 */ /* 0x000fe400078cc0ff */
[----:B--2---:R-:W-:-:S05]  /*8c110*/  PRMT R59, R2, 0x7770, RZ ;  /* 0x00007770023b7816 */ /* 0x004fca00000000ff */
[----:B------:R1:W-:Y:S04]  /*8c120*/  @P3 STG.E.U8 desc[UR52][R50.64], R59 ;  /* 0x0000003b32003986 */ /* 0x0003e8000c101134 */
[----:B-1----:R-:W2:Y:S01]  /*8c130*/  LDL.LU.64 R50, [R1+0x11f0] ;  /* 0x0011f00001327983 */ /* 0x002ea20000300a00 */
[----:B---3--:R-:W-:-:S03]  /*8c140*/  LOP3.LUT P1, RZ, R57, 0x200000, RZ, 0xc0, !PT ;  /* 0x0020000039ff7812 */ /* 0x008fc6000782c0ff */
[----:B------:R-:W3:Y:S04]  /*8c150*/  LDL.LU R3, [R1+0x100] ;  /* 0x0001000001037983 */ /* 0x000ee80000300800 */
[----:B------:R-:W3:Y:S04]  /*8c160*/  LDL.LU.64 R22, [R1+0x11e8] ;  /* 0x0011e80001167983 */ /* 0x000ee80000300a00 */
[----:B------:R-:W3:Y:S02]  /*8c170*/  LDL.LU.64 R20, [R1+0x11e0] ;  /* 0x0011e00001147983 */ /* 0x000ee40000300a00 */
[----:B------:R-:W-:-:S02]  /*8c180*/  @P1 LOP3.LUT R60, R60, 0x200000, RZ, 0xfc, !PT ;  /* 0x002000003c3c1812 */ /* 0x000fc400078efcff */
[----:B------:R-:W-:Y:S01]  /*8c190*/  LOP3.LUT P1, RZ, R57, 0x800000, RZ, 0xc0, !PT ;  /* 0x0080000039ff7812 */ /* 0x000fe2000782c0ff */
[----:B------:R-:W3:Y:S01]  /*8c1a0*/  LDL.LU.64 R18, [R1+0x11d8] ;  /* 0x0011d80001127983 */ /* 0x000ee20000300a00 */
[----:B------:R-:W-:-:S03]  /*8c1b0*/  LOP3.LUT R60, R60, 0xffbfffff, RZ, 0xc0, !PT ;  /* 0xffbfffff3c3c7812 */ /* 0x000fc600078ec0ff */
[----:B------:R-:W3:Y:S01]  /*8c1c0*/  LDL.LU.64 R16, [R1+0x11d0] ;  /* 0x0011d00001107983 */ /* 0x000ee20000300a00 */
[----:B------:R-:W-:-:S03]  /*8c1d0*/  PRMT R59, R2, 0x7771, RZ ;  /* 0x00007771023b7816 */ /* 0x000fc600000000ff */
[----:B------:R-:W3:Y:S04]  /*8c1e0*/  LDL.LU.64 R14, [R1+0x11c8] ;  /* 0x0011c800010e7983 */ /* 0x000ee80000300a00 */
[----:B------:R-:W-:Y:S01]  /*8c1f0*/  @P1 LOP3.LUT R60, R60, 0x400000, RZ, 0xfc, !PT ;  /* 0x004000003c3c1812 */ /* 0x000fe200078efcff */
[----:B----4-:R1:W-:Y:S01]  /*8c200*/  @P4 STG.E.U8 desc[UR52][R10.64], R59 ;  /* 0x0000003b0a004986 */ /* 0x0103e2000c101134 */
[----:B------:R-:W-:Y:S02]  /*8c210*/  LOP3.LUT P1, RZ, R57, 0x4000000, RZ, 0xc0, !PT ;  /* 0x0400000039ff7812 */ /* 0x000fe4000782c0ff */
[----:B------:R-:W-:Y:S01]  /*8c220*/  LOP3.LUT R60, R60, 0xff7fffff, RZ, 0xc0, !PT ;  /* 0xff7fffff3c3c7812 */ /* 0x000fe200078ec0ff */
[----:B------:R-:W4:Y:S01]  /*8c230*/  LDL.LU.64 R12, [R1+0x11c0] ;  /* 0x0011c000010c7983 */ /* 0x000f220000300a00 */
[----:B-1----:R-:W-:-:S03]  /*8c240*/  PRMT R59, R2, 0x7772, RZ ;  /* 0x00007772023b7816 */ /* 0x002fc600000000ff */
[----:B------:R-:W4:Y:S06]  /*8c250*/  LDL.LU.64 R10, [R1+0x11b8] ;  /* 0x0011b800010a7983 */ /* 0x000f2c0000300a00 */
[----:B------:R-:W-:Y:S02]  /*8c260*/  @P1 LOP3.LUT R60, R60, 0x800000, RZ, 0xfc, !PT ;  /* 0x008000003c3c1812 */ /* 0x000fe400078efcff */
[----:B------:R-:W-:Y:S02]  /*8c270*/  LOP3.LUT P1, RZ, R57, 0x10000000, RZ, 0xc0, !PT ;  /* 0x1000000039ff7812 */ /* 0x000fe4000782c0ff */
[----:B------:R-:W-:-:S11]  /*8c280*/  LOP3.LUT R60, R60, 0xfeffffff, RZ, 0xc0, !PT ;  /* 0xfeffffff3c3c7812 */ /* 0x000fd600078ec0ff */
        /* <DEDUP_REMOVED lines=11> */
[----:B------:R-:W-:Y:S01]  /*8c340*/  LOP3.LUT R60, R60, 0xefffffff, RZ, 0xc0, !PT ;  /* 0xefffffff3c3c7812 */ /* 0x000fe200078ec0ff */
[----:B------:R1:W-:Y:S10]  /*8c350*/  @P5 STG.E.U8 desc[UR52][R8.64], R59 ;  /* 0x0000003b08005986 */ /* 0x0003f4000c101134 */
[----:B------:R-:W-:-:S02]  /*8c360*/  @P1 LOP3.LUT R60, R60, 0x10000000, RZ, 0xfc, !PT ;  /* 0x100000003c3c1812 */ /* 0x000fc400078efcff */
[----:B------:R-:W-:Y:S01]  /*8c370*/  LOP3.LUT P1, RZ, R58, 0x20, RZ, 0xc0, !PT ;  /* 0x000000203aff7812 */ /* 0x000fe2000782c0ff */
[----:B-1----:R-:W4:Y:S01]  /*8c380*/  LDL.LU.64 R8, [R1+0x11b0] ;  /* 0x0011b00001087983 */ /* 0x002f220000300a00 */
[----:B------:R-:W-:-:S05]  /*8c390*/  PRMT R59, R2, 0x7773, RZ ;  /* 0x00007773023b7816 */ /* 0x000fca00000000ff */
[----:B------:R1:W-:Y:S02]  /*8c3a0*/  @P6 STG.E.U8 desc[UR52][R6.64], R59 ;  /* 0x0000003b06006986 */ /* 0x0003e4000c101134 */
[----:B-1----:R-:W-:Y:S02]  /*8c3b0*/  PRMT R59, R27, 0x7770, RZ ;  /* 0x000077701b3b7816 */ /* 0x002fe400000000ff */
[----:B------:R-:W4:Y:S04]  /*8c3c0*/  LDL.LU.64 R6, [R1+0x11a8] ;  /* 0x0011a80001067983 */ /* 0x000f280000300a00 */
[----:B------:R1:W-:Y:S01]  /*8c3d0*/  @P1 STG.E.U8 desc[UR52][R4.64], R59 ;  /* 0x0000003b04001986 */ /* 0x0003e2000c101134 */
[----:B------:R-:W-:-:S03]  /*8c3e0*/  LOP3.LUT P1, RZ, R60, 0x10000000, RZ, 0xc0, !PT ;  /* 0x100000003cff7812 */ /* 0x000fc6000782c0ff */
[----:B------:R-:W4:Y:S01]  /*8c3f0*/  LDL.LU R2, [R1+0x108] ;  /* 0x0001080001027983 */ /* 0x000f220000300800 */
[----:B-1----:R-:W-:-:S03]  /*8c400*/  PRMT R59, R27, 0x7771, RZ ;  /* 0x000077711b3b7816 */ /* 0x002fc600000000ff */
[----:B------:R-:W4:Y:S06]  /*8c410*/  LDL.LU.64 R4, [R1+0x11a0] ;  /* 0x0011a00001047983 */ /* 0x000f2c0000300a00 */
[----:B------:R1:W-:Y:S01]  /*8c420*/  @P1 STG.E.U8 desc[UR52][R48.64], R59 ;  /* 0x0000003b30001986 */ /* 0x0003e2000c101134 */
[----:B------:R-:W-:-:S03]  /*8c430*/  LOP3.LUT P1, RZ, R60, 0x8000000, RZ, 0xc0, !PT ;  /* 0x080000003cff7812 */ /* 0x000fc6000782c0ff */
[----:B-1----:R-:W4:Y:S01]  /*8c440*/  LDL.LU.64 R48, [R1+0x1198] ;  /* 0x0011980001307983 */ /* 0x002f220000300a00 */
[----:B------:R-:W-:-:S09]  /*8c450*/  PRMT R59, R27, 0x7772, RZ ;  /* 0x000077721b3b7816 */ /* 0x000fd200000000ff */
[----:B--2---:R1:W-:Y:S04]  /*8c460*/  @P1 STG.E.U8 desc[UR52][R50.64], R59 ;  /* 0x0000003b32001986 */ /* 0x0043e8000c101134 */
[----:B-1----:R-:W2:Y:S01]  /*8c470*/  LDL.LU.64 R50, [R1+0x1190] ;  /* 0x0011900001327983 */ /* 0x002ea20000300a00 */
[----:B------:R-:W-:Y:S02]  /*8c480*/  LOP3.LUT P1, RZ, R60, 0x4000000, RZ, 0xc0, !PT ;  /* 0x040000003cff7812 */ /* 0x000fe4000782c0ff */
[----:B------:R-:W-:-:S11]  /*8c490*/  PRMT R59, R27, 0x7773, RZ ;  /* 0x000077731b3b7816 */ /* 0x000fd600000000ff */
[----:B---3--:R1:W-:Y:S01]  /*8c4a0*/  @P1 STG.E.U8 desc[UR52][R22.64], R59 ;  /* 0x0000003b16001986 */ /* 0x0083e2000c101134 */
        /* <DEDUP_REMOVED lines=16> */
[----:B----4-:R1:W-:Y:S01]  /*8c5b0*/  @P1 STG.E.U8 desc[UR52][R12.64], R59 ;  /* 0x0000003b0c001986 */ /* 0x0103e2000c101134 */
[----:B------:R-:W-:Y:S02]  /*8c5c0*/  LOP3.LUT P3, RZ, R57, 0x8000, RZ, 0xc0, !PT ;  /* 0x0000800039ff7812 */ /* 0x000fe4000786c0ff */
[----:B-1----:R-:W-:-:S05]  /*8c5d0*/  PRMT R59, R53, 0x7771, RZ ;  /* 0x00007771353b7816 */ /* 0x002fca00000000ff */
[----:B------:R1:W-:Y:S01]  /*8c5e0*/  @P2 STG.E.U8 desc[UR52][R10.64], R59 ;  /* 0x0000003b0a002986 */ /* 0x0003e2000c101134 */
[----:B------:R-:W-:Y:S02]  /*8c5f0*/  LOP3.LUT P4, RZ, R57, 0x2000, RZ, 0xc0, !PT ;  /* 0x0000200039ff7812 */ /* 0x000fe4000788c0ff */
[----:B-1----:R-:W-:-:S05]  /*8c600*/  PRMT R59, R53, 0x7772, RZ ;  /* 0x00007772353b7816 */ /* 0x002fca00000000ff */
[----:B------:R1:W-:Y:S01]  /*8c610*/  @P0 STG.E.U8 desc[UR52][R8.64], R59 ;  /* 0x0000003b08000986 */ /* 0x0003e2000c101134 */
[----:B------:R-:W-:Y:S02]  /*8c620*/  LOP3.LUT P5, RZ, R57, 0x1000, RZ, 0xc0, !PT ;  /* 0x0000100039ff7812 */ /* 0x000fe400078ac0ff */
[----:B-1----:R-:W-:Y:S02]  /*8c630*/  PRMT R59, R53, 0x7773, RZ ;  /* 0x00007773353b7816 */ /* 0x002fe400000000ff */
[----:B------:R-:W-:Y:S01]  /*8c640*/  LOP3.LUT P6, RZ, R57, 0x400, RZ, 0xc0, !PT ;  /* 0x0000040039ff7812 */ /* 0x000fe200078cc0ff */
[----:B------:R-:W3:Y:S04]  /*8c650*/  LDL.LU R53, [R1+0x25e0] ;  /* 0x0025e00001357983 */ /* 0x000ee80000300800 */
[----:B------:R1:W-:Y:S02]  /*8c660*/  @P3 STG.E.U8 desc[UR52][R6.64], R59 ;  /* 0x0000003b06003986 */ /* 0x0003e4000c101134 */
[----:B-1----:R-:W-:-:S05]  /*8c670*/  PRMT R59, R2, 0x7770, RZ ;  /* 0x00007770023b7816 */ /* 0x002fca00000000ff */
[----:B------:R1:W-:Y:S02]  /*8c680*/  @P4 STG.E.U8 desc[UR52][R4.64], R59 ;  /* 0x0000003b04004986 */ /* 0x0003e4000c101134 */
[----:B-1----:R-:W-:-:S05]  /*8c690*/  PRMT R59, R2, 0x7771, RZ ;  /* 0x00007771023b7816 */ /* 0x002fca00000000ff */
[----:B------:R1:W-:Y:S02]  /*8c6a0*/  @P5 STG.E.U8 desc[UR52][R48.64], R59 ;  /* 0x0000003b30005986 */ /* 0x0003e4000c101134 */
[----:B-1----:R-:W-:-:S05]  /*8c6b0*/  PRMT R59, R2, 0x7772, RZ ;  /* 0x00007772023b7816 */ /* 0x002fca00000000ff */
[----:B--2---:R1:W-:Y:S04]  /*8c6c0*/  @P6 STG.E.U8 desc[UR52][R50.64], R59 ;  /* 0x0000003b32006986 */ /* 0x0043e8000c101134 */
[----:B-1----:R-:W2:Y:S04]  /*8c6d0*/  LDL.LU.64 R50, [R1+0x1188] ;  /* 0x0011880001327983 */ /* 0x002ea80000300a00 */
[----:B------:R-:W4:Y:S04]  /*8c6e0*/  LDL.LU.64 R10, [R1+0x1180] ;  /* 0x00118000010a7983 */ /* 0x000f280000300a00 */
[----:B------:R-:W3:Y:S04]  /*8c6f0*/  LDL.LU.64 R8, [R1+0x1178] ;  /* 0x0011780001087983 */ /* 0x000ee80000300a00 */
[----:B------:R-:W3:Y:S04]  /*8c700*/  LDL.LU.64 R6, [R1+0x1170] ;  /* 0x0011700001067983 */ /* 0x000ee80000300a00 */
[----:B------:R-:W3:Y:S04]  /*8c710*/  LDL.LU R3, [R1+0x10c] ;  /* 0x00010c0001037983 */ /* 0x000ee80000300800 */
[----:B------:R-:W3:Y:S04]  /*8c720*/  LDL.LU.64 R4, [R1+0x1168] ;  /* 0x0011680001047983 */ /* 0x000ee80000300a00 */
[----:B------:R-:W3:Y:S04]  /*8c730*/  LDL.LU.64 R48, [R1+0x1160] ;  /* 0x0011600001307983 */ /* 0x000ee80000300a00 */
[----:B------:R-:W3:Y:S01]  /*8c740*/  LDL.LU R14, [R1+0xf0] ;  /* 0x0000f000010e7983 */ /* 0x000ee20000300800 */
[----:B------:R-:W-:-:S02]  /*8c750*/  LOP3.LUT P3, RZ, R57, 0x80, RZ, 0xc0, !PT ;  /* 0x0000008039ff7812 */ /* 0x000fc4000786c0ff */
[----:B------:R-:W-:Y:S02]  /*8c760*/  PRMT R59, R2, 0x7773, RZ ;  /* 0x00007773023b7816 */ /* 0x000fe400000000ff */
[C---:B------:R-:W-:Y:S02]  /*8c770*/  LOP3.LUT P4, RZ, R57.reuse, 0x20, RZ, 0xc0, !PT ;  /* 0x0000002039ff7812 */ /* 0x040fe4000788c0ff */
        /* <DEDUP_REMOVED lines=12> */
[----:B------:R-:W-:Y:S01]  /*8c840*/  LOP3.LUT P1, RZ, R57, 0x1, RZ, 0xc0, !PT ;  /* 0x0000000139ff7812 */ /* 0x000fe2000782c0ff */
[----:B--2---:R1:W-:Y:S04]  /*8c850*/  @P3 STG.E.U8 desc[UR52][R50.64], R59 ;  /* 0x0000003b32003986 */ /* 0x0043e8000c101134 */
[----:B-1----:R-:W2:Y:S04]  /*8c860*/  LDL.LU.64 R50, [R1+0x1158] ;  /* 0x0011580001327983 */ /* 0x002ea80000300a00 */
[----:B------:R-:W2:Y:S04]  /*8c870*/  LDL.LU.64 R26, [R1+0x1150] ;  /* 0x00115000011a7983 */ /* 0x000ea80000300a00 */
[----:B------:R-:W2:Y:S04]  /*8c880*/  LDL.LU.64 R22, [R1+0x1148] ;  /* 0x0011480001167983 */ /* 0x000ea80000300a00 */
[----:B------:R-:W2:Y:S04]  /*8c890*/  LDL.LU R15, [R1+0xf4] ;  /* 0x0000f400010f7983 */ /* 0x000ea80000300800 */
[----:B------:R-:W2:Y:S04]  /*8c8a0*/  LDL.LU.64 R20, [R1+0x1140] ;  /* 0x0011400001147983 */ /* 0x000ea80000300a00 */
[----:B------:R-:W2:Y:S04]  /*8c8b0*/  LDL.LU.64 R18, [R1+0x1138] ;  /* 0x0011380001127983 */ /* 0x000ea80000300a00 */
[----:B------:R-:W2:Y:S01]  /*8c8c0*/  LDL.LU.64 R16, [R1+0x1130] ;  /* 0x0011300001107983 */ /* 0x000ea20000300a00 */
[----:B---3--:R-:W-:-:S03]  /*8c8d0*/  PRMT R59, R3, 0x7770, RZ ;  /* 0x00007770033b7816 */ /* 0x008fc600000000ff */
[----:B------:R-:W3:Y:S04]  /*8c8e0*/  LDL.LU R2, [R1+0xf8] ;  /* 0x0000f80001027983 */ /* 0x000ee80000300800 */
[----:B------:R-:W3:Y:S04]  /*8c8f0*/  LDL.LU.64 R12, [R1+0x1128] ;  /* 0x00112800010c7983 */ /* 0x000ee80000300a00 */
[----:B----4-:R1:W-:Y:S04]  /*8c900*/  @P4 STG.E.U8 desc[UR52][R10.64], R59 ;  /* 0x0000003b0a004986 */ /* 0x0103e8000c101134 */
[----:B-1----:R-:W4:Y:S01]  /*8c910*/  LDL.LU.64 R10, [R1+0x1120] ;  /* 0x00112000010a7983 */ /* 0x002f220000300a00 */
[----:B------:R-:W-:-:S04]  /*8c920*/  LOP3.LUT R60, R60, 0xfffdffff, RZ, 0xc0, !PT ;  /* 0xfffdffff3c3c7812 */ /* 0x000fc800078ec0ff */
[----:B------:R-:W-:Y:S02]  /*8c930*/  @P1 LOP3.LUT R60, R60, 0x20000, RZ, 0xfc, !PT ;  /* 0x000200003c3c1812 */ /* 0x000fe400078efcff */
[----:B------:R-:W-:Y:S02]  /*8c940*/  LOP3.LUT P1, RZ, R53, 0x40000000, RZ, 0xc0, !PT ;  /* 0x4000000035ff7812 */ /* 0x000fe4000782c0ff */
[----:B------:R-:W-:-:S11]  /*8c950*/  LOP3.LUT R60, R60, 0xfffbffff, RZ, 0xc0, !PT ;  /* 0xfffbffff3c3c7812 */ /* 0x000fd600078ec0ff */
[----:B------:R-:W-:Y:S02]  /*8c960*/  @P1 LOP3.LUT R60, R60, 0x40000, RZ, 0xfc, !PT ;  /* 0x000400003c3c1812 */ /* 0x000fe400078efcff */
[----:B------:R-:W-:Y:S02]  /*8c970*/  LOP3.LUT P1, RZ, R53, 0x10000000, RZ, 0xc0, !PT ;  /* 0x1000000035ff7812 */ /* 0x000fe4000782c0ff */
[----:B------:R-:W-:Y:S02]  /*8c980*/  LOP3.LUT R60, R60, 0xfff7ffff, RZ, 0xc0, !PT ;  /* 0xfff7ffff3c3c7812 */ /* 0x000fe400078ec0ff */
[----:B------:R-:W-:-:S09]  /*8c990*/  LOP3.LUT P5, RZ, R57, 0x10, RZ, 0xc0, !PT ;  /* 0x0000001039ff7812 */ /* 0x000fd200078ac0ff */
[----:B------:R-:W-:Y:S02]  /*8c9a0*/  @P1 LOP3.LUT R60, R60, 0x80000, RZ, 0xfc, !PT ;  /* 0x000800003c3c1812 */ /* 0x000fe400078efcff */
[----:B------:R-:W-:Y:S02]  /*8c9b0*/  LOP3.LUT P1, RZ, R53, 0x20000000, RZ, 0xc0, !PT ;  /* 0x2000000035ff7812 */ /* 0x000fe4000782c0ff */
[----:B------:R-:W-:Y:S02]  /*8c9c0*/  LOP3.LUT P6, RZ, R57, 0x4, RZ, 0xc0, !PT ;  /* 0x0000000439ff7812 */ /* 0x000fe400078cc0ff */
[----:B------:R-:W-:Y:S02]  /*8c9d0*/  LOP3.LUT R60, R60, 0xffefffff, RZ, 0xc0, !PT ;  /* 0xffefffff3c3c7812 */ /* 0x000fe400078ec0ff */
[----:B------:R-:W-:-:S05]  /*8c9e0*/  PRMT R59, R3, 0x7771, RZ ;  /* 0x00007771033b7816 */ /* 0x000fca00000000ff */
[----:B------:R1:W-:Y:S02]  /*8c9f0*/  @P5 STG.E.U8 desc[UR52][R8.64], R59 ;  /* 0x0000003b08005986 */ /* 0x0003e4000c101134 */
[----:B------:R-:W-:Y:S02]  /*8ca00*/  @P1 LOP3.LUT R60, R60, 0x100000, RZ, 0xfc, !PT ;  /* 0x001000003c3c1812 */ /* 0x000fe400078efcff */
[----:B------:R-:W-:Y:S02]  /*8ca10*/  LOP3.LUT P1, RZ, R53, 0x80000000, RZ, 0xc0, !PT ;  /* 0x8000000035ff7812 */ /* 0x000fe4000782c0ff */
[C---:B-1----:R-:W-:Y:S01]  /*8ca20*/  PRMT R59, R3.reuse, 0x7772, RZ ;  /* 0x00007772033b7816 */ /* 0x042fe200000000ff */
[----:B------:R-:W4:Y:S04]  /*8ca30*/  LDL.LU.64 R8, [R1+0x1118] ;  /* 0x0011180001087983 */ /* 0x000f280000300a00 */
[----:B------:R1:W-:Y:S02]  /*8ca40*/  @P6 STG.E.U8 desc[UR52][R6.64], R59 ;  /* 0x0000003b06006986 */ /* 0x0003e4000c101134 */
[----:B-1----:R-:W-:-:S02]  /*8ca50*/  PRMT R59, R3, 0x7773, RZ ;  /* 0x00007773033b7816 */ /* 0x002fc400000000ff */
        /* <DEDUP_REMOVED lines=9> */
[----:B------:R-:W-:Y:S02]  /*8caf0*/  PRMT R59, R14, 0x7771, RZ ;  /* 0x000077710e3b7816 */ /* 0x000fe400000000ff */
[----:B------:R-:W-:-:S07]  /*8cb00*/  LOP3.LUT P2, RZ, R57, 0x200, RZ, 0xc0, !PT ;  /* 0x0000020039ff7812 */ /* 0x000fce000784c0ff */
[----:B--2---:R1:W-:Y:S01]  /*8cb10*/  @P1 STG.E.U8 desc[UR52][R50.64], R59 ;  /* 0x0000003b32001986 */ /* 0x0043e2000c101134 */
[----:B------:R-:W-:-:S03]  /*8cb20*/  LOP3.LUT P1, RZ, R60, 0x40000, RZ, 0xc0, !PT ;  /* 0x000400003cff7812 */ /* 0x000fc6000782c0ff */
[----:B-1----:R-:W2:Y:S01]  /*8cb30*/  LDL.LU.64 R50, [R1+0x10f8] ;  /* 0x0010f80001327983 */ /* 0x002ea20000300a00 */
[----:B------:R-:W-:-:S09]  /*8cb40*/  PRMT R59, R14, 0x7772, RZ ;  /* 0x000077720e3b7816 */ /* 0x000fd200000000ff */
        /* <DEDUP_REMOVED lines=15> */
[----:B---3--:R1:W-:Y:S02]  /*8cc40*/  @P1 STG.E.U8 desc[UR52][R12.64], R59 ;  /* 0x0000003b0c001986 */ /* 0x0083e4000c101134 */
[----:B-1----:R-:W-:-:S05]  /*8cc50*/  PRMT R59, R2, 0x7770, RZ ;  /* 0x00007770023b7816 */ /* 0x002fca00000000ff */
[----:B----4-:R1:W-:Y:S04]  /*8cc60*/  @P2 STG.E.U8 desc[UR52][R10.64], R59 ;  /* 0x0000003b0a002986 */ /* 0x0103e8000c101134 */
[----:B-1----:R-:W3:Y:S01]  /*8cc70*/  LDL.LU.64 R10, [R1+0x10f0] ;  /* 0x0010f000010a7983 */ /* 0x002ee20000300a00 */
[C---:B------:R-:W-:Y:S02]  /*8cc80*/  LOP3.LUT P0, RZ, R57.reuse, 0x800, RZ, 0xc0, !PT ;  /* 0x0000080039ff7812 */ /* 0x040fe4000780c0ff */
[C---:B------:R-:W-:Y:S02]  /*8cc90*/  LOP3.LUT P3, RZ, R57.reuse, 0x4000, RZ, 0xc0, !PT ;  /* 0x0000400039ff7812 */ /* 0x040fe4000786c0ff */
[----:B------:R-:W-:Y:S02]  /*8cca0*/  PRMT R59, R2, 0x7771, RZ ;  /* 0x00007771023b7816 */ /* 0x000fe400000000ff */
[----:B------:R-:W-:-:S02]  /*8ccb0*/  LOP3.LUT P4, RZ, R57, 0x10000, RZ, 0xc0, !PT ;  /* 0x0001000039ff7812 */ /* 0x000fc4000788c0ff */
[----:B------:R-:W-:-:S05]  /*8ccc0*/  LOP3.LUT P5, RZ, R57, 0x20000, RZ, 0xc0, !PT ;  /* 0x0002000039ff7812 */ /* 0x000fca00078ac0ff */
[----:B------:R1:W-:Y:S01]  /*8ccd0*/  @P0 STG.E.U8 desc[UR52][R8.64], R59 ;  /* 0x0000003b08000986 */ /* 0x0003e2000c101134 */
[----:B------:R-:W-:Y:S02]  /*8cce0*/  LOP3.LUT P6, RZ, R57, 0x80000, RZ, 0xc0, !PT ;  /* 0x0008000039ff7812 */ /* 0x000fe400078cc0ff */
[----:B-1----:R-:W-:-:S05]  /*8ccf0*/  PRMT R59, R2, 0x7772, RZ ;  /* 0x00007772023b7816 */ /* 0x002fca00000000ff */
[----:B------:R1:W-:Y:S02]  /*8cd00*/  @P3 STG.E.U8 desc[UR52][R6.64], R59 ;  /* 0x0000003b06003986 */ /* 0x0003e4000c101134 */
[----:B-1----:R-:W-:-:S05]  /*8cd10*/  PRMT R59, R2, 0x7773, RZ ;  /* 0x00007773023b7816 */ /* 0x002fca00000000ff */
[----:B------:R1:W-:Y:S02]  /*8cd20*/  @P4 STG.E.U8 desc[UR52][R4.64], R59 ;  /* 0x0000003b04004986 */ /* 0x0003e4000c101134 */
[C---:B-1----:R-:W-:Y:S02]  /*8cd30*/  PRMT R59, R3.reuse, 0x7770, RZ ;  /* 0x00007770033b7816 */ /* 0x042fe400000000ff */
[----:B------:R-:W4:Y:S04]  /*8cd40*/  LDL.LU.64 R4, [R1+0x10e8] ;  /* 0x0010e80001047983 */ /* 0x000f280000300a00 */
[----:B------:R1:W-:Y:S02]  /*8cd50*/  @P5 STG.E.U8 desc[UR52][R48.64], R59 ;  /* 0x0000003b30005986 */ /* 0x0003e4000c101134 */
[----:B-1----:R-:W-:-:S02]  /*8cd60*/  PRMT R59, R3, 0x7771, RZ ;  /* 0x00007771033b7816 */ /* 0x002fc400000000ff */
[----:B------:R-:W-:-:S03]  /*8cd70*/  LOP3.LUT P3, RZ, R57, 0x400000, RZ, 0xc0, !PT ;  /* 0x0040000039ff7812 */ /* 0x000fc6000786c0ff */
[----:B--2---:R1:W-:Y:S04]  /*8cd80*/  @P6 STG.E.U8 desc[UR52][R50.64], R59 ;  /* 0x0000003b32006986 */ /* 0x0043e8000c101134 */
[----:B-1----:R-:W2:Y:S04]  /*8cd90*/  LDL.LU.64 R50, [R1+0x10e0] ;  /* 0x0010e00001327983 */ /* 0x002ea80000300a00 */
[----:B------:R-:W2:Y:S04]  /*8cda0*/  LDL.LU.64 R12, [R1+0x10d8] ;  /* 0x0010d800010c7983 */ /* 0x000ea80000300a00 */
[----:B------:R-:W2:Y:S04]  /*8cdb0*/  LDL.LU.64 R8, [R1+0x10d0] ;  /* 0x0010d00001087983 */ /* 0x000ea80000300a00 */
[----:B------:R-:W2:Y:S01]  /*8cdc0*/  LDL.LU R7, [R1+0xe0] ;  /* 0x0000e00001077983 */ /* 0x000ea20000300800 */
[----:B------:R-:W-:-:S03]  /*8cdd0*/  PRMT R59, R3, 0x7772, RZ ;  /* 0x00007772033b7816 */ /* 0x000fc600000000ff */
[----:B------:R-:W2:Y:S04]  /*8cde0*/  LDL.LU.64 R48, [R1+0x10c8] ;  /* 0x0010c80001307983 */ /* 0x000ea80000300a00 */
[----:B---3--:R1:W-:Y:S04]  /*8cdf0*/  @P3 STG.E.U8 desc[UR52][R10.64], R59 ;  /* 0x0000003b0a003986 */ /* 0x0083e8000c101134 */
[----:B-1----:R-:W3:Y:S01]  /*8ce00*/  LDL.LU R10, [R1+0xe4] ;  /* 0x0000e400010a7983 */ /* 0x002ee20000300800 */
[----:B------:R-:W-:-:S03]  /*8ce10*/  PRMT R59, R3, 0x7773, RZ ;  /* 0x00007773033b7816 */ /* 0x000fc600000000ff */
[----:B------:R-:W3:Y:S01]  /*8ce20*/  LDL.LU.64 R2, [R1+0x10c0] ;  /* 0x0010c00001027983 */ /* 0x000ee20000300a00 */
[----:B------:R-:W-:Y:S02]  /*8ce30*/  LOP3.LUT P1, RZ, R58, 0x4000, RZ, 0xc0, !PT ;  /* 0x000040003aff7812 */ /* 0x000fe4000782c0ff */
[----:B------:R-:W-:Y:S01]  /*8ce40*/  LOP3.LUT R60, R60, 0xffffffdf, RZ, 0xc0, !PT ;  /* 0xffffffdf3c3c7812 */ /* 0x000fe200078ec0ff */
[----:B------:R-:W3:Y:S10]  /*8ce50*/  LDL.LU.64 R26, [R1+0x10b8] ;  /* 0x0010b800011a7983 */ /* 0x000ef40000300a00 */
[----:B------:R-:W-:-:S02]  /*8ce60*/  @P1 LOP3.LUT R60, R60, 0x20, RZ, 0xfc, !PT ;  /* 0x000000203c3c1812 */ /* 0x000fc400078efcff */
[----:B------:R-:W-:Y:S02]  /*8ce70*/  LOP3.LUT P1, RZ, R58, 0x800, RZ, 0xc0, !PT ;  /* 0x000008003aff7812 */ /* 0x000fe4000782c0ff */
[----:B------:R-:W-:-:S11]  /*8ce80*/  LOP3.LUT R60, R60, 0xffffffbf, RZ, 0xc0, !PT ;  /* 0xffffffbf3c3c7812 */ /* 0x000fd600078ec0ff */
[----:B------:R-:W-:Y:S02]  /*8ce90*/  @P1 LOP3.LUT R60, R60, 0x40, RZ, 0xfc, !PT ;  /* 0x000000403c3c1812 */ /* 0x000fe400078efcff */
[----:B------:R-:W-:Y:S02]  /*8cea0*/  LOP3.LUT P1, RZ, R58, 0x200, RZ, 0xc0, !PT ;  /* 0x000002003aff7812 */ /* 0x000fe4000782c0ff */
[----:B------:R-:W-:Y:S02]  /*8ceb0*/  LOP3.LUT R60, R60, 0xffffff7f, RZ, 0xc0, !PT ;  /* 0xffffff7f3c3c7812 */ /* 0x000fe400078ec0ff */
[C---:B------:R-:W-:Y:S02]  /*8cec0*/  LOP3.LUT P4, RZ, R57.reuse, 0x1000000, RZ, 0xc0, !PT ;  /* 0x0100000039ff7812 */ /* 0x040fe4000788c0ff */
[----:B------:R-:W-:-:S07]  /*8ced0*/  LOP3.LUT P5, RZ, R57, 0x2000000, RZ, 0xc0, !PT ;  /* 0x0200000039ff7812 */ /* 0x000fce00078ac0ff */
[----:B------:R-:W-:Y:S02]  /*8cee0*/  @P1 LOP3.LUT R60, R60, 0x80, RZ, 0xfc, !PT ;  /* 0x000000803c3c1812 */ /* 0x000fe400078efcff */
[----:B------:R-:W-:Y:S02]  /*8cef0*/  LOP3.LUT P1, RZ, R58, 0x100, RZ, 0xc0, !PT ;  /* 0x000001003aff7812 */ /* 0x000fe4000782c0ff */
[----:B------:R-:W-:Y:S01]  /*8cf00*/  LOP3.LUT R60, R60, 0xfffffeff, RZ, 0xc0, !PT ;  /* 0xfffffeff3c3c7812 */ /* 0x000fe200078ec0ff */
[----:B----4-:R2:W-:Y:S10]  /*8cf10*/  @P4 STG.E.U8 desc[UR52][R4.64], R59 ;  /* 0x0000003b04004986 */ /* 0x0105f4000c101134 */
        /* <DEDUP_REMOVED lines=12> */
[----:B------:R-:W-:-:S11]  /*8cfe0*/  LOP3.LUT R60, R60, 0xffffefff, RZ, 0xc0, !PT ;  /* 0xffffefff3c3c7812 */ /* 0x000fd600078ec0ff */
[----:B------:R-:W-:Y:S02]  /*8cff0*/  @P1 LOP3.LUT R60, R60, 0x1000, RZ, 0xfc, !PT ;  /* 0x000010003c3c1812 */ /* 0x000fe400078efcff */
[----:B------:R-:W-:Y:S02]  /*8d000*/  LOP3.LUT P1, RZ, R57, 0x40000000, RZ, 0xc0, !PT ;  /* 0x4000000039ff7812 */ /* 0x000fe4000782c0ff */
[----:B--2---:R-:W-:-:S05]  /*8d010*/  PRMT R59, R7, 0x7770, RZ ;  /* 0x00007770073b7816 */ /* 0x004fca00000000ff */
[----:B------:R1:W-:Y:S04]  /*8d020*/  @P5 STG.E.U8 desc[UR52][R50.64], R59 ;  /* 0x0000003b32005986 */ /* 0x0003e8000c101134 */
[----:B-1----:R-:W2:Y:S04]  /*8d030*/  LDL.LU.64 R50, [R1+0x10b0] ;  /* 0x0010b00001327983 */ /* 0x002ea80000300a00 */
[----:B------:R-:W4:Y:S04]  /*8d040*/  LDL.LU.64 R22, [R1+0x10a8] ;  /* 0x0010a80001167983 */ /* 0x000f280000300a00 */
[----:B------:R-:W4:Y:S04]  /*8d050*/  LDL.LU R4, [R1+0xe8] ;  /* 0x0000e80001047983 */ /* 0x000f280000300800 */
[----:B------:R-:W4:Y:S04]  /*8d060*/  LDL.LU.64 R20, [R1+0x10a0] ;  /* 0x0010a00001147983 */ /* 0x000f280000300a00 */
[----:B------:R-:W4:Y:S01]  /*8d070*/  LDL.LU.64 R18, [R1+0x1098] ;  /* 0x0010980001127983 */ /* 0x000f220000300a00 */
[----:B------:R-:W-:-:S03]  /*8d080*/  PRMT R59, R7, 0x7771, RZ ;  /* 0x00007771073b7816 */ /* 0x000fc600000000ff */
[----:B------:R-:W4:Y:S04]  /*8d090*/  LDL.LU R5, [R1+0xec] ;  /* 0x0000ec0001057983 */ /* 0x000f280000300800 */
[----:B------:R-:W4:Y:S04]  /*8d0a0*/  LDL.LU.64 R16, [R1+0x1090] ;  /* 0x0010900001107983 */ /* 0x000f280000300a00 */
[----:B------:R1:W-:Y:S04]  /*8d0b0*/  @P6 STG.E.U8 desc[UR52][R12.64], R59 ;  /* 0x0000003b0c006986 */ /* 0x0003e8000c101134 */
[----:B------:R-:W4:Y:S01]  /*8d0c0*/  LDL.LU.64 R14, [R1+0x1088] ;  /* 0x00108800010e7983 */ /* 0x000f220000300a00 */
[----:B-1----:R-:W-:-:S03]  /*8d0d0*/  PRMT R59, R7, 0x7772, RZ ;  /* 0x00007772073b7816 */ /* 0x002fc600000000ff */
[----:B------:R-:W4:Y:S04]  /*8d0e0*/  LDL.LU.64 R12, [R1+0x1080] ;  /* 0x00108000010c7983 */ /* 0x000f280000300a00 */
[----:B------:R1:W-:Y:S01]  /*8d0f0*/  @P1 STG.E.U8 desc[UR52][R8.64], R59 ;  /* 0x0000003b08001986 */ /* 0x0003e2000c101134 */
[C---:B------:R-:W-:Y:S02]  /*8d100*/  LOP3.LUT P1, RZ, R60.reuse, 0x1000, RZ, 0xc0, !PT ;  /* 0x000010003cff7812 */ /* 0x040fe4000782c0ff */
[----:B-1----:R-:W-:Y:S01]  /*8d110*/  PRMT R59, R7, 0x7773, RZ ;  /* 0x00007773073b7816 */ /* 0x002fe200000000ff */
[----:B------:R-:W4:Y:S10]  /*8d120*/  LDL.LU.64 R8, [R1+0x1078] ;  /* 0x0010780001087983 */ /* 0x000f340000300a00 */
[----:B------:R1:W-:Y:S01]  /*8d130*/  @P1 STG.E.U8 desc[UR52][R48.64], R59 ;  /* 0x0000003b30001986 */ /* 0x0003e2000c101134 */
[----:B------:R-:W-:-:S03]  /*8d140*/  LOP3.LUT P1, RZ, R60, 0x800, RZ, 0xc0, !PT ;  /* 0x000008003cff7812 */ /* 0x000fc6000782c0ff */
[----:B------:R-:W4:Y:S04]  /*8d150*/  LDL.LU.64 R6, [R1+0x1070] ;  /* 0x0010700001067983 */ /* 0x000f280000300a00 */
[----:B-1----:R-:W4:Y:S04]  /*8d160*/  LDL.LU.64 R48, [R1+0x1068] ;  /* 0x0010680001307983 */ /* 0x002f280000300a00 */
[----:B------:R-:W4:Y:S01]  /*8d170*/  LDL.LU R11, [R1+0xd0] ;  /* 0x0000d000010b7983 */ /* 0x000f220000300800 */
[----:B---3--:R-:W-:-:S05]  /*8d180*/  PRMT R59, R10, 0x7770, RZ ;  /* 0x000077700a3b7816 */ /* 0x008fca00000000ff */
[----:B------:R1:W-:Y:S04]  /*8d190*/  @P1 STG.E.U8 desc[UR52][R2.64], R59 ;  /* 0x0000003b02001986 */ /* 0x0003e8000c101134 */
[----:B-1----:R-:W3:Y:S01]  /*8d1a0*/  LDL.LU.64 R2, [R1+0x1060] ;  /* 0x0010600001027983 */ /* 0x002ee20000300a00 */
[----:B------:R-:W-:Y:S02]  /*8d1b0*/  LOP3.LUT P1, RZ, R60, 0x400, RZ, 0xc0, !PT ;  /* 0x000004003cff7812 */ /* 0x000fe4000782c0ff */
[----:B------:R-:W-:-:S11]  /*8d1c0*/  PRMT R59, R10, 0x7771, RZ ;  /* 0x000077710a3b7816 */ /* 0x000fd600000000ff */
[----:B------:R1:W-:Y:S01]  /*8d1d0*/  @P1 STG.E.U8 desc[UR52][R26.64], R59 ;  /* 0x0000003b1a001986 */ /* 0x0003e2000c101134 */
[----:B------:R-:W-:Y:S02]  /*8d1e0*/  LOP3.LUT P1, RZ, R60, 0x200, RZ, 0xc0, !PT ;  /* 0x000002003cff7812 */ /* 0x000fe4000782c0ff */
[----:B-1----:R-:W-:Y:S01]  /*8d1f0*/  PRMT R59, R10, 0x7772, RZ ;  /* 0x000077720a3b7816 */ /* 0x002fe200000000ff */
[----:B------:R-:W3:Y:S01]  /*8d200*/  LDL.LU.64 R26, [R1+0x25d8] ;  /* 0x0025d800011a7983 */ /* 0x000ee20000300a00 */
[C---:B------:R-:W-:Y:S02]  /*8d210*/  LOP3.LUT P2, RZ, R58.reuse, 0x10000, RZ, 0xc0, !PT ;  /* 0x000100003aff7812 */ /* 0x040fe4000784c0ff */
[C---:B------:R-:W-:Y:S02]  /*8d220*/  LOP3.LUT P0, RZ, R58.reuse, 0x20000, RZ, 0xc0, !PT ;  /* 0x000200003aff7812 */ /* 0x040fe4000780c0ff */
[C---:B------:R-:W-:Y:S02]  /*8d230*/  LOP3.LUT P3, RZ, R58.reuse, 0x80000, RZ, 0xc0, !PT ;  /* 0x000800003aff7812 */ /* 0x040fe4000786c0ff */
[----:B------:R-:W-:-:S02]  /*8d240*/  LOP3.LUT P4, RZ, R58, 0x400000, RZ, 0xc0, !PT ;  /* 0x004000003aff7812 */ /* 0x000fc4000788c0ff */
[C---:B------:R-:W-:Y:S02]  /*8d250*/  LOP3.LUT P5, RZ, R58.reuse, 0x1000000, RZ, 0xc0, !PT ;  /* 0x010000003aff7812 */ /* 0x040fe400078ac0ff */
[----:B------:R-:W-:Y:S01]  /*8d260*/  LOP3.LUT P6, RZ, R58, 0x2000000, RZ, 0xc0, !PT ;  /* 0x020000003aff7812 */ /* 0x000fe200078cc0ff */
[----:B--2---:R1:W-:Y:S01]  /*8d270*/  @P1 STG.E.U8 desc[UR52][R50.64], R59 ;  /* 0x0000003b32001986 */ /* 0x0043e2000c101134 */
[----:B------:R-:W-:Y:S02]  /*8d280*/  LOP3.LUT P1, RZ, R60, 0x100, RZ, 0xc0, !PT ;  /* 0x000001003cff7812 */ /* 0x000fe4000782c0ff */
[----:B-1----:R-:W-:Y:S01]  /*8d290*/  PRMT R59, R10, 0x7773, RZ ;  /* 0x000077730a3b7816 */ /* 0x002fe200000000ff */
[----:B------:R-:W2:Y:S10]  /*8d2a0*/  LDL.LU.64 R50, [R1+0x25d0] ;  /* 0x0025d00001327983 */ /* 0x000eb40000300a00 */
[----:B----4-:R1:W-:Y:S01]  /*8d2b0*/  @P1 STG.E.U8 desc[UR52][R22.64], R59 ;  /* 0x0000003b16001986 */ /* 0x0103e2000c101134 */
[----:B------:R-:W-:-:S02]  /*8d2c0*/  LOP3.LUT P1, RZ, R60, 0x80, RZ, 0xc0, !PT ;  /* 0x000000803cff7812 */ /* 0x000fc4000782c0ff */
[----:B-1----:R-:W-:-:S11]  /*8d2d0*/  PRMT R59, R4, 0x7770, RZ ;  /* 0x00007770043b7816 */ /* 0x002fd600000000ff */
[----:B------:R1:W-:Y:S01]  /*8d2e0*/  @P1 STG.E.U8 desc[UR52][R20.64], R59 ;  /* 0x0000003b14001986 */ /* 0x0003e2000c101134 */
[----:B------:R-:W-:Y:S02]  /*8d2f0*/  LOP3.LUT P1, RZ, R60, 0x40, RZ, 0xc0, !PT ;  /* 0x000000403cff7812 */ /* 0x000fe4000782c0ff */
[----:B-1----:R-:W-:-:S11]  /*8d300*/  PRMT R59, R4, 0x7771, RZ ;  /* 0x00007771043b7816 */ /* 0x002fd600000000ff */
[----:B------:R1:W-:Y:S01]  /*8d310*/  @P1 STG.E.U8 desc[UR52][R18.64], R59 ;  /* 0x0000003b12001986 */ /* 0x0003e2000c101134 */
[----:B------:R-:W-:Y:S02]  /*8d320*/  LOP3.LUT P1, RZ, R60, 0x20, RZ, 0xc0, !PT ;  /* 0x000000203cff7812 */ /* 0x000fe4000782c0ff */
[----:B-1----:R-:W-:-:S11]  /*8d330*/  PRMT R59, R4, 0x7772, RZ ;  /* 0x00007772043b7816 */ /* 0x002fd600000000ff */
[----:B------:R1:W-:Y:S02]  /*8d340*/  @P1 STG.E.U8 desc[UR52][R16.64], R59 ;  /* 0x0000003b10001986 */ /* 0x0003e4000c101134 */
[----:B-1----:R-:W-:-:S05]  /*8d350*/  PRMT R59, R4, 0x7773, RZ ;  /* 0x00007773043b7816 */ /* 0x002fca00000000ff */
        /* <DEDUP_REMOVED lines=10> */
[----:B---3--:R1:W-:Y:S04]  /*8d400*/  @P6 STG.E.U8 desc[UR52][R2.64], R59 ;  /* 0x0000003b02006986 */ /* 0x0083e8000c101134 */
[----:B-1----:R-:W3:Y:S04]  /*8d410*/  LDL.LU.64 R2, [R1+0x1058] ;  /* 0x0010580001027983 */ /* 0x002ee80000300a00 */
[----:B------:R-:W4:Y:S04]  /*8d420*/  LDL.LU.64 R12, [R1+0x1050] ;  /* 0x00105000010c7983 */ /* 0x000f280000300a00 */
[----:B------:R-:W2:Y:S04]  /*8d430*/  LDL.LU.64 R8, [R1+0x1048] ;  /* 0x0010480001087983 */ /* 0x000ea80000300a00 */
[----:B------:R-:W2:Y:S04]  /*8d440*/  LDL.LU.64 R6, [R1+0x1040] ;  /* 0x0010400001067983 */ /* 0x000ea80000300a00 */
[----:B------:R-:W2:Y:S04]  /*8d450*/  LDL.LU.64 R4, [R1+0x1038] ;  /* 0x0010380001047983 */ /* 0x000ea80000300a00 */
[----:B------:R-:W2:Y:S04]  /*8d460*/  LDL.LU.64 R48, [R1+0x1030] ;  /* 0x0010300001307983 */ /* 0x000ea80000300a00 */
[----:B------:R-:W2:Y:S01]  /*8d470*/  LDL.LU R61, [R1+0xd4] ;  /* 0x0000d400013d7983 */ /* 0x000ea20000300800 */
[----:B------:R-:W-:-:S02]  /*8d480*/  LOP3.LUT P3, RZ, R58, 0x8000000, RZ, 0xc0, !PT ;  /* 0x080000003aff7812 */ /* 0x000fc4000786c0ff */
[----:B------:R-:W-:Y:S02]  /*8d490*/  LOP3.LUT P4, RZ, R58, 0x40000000, RZ, 0xc0, !PT ;  /* 0x400000003aff7812 */ /* 0x000fe4000788c0ff */
[----:B------:R-:W-:Y:S02]  /*8d4a0*/  PRMT R58, R11, 0x7771, RZ ;  /* 0x000077710b3a7816 */ /* 0x000fe400000000ff */
        /* <DEDUP_REMOVED lines=14> */
[----:B---3--:R1:W-:Y:S04]  /*8d590*/  @P3 STG.E.U8 desc[UR52][R2.64], R58 ;  /* 0x0000003a02003986 */ /* 0x0083e8000c101134 */
[----:B-1----:R-:W3:Y:S01]  /*8d5a0*/  LDL.LU.64 R2, [R1+0x1028] ;  /* 0x0010280001027983 */ /* 0x002ee20000300a00 */
[----:B------:R-:W-:-:S03]  /*8d5b0*/  PRMT R58, R11, 0x7772, RZ ;  /* 0x000077720b3a7816 */ /* 0x000fc600000000ff */
[----:B------:R-:W3:Y:S04]  /*8d5c0*/  LDL.LU R10, [R1+0xd8] ;  /* 0x0000d800010a7983 */ /* 0x000ee80000300800 */
[----:B----4-:R1:W-:Y:S04]  /*8d5d0*/  @P4 STG.E.U8 desc[UR52][R12.64], R58 ;  /* 0x0000003a0c004986 */ /* 0x0103e8000c101134 */
[----:B------:R-:W4:Y:S01]  /*8d5e0*/  LDL.LU.64 R22, [R1+0x1018] ;  /* 0x0010180001167983 */ /* 0x000f220000300a00 */
[----:B-1----:R-:W-:-:S05]  /*8d5f0*/  PRMT R58, R11, 0x7773, RZ ;  /* 0x000077730b3a7816 */ /* 0x002fca00000000ff */
[----:B--2---:R1:W-:Y:S04]  /*8d600*/  @P5 STG.E.U8 desc[UR52][R8.64], R58 ;  /* 0x0000003a08005986 */ /* 0x0043e8000c101134 */
[----:B-1----:R-:W2:Y:S01]  /*8d610*/  LDL.LU.64 R58, [R1+0x1020] ;  /* 0x00102000013a7983 */ /* 0x002ea20000300a00 */
[----:B------:R-:W-:-:S03]  /*8d620*/  LOP3.LUT R60, R60, 0xfffffffd, RZ, 0xc0, !PT ;  /* 0xfffffffd3c3c7812 */ /* 0x000fc600078ec0ff */
[----:B------:R-:W4:Y:S01]  /*8d630*/  LDL.LU.64 R20, [R1+0x1010] ;  /* 0x0010100001147983 */ /* 0x000f220000300a00 */
[----:B------:R-:W-:Y:S02]  /*8d640*/  @P1 LOP3.LUT R60, R60, 0x2, RZ, 0xfc, !PT ;  /* 0x000000023c3c1812 */ /* 0x000fe400078efcff */
[----:B------:R-:W-:Y:S01]  /*8d650*/  LOP3.LUT P1, RZ, R56, 0x200, RZ, 0xc0, !PT ;  /* 0x0000020038ff7812 */ /* 0x000fe2000782c0ff */
[----:B------:R-:W4:Y:S01]  /*8d660*/  LDL.LU.64 R18, [R1+0x1008] ;  /* 0x0010080001127983 */ /* 0x000f220000300a00 */
[----:B------:R-:W-:-:S03]  /*8d670*/  LOP3.LUT R60, R60, 0xfffffffb, RZ, 0xc0, !PT ;  /* 0xfffffffb3c3c7812 */ /* 0x000fc600078ec0ff */
[----:B------:R-:W4:Y:S01]  /*8d680*/  LDL.LU R11, [R1+0xdc] ;  /* 0x0000dc00010b7983 */ /* 0x000f220000300800 */
[----:B------:R-:W-:-:S03]  /*8d690*/  LOP3.LUT P6, RZ, R56, 0x2, RZ, 0xc0, !PT ;  /* 0x0000000238ff7812 */ /* 0x000fc600078cc0ff */
[----:B------:R-:W4:Y:S04]  /*8d6a0*/  LDL.LU.64 R16, [R1+0x1000] ;  /* 0x0010000001107983 */ /* 0x000f280000300a00 */
[----:B------:R-:W-:Y:S01]  /*8d6b0*/  @P1 LOP3.LUT R60, R60, 0x4, RZ, 0xfc, !PT ;  /* 0x000000043c3c1812 */ /* 0x000fe200078efcff */
[----:B------:R-:W4:Y:S01]  /*8d6c0*/  LDL.LU.64 R14, [R1+0xff8] ;  /* 0x000ff800010e7983 */ /* 0x000f220000300a00 */
[----:B------:R-:W-:Y:S02]  /*8d6d0*/  LOP3.LUT P1, RZ, R56, 0x100, RZ, 0xc0, !PT ;  /* 0x0000010038ff7812 */ /* 0x000fe4000782c0ff */
[----:B------:R-:W-:Y:S01]  /*8d6e0*/  LOP3.LUT R60, R60, 0xfffffff7, RZ, 0xc0, !PT ;  /* 0xfffffff73c3c7812 */ /* 0x000fe200078ec0ff */
[----:B------:R-:W4:Y:S01]  /*8d6f0*/  LDL.LU.64 R12, [R1+0xff0] ;  /* 0x000ff000010c7983 */ /* 0x000f220000300a00 */
[----:B------:R-:W-:-:S02]  /*8d700*/  LOP3.LUT P2, RZ, R56, 0x400000, RZ, 0xc0, !PT ;  /* 0x0040000038ff7812 */ /* 0x000fc4000784c0ff */
[----:B------:R-:W-:Y:S01]  /*8d710*/  LOP3.LUT P0, RZ, R56, 0x1000000, RZ, 0xc0, !PT ;  /* 0x0100000038ff7812 */ /* 0x000fe2000780c0ff */
[----:B------:R-:W4:Y:S06]  /*8d720*/  LDL.LU.64 R8, [R1+0xfe8] ;  /* 0x000fe80001087983 */ /* 0x000f2c0000300a00 */
[----:B------:R-:W-:Y:S02]  /*8d730*/  @P1 LOP3.LUT R60, R60, 0x8, RZ, 0xfc, !PT ;  /* 0x000000083c3c1812 */ /* 0x000fe400078efcff */
[----:B------:R-:W-:Y:S02]  /*8d740*/  LOP3.LUT P1, RZ, R56, 0x40, RZ, 0xc0, !PT ;  /* 0x0000004038ff7812 */ /* 0x000fe4000782c0ff */
[----:B------:R-:W-:-:S02]  /*8d750*/  LOP3.LUT R60, R60, 0xffffffef, RZ, 0xc0, !PT ;  /* 0xffffffef3c3c7812 */ /* 0x000fc400078ec0ff */
[C---:B------:R-:W-:Y:S02]  /*8d760*/  LOP3.LUT P3, RZ, R56.reuse, 0x2000000, RZ, 0xc0, !PT ;  /* 0x0200000038ff7812 */ /* 0x040fe4000786c0ff */
[C---:B------:R-:W-:Y:S02]  /*8d770*/  LOP3.LUT P4, RZ, R56.reuse, 0x8000000, RZ, 0xc0, !PT ;  /* 0x0800000038ff7812 */ /* 0x040fe4000788c0ff */
[----:B------:R-:W-:-:S05]  /*8d780*/  LOP3.LUT P5, RZ, R56, 0x40000000, RZ, 0xc0, !PT ;  /* 0x4000000038ff7812 */ /* 0x000fca00078ac0ff */
[----:B------:R-:W-:Y:S02]  /*8d790*/  @P1 LOP3.LUT R60, R60, 0x10, RZ, 0xfc, !PT ;  /* 0x000000103c3c1812 */ /* 0x000fe400078efcff */
[----:B------:R-:W-:Y:S02]  /*8d7a0*/  LOP3.LUT P1, RZ, R56, 0x8, RZ, 0xc0, !PT ;  /* 0x0000000838ff7812 */ /* 0x000fe4000782c0ff */
[----:B------:R-:W-:-:S05]  /*8d7b0*/  PRMT R56, R61, 0x7770, RZ ;  /* 0x000077703d387816 */ /* 0x000fca00000000ff */
[----:B------:R1:W-:Y:S02]  /*8d7c0*/  @P6 STG.E.U8 desc[UR52][R6.64], R56 ;  /* 0x0000003806006986 */ /* 0x0003e4000c101134 */
[C---:B-1----:R-:W-:Y:S02]  /*8d7d0*/  PRMT R56, R61.reuse, 0x7771, RZ ;  /* 0x000077713d387816 */ /* 0x042fe400000000ff */
[----:B------:R-:W4:Y:S04]  /*8d7e0*/  LDL.LU.64 R6, [R1+0xfe0] ;  /* 0x000fe00001067983 */ /* 0x000f280000300a00 */
[----:B------:R1:W-:Y:S01]  /*8d7f0*/  @P1 STG.E.U8 desc[UR52][R4.64], R56 ;  /* 0x0000003804001986 */ /* 0x0003e2000c101134 */
[C---:B------:R-:W-:Y:S02]  /*8d800*/  LOP3.LUT P1, RZ, R60.reuse, 0x10, RZ, 0xc0, !PT ;  /* 0x000000103cff7812 */ /* 0x040fe4000782c0ff */
[----:B-1----:R-:W-:Y:S01]  /*8d810*/  PRMT R56, R61, 0x7772, RZ ;  /* 0x000077723d387816 */ /* 0x002fe200000000ff */
[----:B------:R-:W4:Y:S10]  /*8d820*/  LDL.LU.64 R4, [R1+0xfd8] ;  /* 0x000fd80001047983 */ /* 0x000f340000300a00 */
[----:B------:R1:W-:Y:S01]  /*8d830*/  @P1 STG.E.U8 desc[UR52][R48.64], R56 ;  /* 0x0000003830001986 */ /* 0x0003e2000c101134 */
[----:B------:R-:W-:-:S03]  /*8d840*/  LOP3.LUT P1, RZ, R60, 0x8, RZ, 0xc0, !PT ;  /* 0x000000083cff7812 */ /* 0x000fc6000782c0ff */
[----:B-1----:R-:W4:Y:S01]  /*8d850*/  LDL.LU.64 R48, [R1+0xfd0] ;  /* 0x000fd00001307983 */ /* 0x002f220000300a00 */
[----:B------:R-:W-:-:S09]  /*8d860*/  PRMT R56, R61, 0x7773, RZ ;  /* 0x000077733d387816 */ /* 0x000fd200000000ff */
[----:B---3--:R1:W-:Y:S04]  /*8d870*/  @P1 STG.E.U8 desc[UR52][R2.64], R56 ;  /* 0x0000003802001986 */ /* 0x0083e8000c101134 */
[----:B-1----:R-:W3:Y:S01]  /*8d880*/  LDL.LU.64 R2, [R1+0xfc8] ;  /* 0x000fc80001027983 */ /* 0x002ee20000300a00 */
[----:B------:R-:W-:Y:S02]  /*8d890*/  LOP3.LUT P1, RZ, R60, 0x4, RZ, 0xc0, !PT ;  /* 0x000000043cff7812 */ /* 0x000fe4000782c0ff */
[----:B------:R-:W-:-:S11]  /*8d8a0*/  PRMT R56, R10, 0x7770, RZ ;  /* 0x000077700a387816 */ /* 0x000fd600000000ff */
[----:B--2---:R1:W-:Y:S01]  /*8d8b0*/  @P1 STG.E.U8 desc[UR52][R58.64], R56 ;  /* 0x000000383a001986 */ /* 0x0043e2000c101134 */
[----:B------:R-:W-:Y:S02]  /*8d8c0*/  LOP3.LUT P1, RZ, R60, 0x2, RZ, 0xc0, !PT ;  /* 0x000000023cff7812 */ /* 0x000fe4000782c0ff */
[----:B-1----:R-:W-:-:S11]  /*8d8d0*/  PRMT R56, R10, 0x7771, RZ ;  /* 0x000077710a387816 */ /* 0x002fd600000000ff */
[----:B----4-:R1:W-:Y:S01]  /*8d8e0*/  @P1 STG.E.U8 desc[UR52][R22.64], R56 ;  /* 0x0000003816001986 */ /* 0x0103e2000c101134 */
        /* <DEDUP_REMOVED lines=15> */
[----:B------:R1:W-:Y:S01]  /*8d9e0*/  @P0 STG.E.U8 desc[UR52][R8.64], R56 ;  /* 0x0000003808000986 */ /* 0x0003e2000c101134 */
[----:B------:R-:W-:Y:S02]  /*8d9f0*/  LOP3.LUT P6, RZ, R55, 0x1, RZ, 0xc0, !PT ;  /* 0x0000000137ff7812 */ /* 0x000fe400078cc0ff */
[----:B-1----:R-:W-:-:S05]  /*8da00*/  PRMT R56, R54, 0x7770, RZ ;  /* 0x0000777036387816 */ /* 0x002fca00000000ff */
[----:B------:R1:W-:Y:S02]  /*8da10*/  @P3 STG.E.U8 desc[UR52][R6.64], R56 ;  /* 0x0000003806003986 */ /* 0x0003e4000c101134 */
[----:B-1----:R-:W-:-:S05]  /*8da20*/  PRMT R56, R54, 0x7771, RZ ;  /* 0x0000777136387816 */ /* 0x002fca00000000ff */
[----:B------:R1:W-:Y:S02]  /*8da30*/  @P4 STG.E.U8 desc[UR52][R4.64], R56 ;  /* 0x0000003804004986 */ /* 0x0003e4000c101134 */
[----:B-1----:R-:W-:-:S05]  /*8da40*/  PRMT R56, R54, 0x7772, RZ ;  /* 0x0000777236387816 */ /* 0x002fca00000000ff */
[----:B------:R1:W-:Y:S02]  /*8da50*/  @P5 STG.E.U8 desc[UR52][R48.64], R56 ;  /* 0x0000003830005986 */ /* 0x0003e4000c101134 */
[----:B-1----:R-:W-:Y:S02]  /*8da60*/  PRMT R56, R54, 0x7773, RZ ;  /* 0x0000777336387816 */ /* 0x002fe400000000ff */
[----:B------:R-:W2:Y:S04]  /*8da70*/  LDL.LU R54, [R1+0x25cc] ;  /* 0x0025cc0001367983 */ /* 0x000ea80000300800 */
[----:B---3--:R1:W-:Y:S04]  /*8da80*/  @P6 STG.E.U8 desc[UR52][R2.64], R56 ;  /* 0x0000003802006986 */ /* 0x0083e8000c101134 */
[----:B-1----:R-:W3:Y:S04]  /*8da90*/  LDL.LU.64 R2, [R1+0xfc0] ;  /* 0x000fc00001027983 */ /* 0x002ee80000300a00 */
[----:B------:R-:W4:Y:S04]  /*8daa0*/  LDL.LU.64 R12, [R1+0xfb8] ;  /* 0x000fb800010c7983 */ /* 0x000f280000300a00 */
[----:B------:R-:W2:Y:S04]  /*8dab0*/  LDL.LU.64 R10, [R1+0xfb0] ;  /* 0x000fb000010a7983 */ /* 0x000ea80000300a00 */
[----:B------:R-:W2:Y:S04]  /*8dac0*/  LDL.LU R9, [R1+0xc4] ;  /* 0x0000c40001097983 */ /* 0x000ea80000300800 */
[----:B------:R-:W3:Y:S04]  /*8dad0*/  LDL.LU.64 R6, [R1+0xfa8] ;  /* 0x000fa80001067983 */ /* 0x000ee80000300a00 */
[----:B------:R-:W4:Y:S04]  /*8dae0*/  LDL.LU.64 R4, [R1+0xfa0] ;  /* 0x000fa00001047983 */ /* 0x000f280000300a00 */
[----:B------:R-:W4:Y:S04]  /*8daf0*/  LDL.LU.64 R48, [R1+0xf98] ;  /* 0x000f980001307983 */ /* 0x000f280000300a00 */
[----:B------:R-:W4:Y:S01]  /*8db00*/  LDL.LU R18, [R1+0xc8] ;  /* 0x0000c80001127983 */ /* 0x000f220000300800 */
[----:B------:R-:W-:-:S02]  /*8db10*/  LOP3.LUT P3, RZ, R55, 0x2, RZ, 0xc0, !PT ;  /* 0x0000000237ff7812 */ /* 0x000fc4000786c0ff */
        /* <DEDUP_REMOVED lines=14> */
[----:B--2---:R-:W-:-:S05]  /*8dc00*/  PRMT R56, R9, 0x7770, RZ ;  /* 0x0000777009387816 */ /* 0x004fca00000000ff */
[----:B---3--:R1:W-:Y:S04]  /*8dc10*/  @P3 STG.E.U8 desc[UR52][R2.64], R56 ;  /* 0x0000003802003986 */ /* 0x0083e8000c101134 */
[----:B-1----:R-:W2:Y:S04]  /*8dc20*/  LDL.LU.64 R2, [R1+0xf90] ;  /* 0x000f900001027983 */ /* 0x002ea80000300a00 */
[----:B------:R-:W3:Y:S01]  /*8dc30*/  LDL.LU.64 R60, [R1+0xf88] ;  /* 0x000f8800013c7983 */ /* 0x000ee20000300a00 */
[----:B------:R-:W-:-:S03]  /*8dc40*/  @P1 LOP3.LUT R57, R57, 0x2000000, RZ, 0xfc, !PT ;  /* 0x0200000039391812 */ /* 0x000fc600078efcff */
[----:B------:R-:W3:Y:S01]  /*8dc50*/  LDL.LU.64 R58, [R1+0xf80] ;  /* 0x000f8000013a7983 */ /* 0x000ee20000300a00 */
[----:B------:R-:W-:-:S03]  /*8dc60*/  LOP3.LUT P1, RZ, R55, 0x10000, RZ, 0xc0, !PT ;  /* 0x0001000037ff7812 */ /* 0x000fc6000782c0ff */
[----:B------:R-:W3:Y:S01]  /*8dc70*/  LDL.LU R19, [R1+0xcc] ;  /* 0x0000cc0001137983 */ /* 0x000ee20000300800 */
[----:B------:R-:W-:-:S03]  /*8dc80*/  LOP3.LUT R57, R57, 0xfbffffff, RZ, 0xc0, !PT ;  /* 0xfbffffff39397812 */ /* 0x000fc600078ec0ff */
[----:B------:R-:W3:Y:S01]  /*8dc90*/  LDL.LU.64 R22, [R1+0xf78] ;  /* 0x000f780001167983 */ /* 0x000ee20000300a00 */
[----:B------:R-:W-:-:S03]  /*8dca0*/  LOP3.LUT P4, RZ, R55, 0x8, RZ, 0xc0, !PT ;  /* 0x0000000837ff7812 */ /* 0x000fc6000788c0ff */
[----:B------:R-:W3:Y:S02]  /*8dcb0*/  LDL.LU.64 R20, [R1+0xf70] ;  /* 0x000f700001147983 */ /* 0x000ee40000300a00 */
[----:B------:R-:W-:Y:S02]  /*8dcc0*/  @P1 LOP3.LUT R57, R57, 0x4000000, RZ, 0xfc, !PT ;  /* 0x0400000039391812 */ /* 0x000fe400078efcff */
[----:B------:R-:W-:Y:S01]  /*8dcd0*/  LOP3.LUT P1, RZ, R55, 0x4000, RZ, 0xc0, !PT ;  /* 0x0000400037ff7812 */ /* 0x000fe2000782c0ff */
[----:B------:R-:W3:Y:S01]  /*8dce0*/  LDL.LU.64 R16, [R1+0xf68] ;  /* 0x000f680001107983 */ /* 0x000ee20000300a00 */
[----:B------:R-:W-:Y:S02]  /*8dcf0*/  LOP3.LUT R57, R57, 0xf7ffffff, RZ, 0xc0, !PT ;  /* 0xf7ffffff39397812 */ /* 0x000fe400078ec0ff */
[----:B------:R-:W-:-:S09]  /*8dd00*/  LOP3.LUT P5, RZ, R55, 0x40, RZ, 0xc0, !PT ;  /* 0x0000004037ff7812 */ /* 0x000fd200078ac0ff */
[----:B------:R-:W-:Y:S02]  /*8dd10*/  @P1 LOP3.LUT R57, R57, 0x8000000, RZ, 0xfc, !PT ;  /* 0x0800000039391812 */ /* 0x000fe400078efcff */
[----:B------:R-:W-:Y:S02]  /*8dd20*/  LOP3.LUT P1, RZ, R55, 0x800, RZ, 0xc0, !PT ;  /* 0x0000080037ff7812 */ /* 0x000fe4000782c0ff */
[----:B------:R-:W-:Y:S02]  /*8dd30*/  PRMT R56, R9, 0x7771, RZ ;  /* 0x0000777109387816 */ /* 0x000fe400000000ff */
[----:B------:R-:W-:Y:S02]  /*8dd40*/  LOP3.LUT R57, R57, 0xefffffff, RZ, 0xc0, !PT ;  /* 0xefffffff39397812 */ /* 0x000fe400078ec0ff */
[C---:B------:R-:W-:Y:S01]  /*8dd50*/  LOP3.LUT P6, RZ, R55.reuse, 0x100, RZ, 0xc0, !PT ;  /* 0x0000010037ff7812 */ /* 0x040fe200078cc0ff */
[----:B----4-:R-:W-:Y:S01]  /*8dd60*/  @P4 STG.E.U8 desc[UR52][R12.64], R56 ;  /* 0x000000380c004986 */ /* 0x010fe2000c101134 */
[----:B------:R-:W-:-:S02]  /*8dd70*/  LOP3.LUT P2, RZ, R55, 0x8000000, RZ, 0xc0, !PT ;  /* 0x0800000037ff7812 */ /* 0x000fc4000784c0ff */
[C---:B------:R-:W-:Y:S02]  /*8dd80*/  LOP3.LUT P0, RZ, R55.reuse, 0x20000000, RZ, 0xc0, !PT ;  /* 0x2000000037ff7812 */ /* 0x040fe4000780c0ff */
[----:B------:R-:W-:Y:S02]  /*8dd90*/  LOP3.LUT P3, RZ, R55, 0x40000000, RZ, 0xc0, !PT ;  /* 0x4000000037ff7812 */ /* 0x000fe4000786c0ff */
[----:B------:R-:W-:Y:S02]  /*8dda0*/  @P1 LOP3.LUT R57, R57, 0x10000000, RZ, 0xfc, !PT ;  /* 0x1000000039391812 */ /* 0x000fe400078efcff */
[C---:B------:R-:W-:Y:S02]  /*8ddb0*/  LOP3.LUT P1, RZ, R55.reuse, 0x200, RZ, 0xc0, !PT ;  /* 0x0000020037ff7812 */ /* 0x040fe4000782c0ff */
[----:B------:R-:W-:Y:S02]  /*8ddc0*/  LOP3.LUT P4, RZ, R55, 0x80000000, RZ, 0xc0, !PT ;  /* 0x8000000037ff7812 */ /* 0x000fe4000788c0ff */
[----:B------:R-:W-:-:S05]  /*8ddd0*/  PRMT R55, R9, 0x7772, RZ ;  /* 0x0000777209377816 */ /* 0x000fca00000000ff */
[----:B------:R1:W-:Y:S02]  /*8dde0*/  @P5 STG.E.U8 desc[UR52][R10.64], R55 ;  /* 0x000000370a005986 */ /* 0x0003e4000c101134 */
[----:B-1----:R-:W-:-:S05]  /*8ddf0*/  PRMT R55, R9, 0x7773, RZ ;  /* 0x0000777309377816 */ /* 0x002fca00000000ff */
[----:B------:R1:W-:Y:S04]  /*8de00*/  @P6 STG.E.U8 desc[UR52][R6.64], R55 ;  /* 0x0000003706006986 */ /* 0x0003e8000c101134 */
[----:B-1----:R-:W4:Y:S01]  /*8de10*/  LDL.LU R6, [R1+0xb0] ;  /* 0x0000b00001067983 */ /* 0x002f220000300800 */
[----:B------:R-:W-:-:S03]  /*8de20*/  PRMT R55, R18, 0x7770, RZ ;  /* 0x0000777012377816 */ /* 0x000fc600000000ff */
[----:B------:R-:W4:Y:S04]  /*8de30*/  LDL.LU.64 R14, [R1+0xf60] ;  /* 0x000f6000010e7983 */ /* 0x000f280000300a00 */
[----:B------:R-:W4:Y:S04]  /*8de40*/  LDL.LU.64 R12, [R1+0xf58] ;  /* 0x000f5800010c7983 */ /* 0x000f280000300a00 */
[----:B------:R1:W-:Y:S01]  /*8de50*/  @P1 STG.E.U8 desc[UR52][R4.64], R55 ;  /* 0x0000003704001986 */ /* 0x0003e2000c101134 */
[----:B------:R-:W-:-:S03]  /*8de60*/  LOP3.LUT P1, RZ, R57, 0x10000000, RZ, 0xc0, !PT ;  /* 0x1000000039ff7812 */ /* 0x000fc6000782c0ff */
[----:B------:R-:W4:Y:S04]  /*8de70*/  LDL.LU.64 R10, [R1+0xf50] ;  /* 0x000f5000010a7983 */ /* 0x000f280000300a00 */
[----:B------:R-:W4:Y:S01]  /*8de80*/  LDL.LU.64 R8, [R1+0xf48] ;  /* 0x000f480001087983 */ /* 0x000f220000300a00 */
[----:B-1----:R-:W-:-:S03]  /*8de90*/  PRMT R55, R18, 0x7771, RZ ;  /* 0x0000777112377816 */ /* 0x002fc600000000ff */
[----:B------:R-:W4:Y:S04]  /*8dea0*/  LDL.LU R7, [R1+0xb4] ;  /* 0x0000b40001077983 */ /* 0x000f280000300800 */
[----:B------:R1:W-:Y:S01]  /*8deb0*/  @P1 STG.E.U8 desc[UR52][R48.64], R55 ;  /* 0x0000003730001986 */ /* 0x0003e2000c101134 */
[----:B------:R-:W-:-:S03]  /*8dec0*/  LOP3.LUT P1, RZ, R57, 0x8000000, RZ, 0xc0, !PT ;  /* 0x0800000039ff7812 */ /* 0x000fc6000782c0ff */
[----:B------:R-:W4:Y:S04]  /*8ded0*/  LDL.LU.64 R4, [R1+0xf40] ;  /* 0x000f400001047983 */ /* 0x000f280000300a00 */
[----:B-1----:R-:W4:Y:S01]  /*8dee0*/  LDL.LU.64 R48, [R1+0xf38] ;  /* 0x000f380001307983 */ /* 0x002f220000300a00 */
[----:B------:R-:W-:-:S05]  /*8def0*/  PRMT R55, R18, 0x7772, RZ ;  /* 0x0000777212377816 */ /* 0x000fca00000000ff */
        /* <DEDUP_REMOVED lines=18> */
[----:B----4-:R-:W-:-:S11]  /*8e020*/  PRMT R55, R6, 0x7770, RZ ;  /* 0x0000777006377816 */ /* 0x010fd600000000ff */
[----:B------:R1:W-:Y:S02]  /*8e030*/  @P1 STG.E.U8 desc[UR52][R14.64], R55 ;  /* 0x000000370e001986 */ /* 0x0003e4000c101134 */
        /* <DEDUP_REMOVED lines=15> */
[----:B------:R-:W3:Y:S04]  /*8e130*/  LDL.LU.64 R12, [R1+0xf20] ;  /* 0x000f2000010c7983 */ /* 0x000ee80000300a00 */
[----:B------:R-:W4:Y:S04]  /*8e140*/  LDL.LU.64 R10, [R1+0xf18] ;  /* 0x000f1800010a7983 */ /* 0x000f280000300a00 */
[----:B------:R-:W3:Y:S04]  /*8e150*/  LDL.LU.64 R8, [R1+0xf10] ;  /* 0x000f100001087983 */ /* 0x000ee80000300a00 */
[----:B------:R-:W3:Y:S04]  /*8e160*/  LDL.LU R6, [R1+0xb8] ;  /* 0x0000b80001067983 */ /* 0x000ee80000300800 */
[----:B------:R-:W3:Y:S04]  /*8e170*/  LDL.LU.64 R4, [R1+0xf08] ;  /* 0x000f080001047983 */ /* 0x000ee80000300a00 */
[----:B------:R-:W3:Y:S04]  /*8e180*/  LDL.LU.64 R48, [R1+0xf00] ;  /* 0x000f000001307983 */ /* 0x000ee80000300a00 */
[----:B------:R-:W3:Y:S01]  /*8e190*/  LDL.LU R61, [R1+0xbc] ;  /* 0x0000bc00013d7983 */ /* 0x000ee20000300800 */
[----:B------:R-:W-:-:S02]  /*8e1a0*/  LOP3.LUT P3, RZ, R54, 0x4, RZ, 0xc0, !PT ;  /* 0x0000000436ff7812 */ /* 0x000fc4000786c0ff */
[----:B------:R-:W-:Y:S02]  /*8e1b0*/  PRMT R55, R7, 0x7773, RZ ;  /* 0x0000777307377816 */ /* 0x000fe400000000ff */
        /* <DEDUP_REMOVED lines=15> */
[----:B------:R-:W2:Y:S01]  /*8e2b0*/  LDL.LU.64 R58, [R1+0xef0] ;  /* 0x000ef000013a7983 */ /* 0x000ea20000300a00 */
[----:B------:R-:W-:-:S03]  /*8e2c0*/  LOP3.LUT R57, R57, 0xfffdffff, RZ, 0xc0, !PT ;  /* 0xfffdffff39397812 */ /* 0x000fc600078ec0ff */
[----:B------:R-:W2:Y:S01]  /*8e2d0*/  LDL.LU.64 R22, [R1+0xee8] ;  /* 0x000ee80001167983 */ /* 0x000ea20000300a00 */
[----:B------:R-:W-:Y:S02]  /*8e2e0*/  @P1 LOP3.LUT R57, R57, 0x20000, RZ, 0xfc, !PT ;  /* 0x0002000039391812 */ /* 0x000fe400078efcff */
[----:B------:R-:W-:Y:S01]  /*8e2f0*/  LOP3.LUT P1, RZ, R54, 0x200, RZ, 0xc0, !PT ;  /* 0x0000020036ff7812 */ /* 0x000fe2000782c0ff */
[----:B------:R-:W2:Y:S01]  /*8e300*/  LDL.LU R7, [R1+0xa0] ;  /* 0x0000a00001077983 */ /* 0x000ea20000300800 */
[----:B------:R-:W-:-:S03]  /*8e310*/  LOP3.LUT R57, R57, 0xfffbffff, RZ, 0xc0, !PT ;  /* 0xfffbffff39397812 */ /* 0x000fc600078ec0ff */
[----:B------:R-:W2:Y:S04]  /*8e320*/  LDL.LU.64 R20, [R1+0xee0] ;  /* 0x000ee00001147983 */ /* 0x000ea80000300a00 */
[----:B------:R-:W2:Y:S04]  /*8e330*/  LDL.LU.64 R18, [R1+0xed8] ;  /* 0x000ed80001127983 */ /* 0x000ea80000300a00 */
[----:B------:R-:W-:Y:S01]  /*8e340*/  @P1 LOP3.LUT R57, R57, 0x40000, RZ, 0xfc, !PT ;  /* 0x0004000039391812 */ /* 0x000fe200078efcff */
[----:B------:R-:W2:Y:S01]  /*8e350*/  LDL.LU.64 R16, [R1+0xed0] ;  /* 0x000ed00001107983 */ /* 0x000ea20000300a00 */
[----:B------:R-:W-:-:S02]  /*8e360*/  LOP3.LUT P1, RZ, R54, 0x100, RZ, 0xc0, !PT ;  /* 0x0000010036ff7812 */ /* 0x000fc4000782c0ff */
[----:B------:R-:W-:Y:S01]  /*8e370*/  LOP3.LUT R57, R57, 0xfff7ffff, RZ, 0xc0, !PT ;  /* 0xfff7ffff39397812 */ /* 0x000fe200078ec0ff */
[----:B------:R-:W2:Y:S01]  /*8e380*/  LDL.LU.64 R14, [R1+0xec8] ;  /* 0x000ec800010e7983 */ /* 0x000ea20000300a00 */
[C---:B------:R-:W-:Y:S02]  /*8e390*/  LOP3.LUT P4, RZ, R54.reuse, 0x8, RZ, 0xc0, !PT ;  /* 0x0000000836ff7812 */ /* 0x040fe4000788c0ff */
[----:B------:R-:W-:Y:S02]  /*8e3a0*/  LOP3.LUT P5, RZ, R54, 0x10, RZ, 0xc0, !PT ;  /* 0x0000001036ff7812 */ /* 0x000fe400078ac0ff */
[----:B---3--:R-:W-:-:S05]  /*8e3b0*/  PRMT R55, R6, 0x7770, RZ ;  /* 0x0000777006377816 */ /* 0x008fca00000000ff */
[----:B------:R-:W-:Y:S02]  /*8e3c0*/  @P1 LOP3.LUT R57, R57, 0x80000, RZ, 0xfc, !PT ;  /* 0x0008000039391812 */ /* 0x000fe400078efcff */
[C---:B------:R-:W-:Y:S02]  /*8e3d0*/  LOP3.LUT P1, RZ, R54.reuse, 0x80, RZ, 0xc0, !PT ;  /* 0x0000008036ff7812 */ /* 0x040fe4000782c0ff */
[----:B------:R-:W-:Y:S01]  /*8e3e0*/  LOP3.LUT P6, RZ, R54, 0x20, RZ, 0xc0, !PT ;  /* 0x0000002036ff7812 */ /* 0x000fe200078cc0ff */
[----:B------:R1:W-:Y:S01]  /*8e3f0*/  @P4 STG.E.U8 desc[UR52][R12.64], R55 ;  /* 0x000000370c004986 */ /* 0x0003e2000c101134 */
        /* <DEDUP_REMOVED lines=10> */
[----:B------:R-:W3:Y:S04]  /*8e4a0*/  LDL.LU.64 R8, [R1+0xeb0] ;  /* 0x000eb00001087983 */ /* 0x000ee80000300a00 */
[----:B------:R1:W-:Y:S01]  /*8e4b0*/  @P1 STG.E.U8 desc[UR52][R4.64], R55 ;  /* 0x0000003704001986 */ /* 0x0003e2000c101134 */
[----:B------:R-:W-:-:S03]  /*8e4c0*/  LOP3.LUT P1, RZ, R57, 0x100000, RZ, 0xc0, !PT ;  /* 0x0010000039ff7812 */ /* 0x000fc6000782c0ff */
[----:B------:R-:W3:Y:S01]  /*8e4d0*/  LDL.LU R6, [R1+0xa8] ;  /* 0x0000a80001067983 */ /* 0x000ee20000300800 */
[----:B-1----:R-:W-:-:S03]  /*8e4e0*/  PRMT R55, R61, 0x7770, RZ ;  /* 0x000077703d377816 */ /* 0x002fc600000000ff */
[----:B------:R-:W3:Y:S06]  /*8e4f0*/  LDL.LU.64 R4, [R1+0xea8] ;  /* 0x000ea80001047983 */ /* 0x000eec0000300a00 */
[----:B------:R1:W-:Y:S01]  /*8e500*/  @P1 STG.E.U8 desc[UR52][R48.64], R55 ;  /* 0x0000003730001986 */ /* 0x0003e2000c101134 */
[----:B------:R-:W-:-:S03]  /*8e510*/  LOP3.LUT P1, RZ, R57, 0x80000, RZ, 0xc0, !PT ;  /* 0x0008000039ff7812 */ /* 0x000fc6000782c0ff */
[----:B-1----:R-:W3:Y:S01]  /*8e520*/  LDL.LU.64 R48, [R1+0xea0] ;  /* 0x000ea00001307983 */ /* 0x002ee20000300a00 */
[----:B------:R-:W-:-:S09]  /*8e530*/  PRMT R55, R61, 0x7771, RZ ;  /* 0x000077713d377816 */ /* 0x000fd200000000ff */
        /* <DEDUP_REMOVED lines=23> */
[----:B-1----:R-:W-:-:S05]  /*8e6b0*/  PRMT R55, R50, 0x7770, RZ ;  /* 0x0000777032377816 */ /* 0x002fca00000000ff */
[----:B---3--:R1:W-:Y:S01]  /*8e6c0*/  @P2 STG.E.U8 desc[UR52][R12.64], R55 ;  /* 0x000000370c002986 */ /* 0x0083e2000c101134 */
[----:B------:R-:W-:Y:S02]  /*8e6d0*/  LOP3.LUT P4, RZ, R54, 0x80000, RZ, 0xc0, !PT ;  /* 0x0008000036ff7812 */ /* 0x000fe4000788c0ff */
[----:B-1----:R-:W-:-:S05]  /*8e6e0*/  PRMT R55, R50, 0x7771, RZ ;  /* 0x0000777132377816 */ /* 0x002fca00000000ff */
[----:B----4-:R1:W-:Y:S01]  /*8e6f0*/  @P0 STG.E.U8 desc[UR52][R10.64], R55 ;  /* 0x000000370a000986 */ /* 0x0103e2000c101134 */
[----:B------:R-:W-:Y:S02]  /*8e700*/  LOP3.LUT P5, RZ, R54, 0x100000, RZ, 0xc0, !PT ;  /* 0x0010000036ff7812 */ /* 0x000fe400078ac0ff */
[----:B-1----:R-:W-:-:S05]  /*8e710*/  PRMT R55, R50, 0x7772, RZ ;  /* 0x0000777232377816 */ /* 0x002fca00000000ff */
[----:B------:R1:W-:Y:S01]  /*8e720*/  @P3 STG.E.U8 desc[UR52][R8.64], R55 ;  /* 0x0000003708003986 */ /* 0x0003e2000c101134 */
[----:B------:R-:W-:Y:S02]  /*8e730*/  LOP3.LUT P6, RZ, R54, 0x200000, RZ, 0xc0, !PT ;  /* 0x0020000036ff7812 */ /* 0x000fe400078cc0ff */
[----:B-1----:R-:W-:Y:S02]  /*8e740*/  PRMT R55, R50, 0x7773, RZ ;  /* 0x0000777332377816 */ /* 0x002fe400000000ff */
[----:B------:R-:W3:Y:S04]  /*8e750*/  LDL.LU R50, [R1+0x25c8] ;  /* 0x0025c80001327983 */ /* 0x000ee80000300800 */
        /* <DEDUP_REMOVED lines=9> */
[----:B------:R-:W3:Y:S04]  /*8e7f0*/  LDL.LU.64 R8, [R1+0xe70] ;  /* 0x000e700001087983 */ /* 0x000ee80000300a00 */
[----:B------:R-:W4:Y:S01]  /*8e800*/  LDL.LU R7, [R1+0xac] ;  /* 0x0000ac0001077983 */ /* 0x000f220000300800 */
[----:B------:R-:W-:-:S03]  /*8e810*/  LOP3.LUT P3, RZ, R54, 0x400000, RZ, 0xc0, !PT ;  /* 0x0040000036ff7812 */ /* 0x000fc6000786c0ff */
[----:B------:R-:W4:Y:S01]  /*8e820*/  LDL.LU.64 R48, [R1+0xe68] ;  /* 0x000e680001307983 */ /* 0x000f220000300a00 */
[----:B------:R-:W-:Y:S02]  /*8e830*/  PRMT R55, R6, 0x7772, RZ ;  /* 0x0000777206377816 */ /* 0x000fe400000000ff */
[----:B------:R-:W-:Y:S02]  /*8e840*/  LOP3.LUT R57, R57, 0xffffffdf, RZ, 0xc0, !PT ;  /* 0xffffffdf39397812 */ /* 0x000fe400078ec0ff */
[C---:B------:R-:W-:Y:S02]  /*8e850*/  LOP3.LUT P4, RZ, R54.reuse, 0x800000, RZ, 0xc0, !PT ;  /* 0x0080000036ff7812 */ /* 0x040fe4000788c0ff */
[C---:B------:R-:W-:Y:S02]  /*8e860*/  LOP3.LUT P5, RZ, R54.reuse, 0x1000000, RZ, 0xc0, !PT ;  /* 0x0100000036ff7812 */ /* 0x040fe400078ac0ff */
[----:B------:R-:W-:Y:S01]  /*8e870*/  LOP3.LUT P6, RZ, R54, 0x2000000, RZ, 0xc0, !PT ;  /* 0x0200000036ff7812 */ /* 0x000fe200078cc0ff */
[----:B--2---:R1:W-:Y:S04]  /*8e880*/  @P3 STG.E.U8 desc[UR52][R2.64], R55 ;  /* 0x0000003702003986 */ /* 0x0043e8000c101134 */
[----:B-1----:R-:W2:Y:S04]  /*8e890*/  LDL.LU.64 R2, [R1+0xe60] ;  /* 0x000e600001027983 */ /* 0x002ea80000300a00 */
[----:B------:R-:W2:Y:S01]  /*8e8a0*/  LDL.LU R10, [R1+0x90] ;  /* 0x00009000010a7983 */ /* 0x000ea20000300800 */
[----:B---3--:R-:W-:-:S03]  /*8e8b0*/  LOP3.LUT P1, RZ, R50, 0x4, RZ, 0xc0, !PT ;  /* 0x0000000432ff7812 */ /* 0x008fc6000782c0ff */
[----:B------:R-:W3:Y:S04]  /*8e8c0*/  LDL.LU.64 R20, [R1+0xe58] ;  /* 0x000e580001147983 */ /* 0x000ee80000300a00 */
[----:B------:R-:W3:Y:S01]  /*8e8d0*/  LDL.LU.64 R60, [R1+0xe50] ;  /* 0x000e5000013c7983 */ /* 0x000ee20000300a00 */
[----:B------:R-:W-:-:S03]  /*8e8e0*/  PRMT R55, R6, 0x7773, RZ ;  /* 0x0000777306377816 */ /* 0x000fc600000000ff */
[----:B------:R-:W3:Y:S02]  /*8e8f0*/  LDL.LU.64 R58, [R1+0xe48] ;  /* 0x000e4800013a7983 */ /* 0x000ee40000300a00 */
        /* <DEDUP_REMOVED lines=12> */
[----:B----4-:R1:W-:Y:S10]  /*8e9c0*/  @P4 STG.E.U8 desc[UR52][R14.64], R55 ;  /* 0x000000370e004986 */ /* 0x0103f4000c101134 */
[----:B------:R-:W-:-:S02]  /*8e9d0*/  @P1 LOP3.LUT R57, R57, 0x200, RZ, 0xfc, !PT ;  /* 0x0000020039391812 */ /* 0x000fc400078efcff */
[----:B------:R-:W-:Y:S02]  /*8e9e0*/  LOP3.LUT P1, RZ, R54, 0x20000000, RZ, 0xc0, !PT ;  /* 0x2000000036ff7812 */ /* 0x000fe4000782c0ff */
[----:B------:R-:W-:Y:S02]  /*8e9f0*/  LOP3.LUT R57, R57, 0xfffffbff, RZ, 0xc0, !PT ;  /* 0xfffffbff39397812 */ /* 0x000fe400078ec0ff */
[----:B-1----:R-:W-:-:S05]  /*8ea00*/  PRMT R55, R7, 0x7770, RZ ;  /* 0x0000777007377816 */ /* 0x002fca00000000ff */
[----:B------:R1:W-:Y:S04]  /*8ea10*/  @P5 STG.E.U8 desc[UR52][R4.64], R55 ;  /* 0x0000003704005986 */ /* 0x0003e8000c101134 */
[----:B------:R-:W-:Y:S02]  /*8ea20*/  @P1 LOP3.LUT R57, R57, 0x400, RZ, 0xfc, !PT ;  /* 0x0000040039391812 */ /* 0x000fe400078efcff */
[----:B------:R-:W-:Y:S01]  /*8ea30*/  LOP3.LUT P1, RZ, R54, 0x10000000, RZ, 0xc0, !PT ;  /* 0x1000000036ff7812 */ /* 0x000fe2000782c0ff */
[----:B-1----:R-:W4:Y:S01]  /*8ea40*/  LDL.LU R4, [R1+0x94] ;  /* 0x0000940001047983 */ /* 0x002f220000300800 */
[----:B------:R-:W-:-:S03]  /*8ea50*/  LOP3.LUT R57, R57, 0xfffff7ff, RZ, 0xc0, !PT ;  /* 0xfffff7ff39397812 */ /* 0x000fc600078ec0ff */
[----:B------:R-:W4:Y:S08]  /*8ea60*/  LDL.LU.64 R22, [R1+0xe40] ;  /* 0x000e400001167983 */ /* 0x000f300000300a00 */
[----:B------:R-:W-:Y:S01]  /*8ea70*/  @P1 LOP3.LUT R57, R57, 0x800, RZ, 0xfc, !PT ;  /* 0x0000080039391812 */ /* 0x000fe200078efcff */
[----:B------:R-:W4:Y:S01]  /*8ea80*/  LDL.LU.64 R18, [R1+0xe38] ;  /* 0x000e380001127983 */ /* 0x000f220000300a00 */
[----:B------:R-:W-:-:S02]  /*8ea90*/  LOP3.LUT P1, RZ, R54, 0x8000000, RZ, 0xc0, !PT ;  /* 0x0800000036ff7812 */ /* 0x000fc4000782c0ff */
[----:B------:R-:W-:Y:S01]  /*8eaa0*/  LOP3.LUT R57, R57, 0xffffefff, RZ, 0xc0, !PT ;  /* 0xffffefff39397812 */ /* 0x000fe200078ec0ff */
[----:B------:R-:W4:Y:S01]  /*8eab0*/  LDL.LU R5, [R1+0x98] ;  /* 0x0000980001057983 */ /* 0x000f220000300800 */
[----:B------:R-:W-:-:S03]  /*8eac0*/  PRMT R55, R7, 0x7771, RZ ;  /* 0x0000777107377816 */ /* 0x000fc600000000ff */
[----:B------:R-:W4:Y:S06]  /*8ead0*/  LDL.LU.64 R16, [R1+0xe30] ;  /* 0x000e300001107983 */ /* 0x000f2c0000300a00 */
[----:B------:R-:W-:Y:S01]  /*8eae0*/  @P1 LOP3.LUT R57, R57, 0x1000, RZ, 0xfc, !PT ;  /* 0x0000100039391812 */ /* 0x000fe200078efcff */
[----:B------:R1:W-:Y:S01]  /*8eaf0*/  @P6 STG.E.U8 desc[UR52][R12.64], R55 ;  /* 0x000000370c006986 */ /* 0x0003e2000c101134 */
[----:B------:R-:W-:-:S03]  /*8eb00*/  LOP3.LUT P1, RZ, R54, 0x4000000, RZ, 0xc0, !PT ;  /* 0x0400000036ff7812 */ /* 0x000fc6000782c0ff */
[----:B------:R-:W4:Y:S01]  /*8eb10*/  LDL.LU.64 R14, [R1+0xe28] ;  /* 0x000e2800010e7983 */ /* 0x000f220000300a00 */
[----:B-1----:R-:W-:-:S03]  /*8eb20*/  PRMT R55, R7, 0x7772, RZ ;  /* 0x0000777207377816 */ /* 0x002fc600000000ff */
[----:B------:R-:W4:Y:S06]  /*8eb30*/  LDL.LU.64 R12, [R1+0xe20] ;  /* 0x000e2000010c7983 */ /* 0x000f2c0000300a00 */
[----:B------:R1:W-:Y:S01]  /*8eb40*/  @P1 STG.E.U8 desc[UR52][R8.64], R55 ;  /* 0x0000003708001986 */ /* 0x0003e2000c101134 */
[----:B------:R-:W-:Y:S02]  /*8eb50*/  LOP3.LUT P1, RZ, R57, 0x1000, RZ, 0xc0, !PT ;  /* 0x0000100039ff7812 */ /* 0x000fe4000782c0ff */
[----:B-1----:R-:W-:Y:S01]  /*8eb60*/  PRMT R55, R7, 0x7773, RZ ;  /* 0x0000777307377816 */ /* 0x002fe200000000ff */
[----:B------:R-:W4:Y:S10]  /*8eb70*/  LDL.LU.64 R8, [R1+0xe18] ;  /* 0x000e180001087983 */ /* 0x000f340000300a00 */
[----:B------:R1:W-:Y:S01]  /*8eb80*/  @P1 STG.E.U8 desc[UR52][R48.64], R55 ;  /* 0x0000003730001986 */ /* 0x0003e2000c101134 */
[----:B------:R-:W-:-:S03]  /*8eb90*/  LOP3.LUT P1, RZ, R57, 0x800, RZ, 0xc0, !PT ;  /* 0x0000080039ff7812 */ /* 0x000fc6000782c0ff */
[----:B------:R-:W4:Y:S04]  /*8eba0*/  LDL.LU.64 R6, [R1+0xe10] ;  /* 0x000e100001067983 */ /* 0x000f280000300a00 */
[----:B-1----:R-:W4:Y:S04]  /*8ebb0*/  LDL.LU.64 R48, [R1+0xe08] ;  /* 0x000e080001307983 */ /* 0x002f280000300a00 */
[----:B------:R-:W4:Y:S01]  /*8ebc0*/  LDL.LU R11, [R1+0x9c] ;  /* 0x00009c00010b7983 */ /* 0x000f220000300800 */
[----:B--2---:R-:W-:-:S05]  /*8ebd0*/  PRMT R55, R10, 0x7770, RZ ;  /* 0x000077700a377816 */ /* 0x004fca00000000ff */
[----:B------:R1:W-:Y:S04]  /*8ebe0*/  @P1 STG.E.U8 desc[UR52][R2.64], R55 ;  /* 0x0000003702001986 */ /* 0x0003e8000c101134 */
[----:B-1----:R-:W2:Y:S01]  /*8ebf0*/  LDL.LU.64 R2, [R1+0xe00] ;  /* 0x000e000001027983 */ /* 0x002ea20000300a00 */
[----:B------:R-:W-:Y:S02]  /*8ec00*/  LOP3.LUT P1, RZ, R57, 0x400, RZ, 0xc0, !PT ;  /* 0x0000040039ff7812 */ /* 0x000fe4000782c0ff */
[----:B------:R-:W-:-:S11]  /*8ec10*/  PRMT R55, R10, 0x7771, RZ ;  /* 0x000077710a377816 */ /* 0x000fd600000000ff */
[----:B---3--:R1:W-:Y:S01]  /*8ec20*/  @P1 STG.E.U8 desc[UR52][R20.64], R55 ;  /* 0x0000003714001986 */ /* 0x0083e2000c101134 */
[C---:B------:R-:W-:Y:S02]  /*8ec30*/  LOP3.LUT P1, RZ, R57.reuse, 0x200, RZ, 0xc0, !PT ;  /* 0x0000020039ff7812 */ /* 0x040fe4000782c0ff */
[----:B-1----:R-:W-:Y:S01]  /*8ec40*/  PRMT R55, R10, 0x7772, RZ ;  /* 0x000077720a377816 */ /* 0x002fe200000000ff */
[----:B------:R-:W3:Y:S10]  /*8ec50*/  LDL.LU.64 R20, [R1+0x25c0] ;  /* 0x0025c00001147983 */ /* 0x000ef40000300a00 */
[----:B------:R1:W-:Y:S01]  /*8ec60*/  @P1 STG.E.U8 desc[UR52][R60.64], R55 ;  /* 0x000000373c001986 */ /* 0x0003e2000c101134 */
[----:B------:R-:W-:-:S02]  /*8ec70*/  LOP3.LUT P1, RZ, R57, 0x100, RZ, 0xc0, !PT ;  /* 0x0000010039ff7812 */ /* 0x000fc4000782c0ff */
[----:B-1----:R-:W-:-:S11]  /*8ec80*/  PRMT R55, R10, 0x7773, RZ ;  /* 0x000077730a377816 */ /* 0x002fd600000000ff */
[----:B------:R4:W-:Y:S01]  /*8ec90*/  @P1 STG.E.U8 desc[UR52][R58.64], R55 ;  /* 0x000000373a001986 */ /* 0x0009e2000c101134 */
[----:B------:R-:W-:Y:S02]  /*8eca0*/  LOP3.LUT P1, RZ, R57, 0x80, RZ, 0xc0, !PT ;  /* 0x0000008039ff7812 */ /* 0x000fe4000782c0ff */
[----:B------:R-:W-:Y:S02]  /*8ecb0*/  LOP3.LUT P2, RZ, R50, 0x8, RZ, 0xc0, !PT ;  /* 0x0000000832ff7812 */ /* 0x000fe4000784c0ff */
[----:B----4-:R-:W-:-:S09]  /*8ecc0*/  PRMT R55, R4, 0x7770, RZ ;  /* 0x0000777004377816 */ /* 0x010fd200000000ff */
[----:B------:R1:W-:Y:S01]  /*8ecd0*/  @P1 STG.E.U8 desc[UR52][R22.64], R55 ;  /* 0x0000003716001986 */ /* 0x0003e2000c101134 */
[----:B------:R-:W-:Y:S02]  /*8ece0*/  LOP3.LUT P1, RZ, R57, 0x40, RZ, 0xc0, !PT ;  /* 0x0000004039ff7812 */ /* 0x000fe4000782c0ff */
[----:B-1----:R-:W-:-:S11]  /*8ecf0*/  PRMT R55, R4, 0x7771, RZ ;  /* 0x0000777104377816 */ /* 0x002fd600000000ff */
[----:B------:R1:W-:Y:S01]  /*8ed00*/  @P1 STG.E.U8 desc[UR52][R18.64], R55 ;  /* 0x0000003712001986 */ /* 0x0003e2000c101134 */
[----:B------:R-:W-:Y:S02]  /*8ed10*/  LOP3.LUT P1, RZ, R57, 0x20, RZ, 0xc0, !PT ;  /* 0x0000002039ff7812 */ /* 0x000fe4000782c0ff */
[----:B------:R-:W-:Y:S02]  /*8ed20*/  LOP3.LUT P0, RZ, R50, 0x10, RZ, 0xc0, !PT ;  /* 0x0000001032ff7812 */ /* 0x000fe4000780c0ff */
[----:B-1----:R-:W-:-:S09]  /*8ed30*/  PRMT R55, R4, 0x7772, RZ ;  /* 0x0000777204377816 */ /* 0x002fd200000000ff */
        /* <DEDUP_REMOVED lines=41> */
[----:B------:R-:W2:Y:S04]  /*8efd0*/  LDL.LU R10, [R1+0x84] ;  /* 0x00008400010a7983 */ /* 0x000ea80000300800 */
[----:B------:R-:W2:Y:S01]  /*8efe0*/  LDL.LU.64 R60, [R1+0xdc0] ;  /* 0x000dc000013c7983 */ /* 0x000ea20000300a00 */
[----:B------:R-:W-:-:S03]  /*8eff0*/  LOP3.LUT R57, R57, 0xfffffffd, RZ, 0xc0, !PT ;  /* 0xfffffffd39397812 */ /* 0x000fc600078ec0ff */
[----:B------:R-:W2:Y:S01]  /*8f000*/  LDL.LU.64 R58, [R1+0xdb8] ;  /* 0x000db800013a7983 */ /* 0x000ea20000300a00 */
[----:B------:R-:W-:Y:S02]  /*8f010*/  @P1 LOP3.LUT R57, R57, 0x2, RZ, 0xfc, !PT ;  /* 0x0000000239391812 */ /* 0x000fe400078efcff */
[----:B------:R-:W-:Y:S01]  /*8f020*/  LOP3.LUT P1, RZ, R53, 0x2000000, RZ, 0xc0, !PT ;  /* 0x0200000035ff7812 */ /* 0x000fe2000782c0ff */
[----:B------:R-:W2:Y:S01]  /*8f030*/  LDL.LU.64 R22, [R1+0xdb0] ;  /* 0x000db00001167983 */ /* 0x000ea20000300a00 */
[----:B------:R-:W-:Y:S02]  /*8f040*/  LOP3.LUT R57, R57, 0xfffffffb, RZ, 0xc0, !PT ;  /* 0xfffffffb39397812 */ /* 0x000fe400078ec0ff */
[----:B------:R-:W-:Y:S01]  /*8f050*/  LOP3.LUT P4, RZ, R50, 0x400, RZ, 0xc0, !PT ;  /* 0x0000040032ff7812 */ /* 0x000fe2000788c0ff */
[----:B------:R-:W2:Y:S08]  /*8f060*/  LDL.LU.64 R18, [R1+0xda8] ;  /* 0x000da80001127983 */ /* 0x000eb00000300a00 */
[----:B------:R-:W-:-:S02]  /*8f070*/  @P1 LOP3.LUT R57, R57, 0x4, RZ, 0xfc, !PT ;  /* 0x0000000439391812 */ /* 0x000fc400078efcff */
[----:B------:R-:W-:Y:S02]  /*8f080*/  LOP3.LUT P1, RZ, R53, 0x4000000, RZ, 0xc0, !PT ;  /* 0x0400000035ff7812 */ /* 0x000fe4000782c0ff */
[----:B------:R-:W-:Y:S02]  /*8f090*/  PRMT R55, R11, 0x7772, RZ ;  /* 0x000077720b377816 */ /* 0x000fe400000000ff */
[----:B------:R-:W-:-:S03]  /*8f0a0*/  LOP3.LUT R57, R57, 0xfffffff7, RZ, 0xc0, !PT ;  /* 0xfffffff739397812 */ /* 0x000fc600078ec0ff */
[----:B----4-:R1:W-:Y:S01]  /*8f0b0*/  @P4 STG.E.U8 desc[UR52][R12.64], R55 ;  /* 0x000000370c004986 */ /* 0x0103e2000c101134 */
[----:B------:R-:W-:-:S05]  /*8f0c0*/  LOP3.LUT P5, RZ, R50, 0x800, RZ, 0xc0, !PT ;  /* 0x0000080032ff7812 */ /* 0x000fca00078ac0ff */
[----:B------:R-:W-:Y:S02]  /*8f0d0*/  @P1 LOP3.LUT R57, R57, 0x8, RZ, 0xfc, !PT ;  /* 0x0000000839391812 */ /* 0x000fe400078efcff */
[----:B------:R-:W-:Y:S02]  /*8f0e0*/  LOP3.LUT P1, RZ, R53, 0x8000000, RZ, 0xc0, !PT ;  /* 0x0800000035ff7812 */ /* 0x000fe4000782c0ff */
[----:B-1----:R-:W-:Y:S02]  /*8f0f0*/  PRMT R55, R11, 0x7773, RZ ;  /* 0x000077730b377816 */ /* 0x002fe400000000ff */
[----:B------:R-:W4:Y:S01]  /*8f100*/  LDL.LU R11, [R1+0x88] ;  /* 0x00008800010b7983 */ /* 0x000f220000300800 */
[----:B------:R-:W-:-:S03]  /*8f110*/  LOP3.LUT P6, RZ, R50, 0x1000, RZ, 0xc0, !PT ;  /* 0x0000100032ff7812 */ /* 0x000fc600078cc0ff */
[----:B------:R-:W4:Y:S01]  /*8f120*/  LDL.LU.64 R16, [R1+0xda0] ;  /* 0x000da00001107983 */ /* 0x000f220000300a00 */
[----:B------:R-:W-:-:S03]  /*8f130*/  LOP3.LUT R57, R57, 0xffffffef, RZ, 0xc0, !PT ;  /* 0xffffffef39397812 */ /* 0x000fc600078ec0ff */
[----:B---3--:R1:W-:Y:S01]  /*8f140*/  @P5 STG.E.U8 desc[UR52][R8.64], R55 ;  /* 0x0000003708005986 */ /* 0x0083e2000c101134 */
[----:B------:R-:W-:Y:S02]  /*8f150*/  @P1 LOP3.LUT R57, R57, 0x10, RZ, 0xfc, !PT ;  /* 0x0000001039391812 */ /* 0x000fe400078efcff */
[----:B------:R-:W-:Y:S01]  /*8f160*/  LOP3.LUT P1, RZ, R50, 0x2000, RZ, 0xc0, !PT ;  /* 0x0000200032ff7812 */ /* 0x000fe2000782c0ff */
[----:B------:R-:W3:Y:S04]  /*8f170*/  LDL.LU.64 R14, [R1+0xd98] ;  /* 0x000d9800010e7983 */ /* 0x000ee80000300a00 */
[----:B------:R-:W3:Y:S01]  /*8f180*/  LDL.LU.64 R12, [R1+0xd90] ;  /* 0x000d9000010c7983 */ /* 0x000ee20000300a00 */
[----:B-1----:R-:W-:-:S03]  /*8f190*/  PRMT R55, R56, 0x7770, RZ ;  /* 0x0000777038377816 */ /* 0x002fc600000000ff */
[----:B------:R-:W3:Y:S04]  /*8f1a0*/  LDL.LU.64 R8, [R1+0xd88] ;  /* 0x000d880001087983 */ /* 0x000ee80000300a00 */
[----:B------:R1:W-:Y:S02]  /*8f1b0*/  @P6 STG.E.U8 desc[UR52][R6.64], R55 ;  /* 0x0000003706006986 */ /* 0x0003e4000c101134 */
[----:B-1----:R-:W-:Y:S02]  /*8f1c0*/  PRMT R55, R56, 0x7771, RZ ;  /* 0x0000777138377816 */ /* 0x002fe400000000ff */
[----:B------:R-:W3:Y:S04]  /*8f1d0*/  LDL.LU.64 R6, [R1+0xd80] ;  /* 0x000d800001067983 */ /* 0x000ee80000300a00 */
[----:B------:R1:W-:Y:S01]  /*8f1e0*/  @P1 STG.E.U8 desc[UR52][R4.64], R55 ;  /* 0x0000003704001986 */ /* 0x0003e2000c101134 */
[----:B------:R-:W-:-:S02]  /*8f1f0*/  LOP3.LUT P1, RZ, R57, 0x10, RZ, 0xc0, !PT ;  /* 0x0000001039ff7812 */ /* 0x000fc4000782c0ff */
[----:B-1----:R-:W-:Y:S01]  /*8f200*/  PRMT R55, R56, 0x7772, RZ ;  /* 0x0000777238377816 */ /* 0x002fe200000000ff */
[----:B------:R-:W3:Y:S10]  /*8f210*/  LDL.LU.64 R4, [R1+0xd78] ;  /* 0x000d780001047983 */ /* 0x000ef40000300a00 */
        /* <DEDUP_REMOVED lines=20> */
[----:B------:R1:W-:Y:S01]  /*8f360*/  @P1 STG.E.U8 desc[UR52][R16.64], R55 ;  /* 0x0000003710001986 */ /* 0x0003e2000c101134 */
[----:B------:R-:W-:Y:S02]  /*8f370*/  LOP3.LUT P1, RZ, R54, 0x20000000, RZ, 0xc0, !PT ;  /* 0x2000000036ff7812 */ /* 0x000fe4000782c0ff */
[C---:B------:R-:W-:Y:S02]  /*8f380*/  LOP3.LUT P2, RZ, R53.reuse, 0x80000, RZ, 0xc0, !PT ;  /* 0x0008000035ff7812 */ /* 0x040fe4000784c0ff */
[----:B------:R-:W-:Y:S02]  /*8f390*/  LOP3.LUT P0, RZ, R53, 0x40000, RZ, 0xc0, !PT ;  /* 0x0004000035ff7812 */ /* 0x000fe4000780c0ff */
[----:B-1----:R-:W-:-:S07]  /*8f3a0*/  PRMT R55, R11, 0x7771, RZ ;  /* 0x000077710b377816 */ /* 0x002fce00000000ff */
[----:B---3--:R1:W-:Y:S01]  /*8f3b0*/  @P1 STG.E.U8 desc[UR52][R14.64], R55 ;  /* 0x000000370e001986 */ /* 0x0083e2000c101134 */
        /* <DEDUP_REMOVED lines=45> */
[----:B------:R-:W2:Y:S04]  /*8f690*/  LDL.LU.64 R56, [R1+0xd28] ;  /* 0x000d280001387983 */ /* 0x000ea80000300a00 */
[----:B------:R-:W2:Y:S04]  /*8f6a0*/  LDL.LU.64 R60, [R1+0xd20] ;  /* 0x000d2000013c7983 */ /* 0x000ea80000300a00 */
[----:B------:R-:W2:Y:S01]  /*8f6b0*/  LDL.LU R19, [R1+0x78] ;  /* 0x0000780001137983 */ /* 0x000ea20000300800 */
[----:B------:R-:W-:-:S03]  /*8f6c0*/  LOP3.LUT R54, R54, 0xfbffffff, RZ, 0xc0, !PT ;  /* 0xfbffffff36367812 */ /* 0x000fc600078ec0ff */
[----:B------:R-:W2:Y:S01]  /*8f6d0*/  LDL.LU.64 R58, [R1+0xd18] ;  /* 0x000d1800013a7983 */ /* 0x000ea20000300a00 */
[----:B------:R-:W-:Y:S02]  /*8f6e0*/  @P1 LOP3.LUT R54, R54, 0x4000000, RZ, 0xfc, !PT ;  /* 0x0400000036361812 */ /* 0x000fe400078efcff */
[C---:B------:R-:W-:Y:S01]  /*8f6f0*/  LOP3.LUT P1, RZ, R53.reuse, 0x80, RZ, 0xc0, !PT ;  /* 0x0000008035ff7812 */ /* 0x040fe2000782c0ff */
[----:B------:R-:W2:Y:S01]  /*8f700*/  LDL.LU.64 R22, [R1+0xd10] ;  /* 0x000d100001167983 */ /* 0x000ea20000300a00 */
[----:B------:R-:W-:Y:S02]  /*8f710*/  LOP3.LUT R54, R54, 0xf7ffffff, RZ, 0xc0, !PT ;  /* 0xf7ffffff36367812 */ /* 0x000fe400078ec0ff */
[----:B------:R-:W-:Y:S01]  /*8f720*/  LOP3.LUT P4, RZ, R53, 0x1000, RZ, 0xc0, !PT ;  /* 0x0000100035ff7812 */ /* 0x000fe2000788c0ff */
[----:B------:R-:W2:Y:S08]  /*8f730*/  LDL.LU.64 R16, [R1+0xd08] ;  /* 0x000d080001107983 */ /* 0x000eb00000300a00 */
[----:B------:R-:W-:-:S02]  /*8f740*/  @P1 LOP3.LUT R54, R54, 0x8000000, RZ, 0xfc, !PT ;  /* 0x0800000036361812 */ /* 0x000fc400078efcff */
[C---:B------:R-:W-:Y:S02]  /*8f750*/  LOP3.LUT P1, RZ, R53.reuse, 0x100, RZ, 0xc0, !PT ;  /* 0x0000010035ff7812 */ /* 0x040fe4000782c0ff */
[----:B------:R-:W-:Y:S02]  /*8f760*/  LOP3.LUT R54, R54, 0xefffffff, RZ, 0xc0, !PT ;  /* 0xefffffff36367812 */ /* 0x000fe400078ec0ff */
[C---:B------:R-:W-:Y:S02]  /*8f770*/  LOP3.LUT P5, RZ, R53.reuse, 0x800, RZ, 0xc0, !PT ;  /* 0x0000080035ff7812 */ /* 0x040fe400078ac0ff */
[C---:B------:R-:W-:Y:S02]  /*8f780*/  LOP3.LUT P6, RZ, R53.reuse, 0x400, RZ, 0xc0, !PT ;  /* 0x0000040035ff7812 */ /* 0x040fe400078cc0ff */
[----:B------:R-:W-:-:S05]  /*8f790*/  LOP3.LUT P2, RZ, R53, 0x1, RZ, 0xc0, !PT ;  /* 0x0000000135ff7812 */ /* 0x000fca000784c0ff */
[----:B------:R-:W-:Y:S02]  /*8f7a0*/  @P1 LOP3.LUT R54, R54, 0x10000000, RZ, 0xfc, !PT ;  /* 0x1000000036361812 */ /* 0x000fe400078efcff */
[----:B------:R-:W-:Y:S02]  /*8f7b0*/  LOP3.LUT P1, RZ, R53, 0x200, RZ, 0xc0, !PT ;  /* 0x0000020035ff7812 */ /* 0x000fe4000782c0ff */
[----:B------:R-:W-:-:S05]  /*8f7c0*/  PRMT R53, R9, 0x7771, RZ ;  /* 0x0000777109357816 */ /* 0x000fca00000000ff */
[----:B----4-:R1:W-:Y:S02]  /*8f7d0*/  @P4 STG.E.U8 desc[UR52][R12.64], R53 ;  /* 0x000000350c004986 */ /* 0x0103e4000c101134 */
[----:B-1----:R-:W-:-:S05]  /*8f7e0*/  PRMT R53, R9, 0x7772, RZ ;  /* 0x0000777209357816 */ /* 0x002fca00000000ff */
[----:B------:R1:W-:Y:S02]  /*8f7f0*/  @P5 STG.E.U8 desc[UR52][R10.64], R53 ;  /* 0x000000350a005986 */ /* 0x0003e4000c101134 */
[----:B-1----:R-:W-:-:S05]  /*8f800*/  PRMT R53, R9, 0x7773, RZ ;  /* 0x0000777309357816 */ /* 0x002fca00000000ff */
[----:B---3--:R1:W-:Y:S04]  /*8f810*/  @P6 STG.E.U8 desc[UR52][R6.64], R53 ;  /* 0x0000003506006986 */ /* 0x0083e8000c101134 */
[----:B-1----:R-:W3:Y:S01]  /*8f820*/  LDL.LU R6, [R1+0x7c] ;  /* 0x00007c0001067983 */ /* 0x002ee20000300800 */
        /* <DEDUP_REMOVED lines=32> */
[----:B------:R-:W-:Y:S02]  /*8fa30*/  LOP3.LUT P0, RZ, R51, 0x80000000, RZ, 0xc0, !PT ;  /* 0x8000000033ff7812 */ /* 0x000fe4000780c0ff */
[----:B---3--:R-:W-:-:S09]  /*8fa40*/  PRMT R53, R6, 0x7770, RZ ;  /* 0x0000777006357816 */ /* 0x008fd200000000ff */
        /* <DEDUP_REMOVED lines=43> */
[----:B------:R-:W2:Y:S01]  /*8fd00*/  LDL.LU.64 R58, [R1+0xc88] ;  /* 0x000c8800013a7983 */ /* 0x000ea20000300a00 */
[----:B------:R-:W-:-:S03]  /*8fd10*/  LOP3.LUT R54, R54, 0xfffdffff, RZ, 0xc0, !PT ;  /* 0xfffdffff36367812 */ /* 0x000fc600078ec0ff */
[----:B------:R-:W2:Y:S01]  /*8fd20*/  LDL.LU R7, [R1+0x6c] ;  /* 0x00006c0001077983 */ /* 0x000ea20000300800 */
[----:B------:R-:W-:Y:S02]  /*8fd30*/  @P1 LOP3.LUT R54, R54, 0x20000, RZ, 0xfc, !PT ;  /* 0x0002000036361812 */ /* 0x000fe400078efcff */
[----:B------:R-:W-:Y:S01]  /*8fd40*/  LOP3.LUT P1, RZ, R51, 0x80000, RZ, 0xc0, !PT ;  /* 0x0008000033ff7812 */ /* 0x000fe2000782c0ff */
[----:B------:R-:W2:Y:S01]  /*8fd50*/  LDL.LU.64 R22, [R1+0xc80] ;  /* 0x000c800001167983 */ /* 0x000ea20000300a00 */
[----:B------:R-:W-:-:S03]  /*8fd60*/  LOP3.LUT R54, R54, 0xfffbffff, RZ, 0xc0, !PT ;  /* 0xfffbffff36367812 */ /* 0x000fc600078ec0ff */
[----:B------:R-:W2:Y:S01]  /*8fd70*/  LDL.LU.64 R18, [R1+0xc78] ;  /* 0x000c780001127983 */ /* 0x000ea20000300a00 */
[C---:B------:R-:W-:Y:S02]  /*8fd80*/  LOP3.LUT P4, RZ, R51.reuse, 0x2000000, RZ, 0xc0, !PT ;  /* 0x0200000033ff7812 */ /* 0x040fe4000788c0ff */
[C---:B------:R-:W-:Y:S01]  /*8fd90*/  LOP3.LUT P5, RZ, R51.reuse, 0x1000000, RZ, 0xc0, !PT ;  /* 0x0100000033ff7812 */ /* 0x040fe200078ac0ff */
[----:B------:R-:W2:Y:S04]  /*8fda0*/  LDL.LU.64 R16, [R1+0xc70] ;  /* 0x000c700001107983 */ /* 0x000ea80000300a00 */
[----:B------:R-:W-:Y:S01]  /*8fdb0*/  @P1 LOP3.LUT R54, R54, 0x40000, RZ, 0xfc, !PT ;  /* 0x0004000036361812 */ /* 0x000fe200078efcff */
[----:B------:R-:W2:Y:S01]  /*8fdc0*/  LDL.LU.64 R14, [R1+0xc68] ;  /* 0x000c6800010e7983 */ /* 0x000ea20000300a00 */
[----:B------:R-:W-:-:S02]  /*8fdd0*/  LOP3.LUT P1, RZ, R51, 0x100000, RZ, 0xc0, !PT ;  /* 0x0010000033ff7812 */ /* 0x000fc4000782c0ff */
[----:B------:R-:W-:Y:S02]  /*8fde0*/  LOP3.LUT R54, R54, 0xfff7ffff, RZ, 0xc0, !PT ;  /* 0xfff7ffff36367812 */ /* 0x000fe400078ec0ff */
[----:B---3--:R-:W-:-:S09]  /*8fdf0*/  PRMT R53, R6, 0x7770, RZ ;  /* 0x0000777006357816 */ /* 0x008fd200000000ff */
[----:B------:R-:W-:Y:S02]  /*8fe00*/  @P1 LOP3.LUT R54, R54, 0x80000, RZ, 0xfc, !PT ;  /* 0x0008000036361812 */ /* 0x000fe400078efcff */
[C---:B------:R-:W-:Y:S01]  /*8fe10*/  LOP3.LUT P1, RZ, R51.reuse, 0x200000, RZ, 0xc0, !PT ;  /* 0x0020000033ff7812 */ /* 0x040fe2000782c0ff */
[----:B------:R1:W-:Y:S01]  /*8fe20*/  @P4 STG.E.U8 desc[UR52][R12.64], R53 ;  /* 0x000000350c004986 */ /* 0x0003e2000c101134 */
        /* <DEDUP_REMOVED lines=65> */
[----:B------:R-:W4:Y:S04]  /*90240*/  LDL.LU R7, [R1+0x58] ;  /* 0x0000580001077983 */ /* 0x000f280000300800 */
[----:B------:R-:W4:Y:S01]  /*90250*/  LDL.LU.64 R48, [R1+0xc08] ;  /* 0x000c080001307983 */ /* 0x000f220000300a00 */
[----:B------:R-:W-:-:S02]  /*90260*/  LOP3.LUT P3, RZ, R51, 0x80, RZ, 0xc0, !PT ;  /* 0x0000008033ff7812 */ /* 0x000fc4000786c0ff */
[----:B------:R-:W-:Y:S02]  /*90270*/  LOP3.LUT R54, R54, 0xffffffdf, RZ, 0xc0, !PT ;  /* 0xffffffdf36367812 */ /* 0x000fe400078ec0ff */
[----:B------:R-:W-:Y:S02]  /*90280*/  PRMT R53, R6, 0x7772, RZ ;  /* 0x0000777206357816 */ /* 0x000fe400000000ff */
[C---:B------:R-:W-:Y:S02]  /*90290*/  LOP3.LUT P4, RZ, R51.reuse, 0x40, RZ, 0xc0, !PT ;  /* 0x0000004033ff7812 */ /* 0x040fe4000788c0ff */
[C---:B------:R-:W-:Y:S02]  /*902a0*/  LOP3.LUT P5, RZ, R51.reuse, 0x20, RZ, 0xc0, !PT ;  /* 0x0000002033ff7812 */ /* 0x040fe400078ac0ff */
[----:B------:R-:W-:Y:S02]  /*902b0*/  LOP3.LUT P6, RZ, R51, 0x10, RZ, 0xc0, !PT ;  /* 0x0000001033ff7812 */ /* 0x000fe400078cc0ff */
[----:B---3--:R-:W-:-:S13]  /*902c0*/  LOP3.LUT P1, RZ, R52, 0x8000000, RZ, 0xc0, !PT ;  /* 0x0800000034ff7812 */ /* 0x008fda000782c0ff */
        /* <DEDUP_REMOVED lines=15> */
[----:B--2---:R1:W-:Y:S04]  /*903c0*/  @P3 STG.E.U8 desc[UR52][R2.64], R53 ;  /* 0x0000003502003986 */ /* 0x0043e8000c101134 */
[----:B-1----:R-:W2:Y:S04]  /*903d0*/  LDL.LU.64 R2, [R1+0xc00] ;  /* 0x000c000001027983 */ /* 0x002ea80000300a00 */
[----:B------:R-:W3:Y:S04]  /*903e0*/  LDL.LU R12, [R1+0x5c] ;  /* 0x00005c00010c7983 */ /* 0x000ee80000300800 */
[----:B------:R-:W2:Y:S04]  /*903f0*/  LDL.LU.64 R22, [R1+0xbf8] ;  /* 0x000bf80001167983 */ /* 0x000ea80000300a00 */
[----:B------:R-:W2:Y:S01]  /*90400*/  LDL.LU.64 R56, [R1+0xbf0] ;  /* 0x000bf00001387983 */ /* 0x000ea20000300a00 */
[----:B------:R-:W-:-:S03]  /*90410*/  PRMT R53, R6, 0x7773, RZ ;  /* 0x0000777306357816 */ /* 0x000fc600000000ff */
[----:B------:R-:W2:Y:S04]  /*90420*/  LDL.LU.64 R60, [R1+0xbe8] ;  /* 0x000be800013c7983 */ /* 0x000ea80000300a00 */
[----:B----4-:R1:W-:Y:S02]  /*90430*/  @P4 STG.E.U8 desc[UR52][R14.64], R53 ;  /* 0x000000350e004986 */ /* 0x0103e4000c101134 */
[----:B-1----:R-:W-:-:S05]  /*90440*/  PRMT R53, R7, 0x7770, RZ ;  /* 0x0000777007357816 */ /* 0x002fca00000000ff */
[----:B------:R1:W-:Y:S01]  /*90450*/  @P5 STG.E.U8 desc[UR52][R4.64], R53 ;  /* 0x0000003504005986 */ /* 0x0003e2000c101134 */
[----:B------:R-:W-:Y:S02]  /*90460*/  @P1 LOP3.LUT R54, R54, 0x400, RZ, 0xfc, !PT ;  /* 0x0000040036361812 */ /* 0x000fe400078efcff */
[----:B------:R-:W-:Y:S01]  /*90470*/  LOP3.LUT P1, RZ, R51, 0x2, RZ, 0xc0, !PT ;  /* 0x0000000233ff7812 */ /* 0x000fe2000782c0ff */
[----:B-1----:R-:W4:Y:S04]  /*90480*/  LDL.LU R4, [R1+0x40] ;  /* 0x0000400001047983 */ /* 0x002f280000300800 */
[----:B------:R-:W4:Y:S01]  /*90490*/  LDL.LU.64 R58, [R1+0xbe0] ;  /* 0x000be000013a7983 */ /* 0x000f220000300a00 */
[----:B------:R-:W-:-:S03]  /*904a0*/  LOP3.LUT R54, R54, 0xfffff7ff, RZ, 0xc0, !PT ;  /* 0xfffff7ff36367812 */ /* 0x000fc600078ec0ff */
[----:B------:R-:W4:Y:S04]  /*904b0*/  LDL.LU.64 R18, [R1+0xbd8] ;  /* 0x000bd80001127983 */ /* 0x000f280000300a00 */
[----:B------:R-:W-:Y:S02]  /*904c0*/  @P1 LOP3.LUT R54, R54, 0x800, RZ, 0xfc, !PT ;  /* 0x0000080036361812 */ /* 0x000fe400078efcff */
[----:B------:R-:W-:Y:S01]  /*904d0*/  LOP3.LUT P1, RZ, R51, 0x4, RZ, 0xc0, !PT ;  /* 0x0000000433ff7812 */ /* 0x000fe2000782c0ff */
[----:B------:R-:W4:Y:S01]  /*904e0*/  LDL.LU R5, [R1+0x44] ;  /* 0x0000440001057983 */ /* 0x000f220000300800 */
[----:B------:R-:W-:-:S03]  /*904f0*/  LOP3.LUT R54, R54, 0xffffefff, RZ, 0xc0, !PT ;  /* 0xffffefff36367812 */ /* 0x000fc600078ec0ff */
[----:B------:R-:W4:Y:S01]  /*90500*/  LDL.LU.64 R16, [R1+0xbd0] ;  /* 0x000bd00001107983 */ /* 0x000f220000300a00 */
[----:B------:R-:W-:-:S03]  /*90510*/  PRMT R53, R7, 0x7771, RZ ;  /* 0x0000777107357816 */ /* 0x000fc600000000ff */
[----:B------:R-:W4:Y:S04]  /*90520*/  LDL.LU.64 R14, [R1+0xbc8] ;  /* 0x000bc800010e7983 */ /* 0x000f280000300a00 */
[----:B------:R-:W-:Y:S02]  /*90530*/  @P1 LOP3.LUT R54, R54, 0x1000, RZ, 0xfc, !PT ;  /* 0x0000100036361812 */ /* 0x000fe400078efcff */
[----:B------:R-:W-:Y:S01]  /*90540*/  LOP3.LUT P1, RZ, R51, 0x8, RZ, 0xc0, !PT ;  /* 0x0000000833ff7812 */ /* 0x000fe2000782c0ff */
[----:B------:R1:W-:Y:S02]  /*90550*/  @P6 STG.E.U8 desc[UR52][R10.64], R53 ;  /* 0x000000350a006986 */ /* 0x0003e4000c101134 */
[----:B-1----:R-:W-:Y:S02]  /*90560*/  PRMT R53, R7, 0x7772, RZ ;  /* 0x0000777207357816 */ /* 0x002fe400000000ff */
[----:B------:R-:W4:Y:S08]  /*90570*/  LDL.LU.64 R10, [R1+0xbc0] ;  /* 0x000bc000010a7983 */ /* 0x000f300000300a00 */
[----:B------:R1:W-:Y:S01]  /*90580*/  @P1 STG.E.U8 desc[UR52][R8.64], R53 ;  /* 0x0000003508001986 */ /* 0x0003e2000c101134 */
[----:B------:R-:W-:-:S03]  /*90590*/  LOP3.LUT P1, RZ, R54, 0x1000, RZ, 0xc0, !PT ;  /* 0x0000100036ff7812 */ /* 0x000fc6000782c0ff */
[----:B-1----:R-:W4:Y:S01]  /*905a0*/  LDL.LU.64 R8, [R1+0xbb8] ;  /* 0x000bb80001087983 */ /* 0x002f220000300a00 */
[----:B------:R-:W-:-:S03]  /*905b0*/  PRMT R53, R7, 0x7773, RZ ;  /* 0x0000777307357816 */ /* 0x000fc600000000ff */
[----:B------:R-:W4:Y:S06]  /*905c0*/  LDL.LU.64 R6, [R1+0xbb0] ;  /* 0x000bb00001067983 */ /* 0x000f2c0000300a00 */
[----:B------:R1:W-:Y:S04]  /*905d0*/  @P1 STG.E.U8 desc[UR52][R48.64], R53 ;  /* 0x0000003530001986 */ /* 0x0003e8000c101134 */
[----:B-1----:R-:W4:Y:S01]  /*905e0*/  LDL.LU.64 R48, [R1+0xba8] ;  /* 0x000ba80001307983 */ /* 0x002f220000300a00 */
[----:B------:R-:W-:-:S03]  /*905f0*/  LOP3.LUT P1, RZ, R54, 0x800, RZ, 0xc0, !PT ;  /* 0x0000080036ff7812 */ /* 0x000fc6000782c0ff */
[----:B------:R-:W4:Y:S01]  /*90600*/  LDL.LU R13, [R1+0x48] ;  /* 0x00004800010d7983 */ /* 0x000f220000300800 */
[C---:B------:R-:W-:Y:S02]  /*90610*/  LOP3.LUT P2, RZ, R52.reuse, 0x4000000, RZ, 0xc0, !PT ;  /* 0x0400000034ff7812 */ /* 0x040fe4000784c0ff */
[C---:B------:R-:W-:Y:S02]  /*90620*/  LOP3.LUT P0, RZ, R52.reuse, 0x2000000, RZ, 0xc0, !PT ;  /* 0x0200000034ff7812 */ /* 0x040fe4000780c0ff */
[C---:B------:R-:W-:Y:S02]  /*90630*/  LOP3.LUT P3, RZ, R52.reuse, 0x1000000, RZ, 0xc0, !PT ;  /* 0x0100000034ff7812 */ /* 0x040fe4000786c0ff */
[C---:B------:R-:W-:Y:S02]  /*90640*/  LOP3.LUT P4, RZ, R52.reuse, 0x800000, RZ, 0xc0, !PT ;  /* 0x0080000034ff7812 */ /* 0x040fe4000788c0ff */
[----:B------:R-:W-:Y:S02]  /*90650*/  LOP3.LUT P5, RZ, R52, 0x400000, RZ, 0xc0, !PT ;  /* 0x0040000034ff7812 */ /* 0x000fe400078ac0ff */
[----:B---3--:R-:W-:-:S05]  /*90660*/  PRMT R53, R12, 0x7770, RZ ;  /* 0x000077700c357816 */ /* 0x008fca00000000ff */
[----:B--2---:R1:W-:Y:S01]  /*90670*/  @P1 STG.E.U8 desc[UR52][R2.64], R53 ;  /* 0x0000003502001986 */ /* 0x0043e2000c101134 */
[----:B------:R-:W-:-:S03]  /*90680*/  LOP3.LUT P1, RZ, R54, 0x400, RZ, 0xc0, !PT ;  /* 0x0000040036ff7812 */ /* 0x000fc6000782c0ff */
[----:B-1----:R-:W2:Y:S01]  /*90690*/  LDL.LU.64 R2, [R1+0xba0] ;  /* 0x000ba00001027983 */ /* 0x002ea20000300a00 */
[----:B------:R-:W-:-:S09]  /*906a0*/  PRMT R53, R12, 0x7771, RZ ;  /* 0x000077710c357816 */ /* 0x000fd200000000ff */
[----:B------:R1:W-:Y:S01]  /*906b0*/  @P1 STG.E.U8 desc[UR52][R22.64], R53 ;  /* 0x0000003516001986 */ /* 0x0003e2000c101134 */
[----:B------:R-:W-:Y:S02]  /*906c0*/  LOP3.LUT P1, RZ, R54, 0x200, RZ, 0xc0, !PT ;  /* 0x0000020036ff7812 */ /* 0x000fe4000782c0ff */
[----:B-1----:R-:W-:Y:S01]  /*906d0*/  PRMT R53, R12, 0x7772, RZ ;  /* 0x000077720c357816 */ /* 0x002fe200000000ff */
[----:B------:R-:W3:Y:S10]  /*906e0*/  LDL.LU.64 R22, [R1+0x25b0] ;  /* 0x0025b00001167983 */ /* 0x000ef40000300a00 */
[----:B------:R1:W-:Y:S01]  /*906f0*/  @P1 STG.E.U8 desc[UR52][R56.64], R53 ;  /* 0x0000003538001986 */ /* 0x0003e2000c101134 */
[----:B------:R-:W-:-:S02]  /*90700*/  LOP3.LUT P1, RZ, R54, 0x100, RZ, 0xc0, !PT ;  /* 0x0000010036ff7812 */ /* 0x000fc4000782c0ff */
[----:B-1----:R-:W-:-:S11]  /*90710*/  PRMT R53, R12, 0x7773, RZ ;  /* 0x000077730c357816 */ /* 0x002fd600000000ff */
[----:B------:R4:W-:Y:S01]  /*90720*/  @P1 STG.E.U8 desc[UR52][R60.64], R53 ;  /* 0x000000353c001986 */ /* 0x0009e2000c101134 */
[----:B------:R-:W-:Y:S02]  /*90730*/  LOP3.LUT P1, RZ, R54, 0x80, RZ, 0xc0, !PT ;  /* 0x0000008036ff7812 */ /* 0x000fe4000782c0ff */
[----:B----4-:R-:W-:-:S11]  /*90740*/  PRMT R53, R4, 0x7770, RZ ;  /* 0x0000777004357816 */ /* 0x010fd600000000ff */
        /* <DEDUP_REMOVED lines=16> */
[----:B------:R1:W-:Y:S04]  /*90850*/  @P5 STG.E.U8 desc[UR52][R48.64], R53 ;  /* 0x0000003530005986 */ /* 0x0003e8000c101134 */
[----:B-1----:R-:W4:Y:S01]  /*90860*/  LDL.LU.64 R48, [R1+0xb98] ;  /* 0x000b980001307983 */ /* 0x002f220000300a00 */
[C---:B------:R-:W-:Y:S02]  /*90870*/  LOP3.LUT P6, RZ, R52.reuse, 0x200000, RZ, 0xc0, !PT ;  /* 0x0020000034ff7812 */ /* 0x040fe400078cc0ff */
[----:B------:R-:W-:Y:S02]  /*90880*/  PRMT R53, R13, 0x7770, RZ ;  /* 0x000077700d357816 */ /* 0x000fe400000000ff */
[----:B------:R-:W-:-:S09]  /*90890*/  LOP3.LUT P3, RZ, R52, 0x100000, RZ, 0xc0, !PT ;  /* 0x0010000034ff7812 */ /* 0x000fd2000786c0ff */
[----:B--2---:R1:W-:Y:S04]  /*908a0*/  @P6 STG.E.U8 desc[UR52][R2.64], R53 ;  /* 0x0000003502006986 */ /* 0x0043e8000c101134 */
[----:B-1----:R-:W2:Y:S04]  /*908b0*/  LDL.LU.64 R2, [R1+0xb90] ;  /* 0x000b900001027983 */ /* 0x002ea80000300a00 */
[----:B------:R-:W3:Y:S04]  /*908c0*/  LDL.LU.64 R10, [R1+0xb88] ;  /* 0x000b8800010a7983 */ /* 0x000ee80000300a00 */
[----:B------:R-:W3:Y:S04]  /*908d0*/  LDL.LU.64 R8, [R1+0xb80] ;  /* 0x000b800001087983 */ /* 0x000ee80000300a00 */
[----:B------:R-:W3:Y:S04]  /*908e0*/  LDL.LU.64 R6, [R1+0xb78] ;  /* 0x000b780001067983 */ /* 0x000ee80000300a00 */
[----:B------:R-:W3:Y:S04]  /*908f0*/  LDL.LU.64 R4, [R1+0xb70] ;  /* 0x000b700001047983 */ /* 0x000ee80000300a00 */
[----:B------:R-:W3:Y:S01]  /*90900*/  LDL.LU R55, [R1+0x4c] ;  /* 0x00004c0001377983 */ /* 0x000ee20000300800 */
[----:B------:R-:W-:-:S02]  /*90910*/  PRMT R53, R13, 0x7771, RZ ;  /* 0x000077710d357816 */ /* 0x000fc400000000ff */
[----:B------:R-:W-:-:S03]  /*90920*/  LOP3.LUT P1, RZ, R52, 0x100, RZ, 0xc0, !PT ;  /* 0x0000010034ff7812 */ /* 0x000fc6000782c0ff */
[----:B----4-:R1:W-:Y:S04]  /*90930*/  @P3 STG.E.U8 desc[UR52][R48.64], R53 ;  /* 0x0000003530003986 */ /* 0x0103e8000c101134 */
[----:B-1----:R-:W4:Y:S01]  /*90940*/  LDL.LU.64 R48, [R1+0xb68] ;  /* 0x000b680001307983 */ /* 0x002f220000300a00 */
[----:B------:R-:W-:Y:S02]  /*90950*/  LOP3.LUT R51, R51, 0xdfffffff, RZ, 0xc0, !PT ;  /* 0xdfffffff33337812 */ /* 0x000fe400078ec0ff */
[----:B------:R-:W-:Y:S01]  /*90960*/  LOP3.LUT P4, RZ, R52, 0x80000, RZ, 0xc0, !PT ;  /* 0x0008000034ff7812 */ /* 0x000fe2000788c0ff */
[----:B------:R-:W4:Y:S02]  /*90970*/  LDL.LU R12, [R1+0x30] ;  /* 0x00003000010c7983 */ /* 0x000f240000300800 */
[----:B------:R-:W-:-:S02]  /*90980*/  @P1 LOP3.LUT R51, R51, 0x20000000, RZ, 0xfc, !PT ;  /* 0x2000000033331812 */ /* 0x000fc400078efcff */
[----:B------:R-:W-:Y:S02]  /*90990*/  LOP3.LUT P1, RZ, R52, 0x200, RZ, 0xc0, !PT ;  /* 0x0000020034ff7812 */ /* 0x000fe4000782c0ff */
[----:B------:R-:W-:-:S11]  /*909a0*/  LOP3.LUT R51, R51, 0xbfffffff, RZ, 0xc0, !PT ;  /* 0xbfffffff33337812 */ /* 0x000fd600078ec0ff */
[----:B------:R-:W-:Y:S02]  /*909b0*/  @P1 LOP3.LUT R51, R51, 0x40000000, RZ, 0xfc, !PT ;  /* 0x4000000033331812 */ /* 0x000fe400078efcff */
[----:B------:R-:W-:Y:S02]  /*909c0*/  LOP3.LUT P1, RZ, R52, 0x400, RZ, 0xc0, !PT ;  /* 0x0000040034ff7812 */ /* 0x000fe4000782c0ff */
[----:B------:R-:W-:Y:S02]  /*909d0*/  LOP3.LUT R51, R51, 0x7fffffff, RZ, 0xc0, !PT ;  /* 0x7fffffff33337812 */ /* 0x000fe400078ec0ff */
[----:B------:R-:W-:-:S09]  /*909e0*/  PRMT R53, R13, 0x7772, RZ ;  /* 0x000077720d357816 */ /* 0x000fd200000000ff */
        /* <DEDUP_REMOVED lines=11> */
[----:B------:R-:W2:Y:S04]  /*90aa0*/  LDL.LU.64 R56, [R1+0xb58] ;  /* 0x000b580001387983 */ /* 0x000ea80000300a00 */
[----:B------:R-:W2:Y:S01]  /*90ab0*/  LDL.LU.64 R60, [R1+0xb50] ;  /* 0x000b5000013c7983 */ /* 0x000ea20000300a00 */
[----:B------:R-:W-:-:S02]  /*90ac0*/  @P1 LOP3.LUT R54, R54, 0x4, RZ, 0xfc, !PT ;  /* 0x0000000436361812 */ /* 0x000fc400078efcff */
[----:B------:R-:W-:Y:S01]  /*90ad0*/  LOP3.LUT P1, RZ, R52, 0x4000, RZ, 0xc0, !PT ;  /* 0x0000400034ff7812 */ /* 0x000fe2000782c0ff */
[----:B------:R-:W2:Y:S01]  /*90ae0*/  LDL.LU.64 R58, [R1+0xb48] ;  /* 0x000b4800013a7983 */ /* 0x000ea20000300a00 */
[----:B------:R-:W-:Y:S02]  /*90af0*/  LOP3.LUT R54, R54, 0xfffffff7, RZ, 0xc0, !PT ;  /* 0xfffffff736367812 */ /* 0x000fe400078ec0ff */
[----:B------:R-:W-:Y:S02]  /*90b00*/  PRMT R53, R13, 0x7773, RZ ;  /* 0x000077730d357816 */ /* 0x000fe400000000ff */
[----:B------:R-:W2:Y:S01]  /*90b10*/  LDL.LU R13, [R1+0x34] ;  /* 0x00003400010d7983 */ /* 0x000ea20000300800 */
[----:B------:R-:W-:-:S03]  /*90b20*/  LOP3.LUT P5, RZ, R52, 0x40000, RZ, 0xc0, !PT ;  /* 0x0004000034ff7812 */ /* 0x000fc600078ac0ff */
[----:B------:R-:W2:Y:S03]  /*90b30*/  LDL.LU.64 R18, [R1+0xb40] ;  /* 0x000b400001127983 */ /* 0x000ea60000300a00 */
[----:B------:R-:W-:Y:S01]  /*90b40*/  @P1 LOP3.LUT R54, R54, 0x8, RZ, 0xfc, !PT ;  /* 0x0000000836361812 */ /* 0x000fe200078efcff */
[----:B------:R-:W2:Y:S01]  /*90b50*/  LDL.LU.64 R16, [R1+0xb38] ;  /* 0x000b380001107983 */ /* 0x000ea20000300a00 */
[C---:B------:R-:W-:Y:S02]  /*90b60*/  LOP3.LUT P1, RZ, R52.reuse, 0x8000, RZ, 0xc0, !PT ;  /* 0x0000800034ff7812 */ /* 0x040fe4000782c0ff */
[----:B------:R-:W-:Y:S01]  /*90b70*/  LOP3.LUT P6, RZ, R52, 0x20000, RZ, 0xc0, !PT ;  /* 0x0002000034ff7812 */ /* 0x000fe200078cc0ff */
[----:B------:R-:W2:Y:S01]  /*90b80*/  LDL.LU.64 R14, [R1+0xb30] ;  /* 0x000b3000010e7983 */ /* 0x000ea20000300a00 */
[----:B------:R-:W-:-:S03]  /*90b90*/  LOP3.LUT R54, R54, 0xffffffef, RZ, 0xc0, !PT ;  /* 0xffffffef36367812 */ /* 0x000fc600078ec0ff */
[----:B---3--:R1:W-:Y:S06]  /*90ba0*/  @P5 STG.E.U8 desc[UR52][R10.64], R53 ;  /* 0x000000350a005986 */ /* 0x0083ec000c101134 */
[----:B------:R-:W-:Y:S02]  /*90bb0*/  @P1 LOP3.LUT R54, R54, 0x10, RZ, 0xfc, !PT ;  /* 0x0000001036361812 */ /* 0x000fe400078efcff */
[----:B------:R-:W-:Y:S02]  /*90bc0*/  LOP3.LUT P1, RZ, R52, 0x10000, RZ, 0xc0, !PT ;  /* 0x0001000034ff7812 */ /* 0x000fe4000782c0ff */
[C---:B-1----:R-:W-:Y:S01]  /*90bd0*/  PRMT R53, R55.reuse, 0x7770, RZ ;  /* 0x0000777037357816 */ /* 0x042fe200000000ff */
[----:B------:R-:W3:Y:S04]  /*90be0*/  LDL.LU.64 R10, [R1+0xb28] ;  /* 0x000b2800010a7983 */ /* 0x000ee80000300a00 */
[----:B------:R1:W-:Y:S02]  /*90bf0*/  @P6 STG.E.U8 desc[UR52][R8.64], R53 ;  /* 0x0000003508006986 */ /* 0x0003e4000c101134 */
[----:B-1----:R-:W-:-:S02]  /*90c00*/  PRMT R53, R55, 0x7771, RZ ;  /* 0x0000777137357816 */ /* 0x002fc400000000ff */
[----:B------:R-:W3:Y:S04]  /*90c10*/  LDL.LU.64 R8, [R1+0xb20] ;  /* 0x000b200001087983 */ /* 0x000ee80000300a00 */
[----:B------:R1:W-:Y:S01]  /*90c20*/  @P1 STG.E.U8 desc[UR52][R6.64], R53 ;  /* 0x0000003506001986 */ /* 0x0003e2000c101134 */
[C---:B------:R-:W-:Y:S02]  /*90c30*/  LOP3.LUT P1, RZ, R54.reuse, 0x10, RZ, 0xc0, !PT ;  /* 0x0000001036ff7812 */ /* 0x040fe4000782c0ff */
[----:B-1----:R-:W-:Y:S01]  /*90c40*/  PRMT R53, R55, 0x7772, RZ ;  /* 0x0000777237357816 */ /* 0x002fe200000000ff */
[----:B------:R-:W3:Y:S10]  /*90c50*/  LDL.LU.64 R6, [R1+0xb18] ;  /* 0x000b180001067983 */ /* 0x000ef40000300a00 */
[----:B------:R1:W-:Y:S01]  /*90c60*/  @P1 STG.E.U8 desc[UR52][R4.64], R53 ;  /* 0x0000003504001986 */ /* 0x0003e2000c101134 */
[----:B------:R-:W-:-:S03]  /*90c70*/  LOP3.LUT P1, RZ, R54, 0x8, RZ, 0xc0, !PT ;  /* 0x0000000836ff7812 */ /* 0x000fc6000782c0ff */
[----:B-1----:R-:W3:Y:S01]  /*90c80*/  LDL.LU.64 R4, [R1+0xb10] ;  /* 0x000b100001047983 */ /* 0x002ee20000300a00 */
[----:B------:R-:W-:-:S09]  /*90c90*/  PRMT R53, R55, 0x7773, RZ ;  /* 0x0000777337357816 */ /* 0x000fd200000000ff */
[----:B----4-:R1:W-:Y:S04]  /*90ca0*/  @P1 STG.E.U8 desc[UR52][R48.64], R53 ;  /* 0x0000003530001986 */ /* 0x0103e8000c101134 */
[----:B-1----:R-:W4:Y:S01]  /*90cb0*/  LDL.LU.64 R48, [R1+0xb08] ;  /* 0x000b080001307983 */ /* 0x002f220000300a00 */
[----:B------:R-:W-:Y:S02]  /*90cc0*/  LOP3.LUT P1, RZ, R54, 0x4, RZ, 0xc0, !PT ;  /* 0x0000000436ff7812 */ /* 0x000fe4000782c0ff */
[----:B------:R-:W-:Y:S02]  /*90cd0*/  PRMT R53, R12, 0x7770, RZ ;  /* 0x000077700c357816 */ /* 0x000fe400000000ff */
[C---:B------:R-:W-:Y:S02]  /*90ce0*/  LOP3.LUT P2, RZ, R52.reuse, 0x80, RZ, 0xc0, !PT ;  /* 0x0000008034ff7812 */ /* 0x040fe4000784c0ff */
[----:B------:R-:W-:-:S02]  /*90cf0*/  LOP3.LUT P0, RZ, R52, 0x40, RZ, 0xc0, !PT ;  /* 0x0000004034ff7812 */ /* 0x000fc4000780c0ff */
[C---:B------:R-:W-:Y:S02]  /*90d00*/  LOP3.LUT P3, RZ, R52.reuse, 0x20, RZ, 0xc0, !PT ;  /* 0x0000002034ff7812 */ /* 0x040fe4000786c0ff */
[C---:B------:R-:W-:Y:S02]  /*90d10*/  LOP3.LUT P4, RZ, R52.reuse, 0x10, RZ, 0xc0, !PT ;  /* 0x0000001034ff7812 */ /* 0x040fe4000788c0ff */
[C---:B------:R-:W-:Y:S02]  /*90d20*/  LOP3.LUT P5, RZ, R52.reuse, 0x8, RZ, 0xc0, !PT ;  /* 0x0000000834ff7812 */ /* 0x040fe400078ac0ff */
[----:B------:R-:W-:Y:S01]  /*90d30*/  LOP3.LUT P6, RZ, R52, 0x4, RZ, 0xc0, !PT ;  /* 0x0000000434ff7812 */ /* 0x000fe200078cc0ff */
[----:B--2---:R1:W-:Y:S01]  /*90d40*/  @P1 STG.E.U8 desc[UR52][R2.64], R53 ;  /* 0x0000003502001986 */ /* 0x0043e2000c101134 */
[----:B------:R-:W-:Y:S02]  /*90d50*/  LOP3.LUT P1, RZ, R54, 0x2, RZ, 0xc0, !PT ;  /* 0x0000000236ff7812 */ /* 0x000fe4000782c0ff */
[----:B-1----:R-:W-:Y:S01]  /*90d60*/  PRMT R53, R12, 0x7771, RZ ;  /* 0x000077710c357816 */ /* 0x002fe200000000ff */
[----:B------:R-:W2:Y:S10]  /*90d70*/  LDL.LU.64 R2, [R1+0x25a8] ;  /* 0x0025a80001027983 */ /* 0x000eb40000300a00 */
[----:B------:R1:W-:Y:S01]  /*90d80*/  @P1 STG.E.U8 desc[UR52][R56.64], R53 ;  /* 0x0000003538001986 */ /* 0x0003e2000c101134 */
        /* <DEDUP_REMOVED lines=15> */
[----:B---3--:R1:W-:Y:S02]  /*90e80*/  @P0 STG.E.U8 desc[UR52][R10.64], R53 ;  /* 0x000000350a000986 */ /* 0x0083e4000c101134 */
[----:B-1----:R-:W-:-:S05]  /*90e90*/  PRMT R53, R0, 0x7770, RZ ;  /* 0x0000777000357816 */ /* 0x002fca00000000ff */
[----:B------:R1:W-:Y:S02]  /*90ea0*/  @P3 STG.E.U8 desc[UR52][R8.64], R53 ;  /* 0x0000003508003986 */ /* 0x0003e4000c101134 */
[----:B-1----:R-:W-:-:S05]  /*90eb0*/  PRMT R53, R0, 0x7771, RZ ;  /* 0x0000777100357816 */ /* 0x002fca00000000ff */
[----:B------:R1:W-:Y:S02]  /*90ec0*/  @P4 STG.E.U8 desc[UR52][R6.64], R53 ;  /* 0x0000003506004986 */ /* 0x0003e4000c101134 */
[----:B-1----:R-:W-:-:S05]  /*90ed0*/  PRMT R53, R0, 0x7772, RZ ;  /* 0x0000777200357816 */ /* 0x002fca00000000ff */
[----:B------:R1:W-:Y:S02]  /*90ee0*/  @P5 STG.E.U8 desc[UR52][R4.64], R53 ;  /* 0x0000003504005986 */ /* 0x0003e4000c101134 */
[----:B-1----:R-:W-:Y:S02]  /*90ef0*/  PRMT R53, R0, 0x7773, RZ ;  /* 0x0000777300357816 */ /* 0x002fe400000000ff */
[----:B------:R-:W3:Y:S04]  /*90f00*/  LDL.LU R0, [R1+0x25a4] ;  /* 0x0025a40001007983 */ /* 0x000ee80000300800 */
[----:B----4-:R1:W-:Y:S04]  /*90f10*/  @P6 STG.E.U8 desc[UR52][R48.64], R53 ;  /* 0x0000003530006986 */ /* 0x0103e8000c101134 */
[----:B-1----:R-:W4:Y:S04]  /*90f20*/  LDL.LU.64 R48, [R1+0xb00] ;  /* 0x000b000001307983 */ /* 0x002f280000300a00 */
[----:B------:R-:W2:Y:S04]  /*90f30*/  LDL.LU.64 R14, [R1+0xac8] ;  /* 0x000ac800010e7983 */ /* 0x000ea80000300a00 */
        /* <DEDUP_REMOVED lines=8> */
[----:B------:R-:W-:Y:S02]  /*90fc0*/  LOP3.LUT R51, R51, 0xffdfffff, RZ, 0xc0, !PT ;  /* 0xffdfffff33337812 */ /* 0x000fe400078ec0ff */
[----:B--2---:R-:W-:-:S07]  /*90fd0*/  PRMT R52, R6, 0x7770, RZ ;  /* 0x0000777006347816 */ /* 0x004fce00000000ff */
[----:B----4-:R1:W-:Y:S04]  /*90fe0*/  @P3 STG.E.U8 desc[UR52][R48.64], R52 ;  /* 0x0000003430003986 */ /* 0x0103e8000c101134 */
[----:B-1----:R-:W2:Y:S01]  /*90ff0*/  LDL.LU.64 R48, [R1+0xa68] ;  /* 0x000a680001307983 */ /* 0x002ea20000300a00 */
[----:B---3--:R-:W-:-:S03]  /*91000*/  LOP3.LUT P1, RZ, R0, 0x20000, RZ, 0xc0, !PT ;  /* 0x0002000000ff7812 */ /* 0x008fc6000782c0ff */
[----:B------:R-:W3:Y:S04]  /*91010*/  LDL.LU R7, [R1+0x24] ;  /* 0x0000240001077983 */ /* 0x000ee80000300800 */
[----:B------:R-:W4:Y:S04]  /*91020*/  LDL.LU.64 R54, [R1+0xa60] ;  /* 0x000a600001367983 */ /* 0x000f280000300a00 */
[----:B------:R-:W3:Y:S02]  /*91030*/  LDL.LU.64 R56, [R1+0xa48] ;  /* 0x000a480001387983 */ /* 0x000ee40000300a00 */
[----:B------:R-:W-:-:S02]  /*91040*/  @P1 LOP3.LUT R51, R51, 0x200000, RZ, 0xfc, !PT ;  /* 0x0020000033331812 */ /* 0x000fc400078efcff */
[----:B------:R-:W-:Y:S01]  /*91050*/  LOP3.LUT P1, RZ, R0, 0x40000, RZ, 0xc0, !PT ;  /* 0x0004000000ff7812 */ /* 0x000fe2000782c0ff */
[----:B------:R-:W3:Y:S01]  /*91060*/  LDL.LU.64 R60, [R1+0xa40] ;  /* 0x000a4000013c7983 */ /* 0x000ee20000300a00 */
[----:B------:R-:W-:-:S03]  /*91070*/  LOP3.LUT R51, R51, 0xffbfffff, RZ, 0xc0, !PT ;  /* 0xffbfffff33337812 */ /* 0x000fc600078ec0ff */
[----:B------:R-:W3:Y:S01]  /*91080*/  LDL.LU.64 R58, [R1+0xa38] ;  /* 0x000a3800013a7983 */ /* 0x000ee20000300a00 */
[----:B------:R-:W-:Y:S02]  /*91090*/  LOP3.LUT P5, RZ, R0, 0x80000000, RZ, 0xc0, !PT ;  /* 0x8000000000ff7812 */ /* 0x000fe400078ac0ff */
[----:B------:R-:W-:Y:S01]  /*910a0*/  PRMT R52, R6, 0x7771, RZ ;  /* 0x0000777106347816 */ /* 0x000fe200000000ff */
[----:B------:R-:W3:Y:S04]  /*910b0*/  LDL.LU.64 R18, [R1+0xa30] ;  /* 0x000a300001127983 */ /* 0x000ee80000300a00 */
[----:B------:R-:W-:Y:S01]  /*910c0*/  @P1 LOP3.LUT R51, R51, 0x400000, RZ, 0xfc, !PT ;  /* 0x0040000033331812 */ /* 0x000fe200078efcff */
[----:B------:R1:W-:Y:S01]  /*910d0*/  @P4 STG.E.U8 desc[UR52][R14.64], R52 ;  /* 0x000000340e004986 */ /* 0x0003e2000c101134 */
[----:B------:R-:W-:-:S02]  /*910e0*/  LOP3.LUT P1, RZ, R0, 0x200000, RZ, 0xc0, !PT ;  /* 0x0020000000ff7812 */ /* 0x000fc4000782c0ff */
[----:B------:R-:W-:Y:S01]  /*910f0*/  LOP3.LUT R51, R51, 0xff7fffff, RZ, 0xc0, !PT ;  /* 0xff7fffff33337812 */ /* 0x000fe200078ec0ff */
[----:B------:R-:W3:Y:S01]  /*91100*/  LDL.LU.64 R16, [R1+0xa28] ;  /* 0x000a280001107983 */ /* 0x000ee20000300a00 */
[----:B------:R-:W-:Y:S02]  /*91110*/  LOP3.LUT P6, RZ, R0, 0x40000000, RZ, 0xc0, !PT ;  /* 0x4000000000ff7812 */ /* 0x000fe400078cc0ff */
[----:B-1----:R-:W-:Y:S01]  /*91120*/  PRMT R52, R6, 0x7772, RZ ;  /* 0x0000777206347816 */ /* 0x002fe200000000ff */
[----:B------:R-:W3:Y:S06]  /*91130*/  LDL.LU.64 R14, [R1+0xa20] ;  /* 0x000a2000010e7983 */ /* 0x000eec0000300a00 */
        /* <DEDUP_REMOVED lines=18> */
[----:B-1----:R-:W3:Y:S01]  /*91260*/  LDL.LU.64 R12, [R1+0xa18] ;  /* 0x000a1800010c7983 */ /* 0x002ee20000300a00 */
[----:B------:R-:W-:-:S05]  /*91270*/  PRMT R52, R6, 0x7773, RZ ;  /* 0x0000777306347816 */ /* 0x000fca00000000ff */
[----:B------:R1:W-:Y:S02]  /*91280*/  @P6 STG.E.U8 desc[UR52][R10.64], R52 ;  /* 0x000000340a006986 */ /* 0x0003e4000c101134 */
[----:B-1----:R-:W-:Y:S02]  /*91290*/  PRMT R52, R53, 0x7770, RZ ;  /* 0x0000777035347816 */ /* 0x002fe400000000ff */
        /* <DEDUP_REMOVED lines=14> */
[----:B----4-:R3:W-:Y:S01]  /*91380*/  @P1 STG.E.U8 desc[UR52][R54.64], R52 ;  /* 0x0000003436001986 */ /* 0x0107e2000c101134 */
[----:B------:R-:W-:Y:S02]  /*91390*/  LOP3.LUT P1, RZ, R51, 0x2000000, RZ, 0xc0, !PT ;  /* 0x0200000033ff7812 */ /* 0x000fe4000782c0ff */
[----:B---3--:R-:W-:-:S11]  /*913a0*/  PRMT R52, R7, 0x7770, RZ ;  /* 0x0000777007347816 */ /* 0x008fd600000000ff */
        /* <DEDUP_REMOVED lines=36> */
[----:B------:R-:W4:Y:S04]  /*915f0*/  LDL.LU R7, [R1+0x10] ;  /* 0x0000100001077983 */ /* 0x000f280000300800 */
[----:B------:R-:W4:Y:S04]  /*91600*/  LDL.LU.64 R8, [R1+0x9d0] ;  /* 0x0009d00001087983 */ /* 0x000f280000300a00 */
[----:B------:R-:W4:Y:S04]  /*91610*/  LDL.LU.64 R4, [R1+0x9c8] ;  /* 0x0009c80001047983 */ /* 0x000f280000300a00 */
[----:B------:R-:W4:Y:S01]  /*91620*/  LDL.LU R53, [R1+0x14] ;  /* 0x0000140001357983 */ /* 0x000f220000300800 */
[----:B------:R-:W-:-:S02]  /*91630*/  LOP3.LUT P3, RZ, R0, 0x10, RZ, 0xc0, !PT ;  /* 0x0000001000ff7812 */ /* 0x000fc4000786c0ff */
[----:B------:R-:W-:Y:S02]  /*91640*/  PRMT R52, R6, 0x7773, RZ ;  /* 0x0000777306347816 */ /* 0x000fe400000000ff */
[----:B------:R-:W-:Y:S02]  /*91650*/  LOP3.LUT R51, R51, 0xffffdfff, RZ, 0xc0, !PT ;  /* 0xffffdfff33337812 */ /* 0x000fe400078ec0ff */
[----:B------:R-:W-:Y:S02]  /*91660*/  LOP3.LUT P4, RZ, R0, 0x4, RZ, 0xc0, !PT ;  /* 0x0000000400ff7812 */ /* 0x000fe4000788c0ff */
[----:B---3--:R-:W-:-:S13]  /*91670*/  LOP3.LUT P1, RZ, R2, 0x4000, RZ, 0xc0, !PT ;  /* 0x0000400002ff7812 */ /* 0x008fda000782c0ff */
[----:B------:R-:W-:Y:S02]  /*91680*/  @P1 LOP3.LUT R51, R51, 0x2000, RZ, 0xfc, !PT ;  /* 0x0000200033331812 */ /* 0x000fe400078efcff */
[----:B------:R-:W-:Y:S01]  /*91690*/  LOP3.LUT P1, RZ, R2, 0x10000, RZ, 0xc0, !PT ;  /* 0x0001000002ff7812 */ /* 0x000fe2000782c0ff */
[----:B--2---:R1:W-:Y:S04]  /*916a0*/  @P3 STG.E.U8 desc[UR52][R48.64], R52 ;  /* 0x0000003430003986 */ /* 0x0043e8000c101134 */
[----:B-1----:R-:W2:Y:S01]  /*916b0*/  LDL.LU.64 R48, [R1+0x9c0] ;  /* 0x0009c00001307983 */ /* 0x002ea20000300a00 */
[----:B------:R-:W-:-:S03]  /*916c0*/  LOP3.LUT R51, R51, 0xffffbfff, RZ, 0xc0, !PT ;  /* 0xffffbfff33337812 */ /* 0x000fc600078ec0ff */
[----:B------:R-:W3:Y:S04]  /*916d0*/  LDL.LU.64 R16, [R1+0x9b8] ;  /* 0x0009b80001107983 */ /* 0x000ee80000300a00 */
[----:B------:R-:W-:Y:S02]  /*916e0*/  @P1 LOP3.LUT R51, R51, 0x4000, RZ, 0xfc, !PT ;  /* 0x0000400033331812 */ /* 0x000fe400078efcff */
[----:B------:R-:W-:Y:S01]  /*916f0*/  LOP3.LUT P1, RZ, R2, 0x40000, RZ, 0xc0, !PT ;  /* 0x0004000002ff7812 */ /* 0x000fe2000782c0ff */
[----:B------:R-:W3:Y:S01]  /*91700*/  LDL.LU.64 R54, [R1+0x9b0] ;  /* 0x0009b00001367983 */ /* 0x000ee20000300a00 */
[----:B------:R-:W-:-:S03]  /*91710*/  LOP3.LUT R51, R51, 0xffff7fff, RZ, 0xc0, !PT ;  /* 0xffff7fff33337812 */ /* 0x000fc600078ec0ff */
[----:B------:R-:W3:Y:S04]  /*91720*/  LDL.LU R6, [R1+0x18] ;  /* 0x0000180001067983 */ /* 0x000ee80000300800 */
[----:B------:R-:W3:Y:S04]  /*91730*/  LDL.LU.64 R56, [R1+0x9a8] ;  /* 0x0009a80001387983 */ /* 0x000ee80000300a00 */
[----:B------:R-:W-:Y:S01]  /*91740*/  @P1 LOP3.LUT R51, R51, 0x8000, RZ, 0xfc, !PT ;  /* 0x0000800033331812 */ /* 0x000fe200078efcff */
[----:B------:R-:W3:Y:S01]  /*91750*/  LDL.LU.64 R60, [R1+0x9a0] ;  /* 0x0009a000013c7983 */ /* 0x000ee20000300a00 */
[----:B------:R-:W-:-:S02]  /*91760*/  LOP3.LUT P1, RZ, R2, 0x100000, RZ, 0xc0, !PT ;  /* 0x0010000002ff7812 */ /* 0x000fc4000782c0ff */
[----:B------:R-:W-:Y:S01]  /*91770*/  LOP3.LUT R51, R51, 0xfffeffff, RZ, 0xc0, !PT ;  /* 0xfffeffff33337812 */ /* 0x000fe200078ec0ff */
[----:B------:R-:W3:Y:S01]  /*91780*/  LDL.LU.64 R58, [R1+0x998] ;  /* 0x00099800013a7983 */ /* 0x000ee20000300a00 */
[----:B------:R-:W-:Y:S02]  /*91790*/  LOP3.LUT P5, RZ, R0, 0x1, RZ, 0xc0, !PT ;  /* 0x0000000100ff7812 */ /* 0x000fe400078ac0ff */
[----:B----4-:R-:W-:Y:S01]  /*917a0*/  PRMT R52, R7, 0x7770, RZ ;  /* 0x0000777007347816 */ /* 0x010fe200000000ff */
[----:B------:R-:W4:Y:S06]  /*917b0*/  LDL.LU.64 R18, [R1+0x990] ;  /* 0x0009900001127983 */ /* 0x000f2c0000300a00 */
[----:B------:R-:W-:-:S02]  /*917c0*/  @P1 LOP3.LUT R51, R51, 0x10000, RZ, 0xfc, !PT ;  /* 0x0001000033331812 */ /* 0x000fc400078efcff */
[----:B------:R-:W-:Y:S02]  /*917d0*/  LOP3.LUT P1, RZ, R2, 0x400000, RZ, 0xc0, !PT ;  /* 0x0040000002ff7812 */ /* 0x000fe4000782c0ff */
[----:B------:R-:W-:-:S11]  /*917e0*/  LOP3.LUT R51, R51, 0xfffdffff, RZ, 0xc0, !PT ;  /* 0xfffdffff33337812 */ /* 0x000fd600078ec0ff */
[----:B------:R-:W-:Y:S02]  /*917f0*/  @P1 LOP3.LUT R51, R51, 0x20000, RZ, 0xfc, !PT ;  /* 0x0002000033331812 */ /* 0x000fe400078efcff */
[----:B------:R-:W-:Y:S02]  /*91800*/  LOP3.LUT P1, RZ, R2, 0x1000000, RZ, 0xc0, !PT ;  /* 0x0100000002ff7812 */ /* 0x000fe4000782c0ff */
[----:B------:R-:W-:-:S11]  /*91810*/  LOP3.LUT R51, R51, 0xfffbffff, RZ, 0xc0, !PT ;  /* 0xfffbffff33337812 */ /* 0x000fd600078ec0ff */
[----:B------:R-:W-:Y:S02]  /*91820*/  @P1 LOP3.LUT R51, R51, 0x40000, RZ, 0xfc, !PT ;  /* 0x0004000033331812 */ /* 0x000fe400078efcff */
[C---:B------:R-:W-:Y:S02]  /*91830*/  LOP3.LUT P1, RZ, R2.reuse, 0x2000000, RZ, 0xc0, !PT ;  /* 0x0200000002ff7812 */ /* 0x040fe4000782c0ff */
[----:B------:R-:W-:Y:S01]  /*91840*/  LOP3.LUT R51, R51, 0xfff7ffff, RZ, 0xc0, !PT ;  /* 0xfff7ffff33337812 */ /* 0x000fe200078ec0ff */
[----:B------:R1:W-:Y:S01]  /*91850*/  @P4 STG.E.U8 desc[UR52][R14.64], R52 ;  /* 0x000000340e004986 */ /* 0x0003e2000c101134 */
[----:B------:R-:W-:-:S09]  /*91860*/  LOP3.LUT P6, RZ, R2, 0x80000000, RZ, 0xc0, !PT ;  /* 0x8000000002ff7812 */ /* 0x000fd200078cc0ff */
[----:B------:R-:W-:Y:S02]  /*91870*/  @P1 LOP3.LUT R51, R51, 0x80000, RZ, 0xfc, !PT ;  /* 0x0008000033331812 */ /* 0x000fe400078efcff */
[----:B------:R-:W-:Y:S01]  /*91880*/  LOP3.LUT P1, RZ, R2, 0x8000000, RZ, 0xc0, !PT ;  /* 0x0800000002ff7812 */ /* 0x000fe2000782c0ff */
[----:B-1----:R-:W4:Y:S01]  /*91890*/  LDL.LU.64 R14, [R1+0x988] ;  /* 0x00098800010e7983 */ /* 0x002f220000300a00 */
[----:B------:R-:W-:Y:S02]  /*918a0*/  LOP3.LUT R51, R51, 0xffefffff, RZ, 0xc0, !PT ;  /* 0xffefffff33337812 */ /* 0x000fe400078ec0ff */
[----:B------:R-:W-:-:S05]  /*918b0*/  PRMT R52, R7, 0x7771, RZ ;  /* 0x0000777107347816 */ /* 0x000fca00000000ff */
[----:B------:R1:W-:Y:S04]  /*918c0*/  @P5 STG.E.U8 desc[UR52][R12.64], R52 ;  /* 0x000000340c005986 */ /* 0x0003e8000c101134 */
        /* <DEDUP_REMOVED lines=9> */
[----:B------:R-:W4:Y:S01]  /*91960*/  LDL.LU R7, [R1] ;  /* 0x0000000001077983 */ /* 0x000f220000300800 */
[----:B-1----:R-:W-:-:S03]  /*91970*/  PRMT R52, R53, 0x7770, RZ ;  /* 0x0000777035347816 */ /* 0x002fc600000000ff */
[----:B------:R-:W4:Y:S06]  /*91980*/  LDL.LU.64 R8, [R1+0x970] ;  /* 0x0009700001087983 */ /* 0x000f2c0000300a00 */
[----:B------:R1:W-:Y:S04]  /*91990*/  @P1 STG.E.U8 desc[UR52][R4.64], R52 ;  /* 0x0000003404001986 */ /* 0x0003e8000c101134 */
[----:B-1----:R-:W4:Y:S01]  /*919a0*/  LDL.LU.64 R4, [R1+0x968] ;  /* 0x0009680001047983 */ /* 0x002f220000300a00 */
[----:B------:R-:W-:-:S02]  /*919b0*/  LOP3.LUT P1, RZ, R51, 0x80000, RZ, 0xc0, !PT ;  /* 0x0008000033ff7812 */ /* 0x000fc4000782c0ff */
[----:B------:R-:W-:-:S11]  /*919c0*/  PRMT R52, R53, 0x7771, RZ ;  /* 0x0000777135347816 */ /* 0x000fd600000000ff */
[----:B--2---:R1:W-:Y:S04]  /*919d0*/  @P1 STG.E.U8 desc[UR52][R48.64], R52 ;  /* 0x0000003430001986 */ /* 0x0043e8000c101134 */
[----:B-1----:R-:W2:Y:S01]  /*919e0*/  LDL.LU.64 R48, [R1+0x960] ;  /* 0x0009600001307983 */ /* 0x002ea20000300a00 */
[----:B------:R-:W-:Y:S02]  /*919f0*/  LOP3.LUT P1, RZ, R51, 0x40000, RZ, 0xc0, !PT ;  /* 0x0004000033ff7812 */ /* 0x000fe4000782c0ff */
[----:B------:R-:W-:-:S11]  /*91a00*/  PRMT R52, R53, 0x7772, RZ ;  /* 0x0000777235347816 */ /* 0x000fd600000000ff */
[----:B---3--:R1:W-:Y:S01]  /*91a10*/  @P1 STG.E.U8 desc[UR52][R16.64], R52 ;  /* 0x0000003410001986 */ /* 0x0083e2000c101134 */
        /* <DEDUP_REMOVED lines=27> */
[----:B-1----:R-:W-:Y:S02]  /*91bd0*/  PRMT R52, R3, 0x7773, RZ ;  /* 0x0000777303347816 */ /* 0x002fe400000000ff */
[----:B------:R-:W4:Y:S04]  /*91be0*/  LDL.LU R3, [R1+0x2590] ;  /* 0x0025900001037983 */ /* 0x000f280000300800 */
[----:B------:R1:W-:Y:S02]  /*91bf0*/  @P4 STG.E.U8 desc[UR52][R8.64], R52 ;  /* 0x0000003408004986 */ /* 0x0003e4000c101134 */
[----:B-1----:R-:W-:-:S05]  /*91c00*/  PRMT R52, R7, 0x7770, RZ ;  /* 0x0000777007347816 */ /* 0x002fca00000000ff */
[----:B------:R1:W-:Y:S04]  /*91c10*/  @P5 STG.E.U8 desc[UR52][R4.64], R52 ;  /* 0x0000003404005986 */ /* 0x0003e8000c101134 */
[----:B-1----:R-:W3:Y:S01]  /*91c20*/  LDL.LU.64 R4, [R1+0x958] ;  /* 0x0009580001047983 */ /* 0x002ee20000300a00 */
[----:B------:R-:W-:Y:S02]  /*91c30*/  LOP3.LUT P6, RZ, R2, 0x8, RZ, 0xc0, !PT ;  /* 0x0000000802ff7812 */ /* 0x000fe400078cc0ff */
[----:B------:R-:W-:-:S11]  /*91c40*/  PRMT R52, R7, 0x7771, RZ ;  /* 0x0000777107347816 */ /* 0x000fd600000000ff */
[----:B--2---:R1:W-:Y:S04]  /*91c50*/  @P6 STG.E.U8 desc[UR52][R48.64], R52 ;  /* 0x0000003430006986 */ /* 0x0043e8000c101134 */
[----:B-1----:R-:W2:Y:S04]  /*91c60*/  LDL.LU.64 R48, [R1+0x950] ;  /* 0x0009500001307983 */ /* 0x002ea80000300a00 */
[----:B------:R-:W4:Y:S04]  /*91c70*/  LDL.LU.64 R58, [R1+0x948] ;  /* 0x00094800013a7983 */ /* 0x000f280000300a00 */
[----:B------:R-:W4:Y:S04]  /*91c80*/  LDL.LU.64 R18, [R1+0x940] ;  /* 0x0009400001127983 */ /* 0x000f280000300a00 */
[----:B------:R-:W4:Y:S04]  /*91c90*/  LDL.LU.64 R14, [R1+0x938] ;  /* 0x00093800010e7983 */ /* 0x000f280000300a00 */
[----:B------:R-:W4:Y:S04]  /*91ca0*/  LDL.LU R13, [R1+0x4] ;  /* 0x00000400010d7983 */ /* 0x000f280000300800 */
[----:B------:R-:W4:Y:S04]  /*91cb0*/  LDL.LU.64 R10, [R1+0x930] ;  /* 0x00093000010a7983 */ /* 0x000f280000300a00 */
[----:B------:R-:W4:Y:S01]  /*91cc0*/  LDL.LU R53, [R1+0x8] ;  /* 0x0000080001357983 */ /* 0x000f220000300800 */
[----:B------:R-:W-:-:S03]  /*91cd0*/  LOP3.LUT P3, RZ, R2, 0x4, RZ, 0xc0, !PT ;  /* 0x0000000402ff7812 */ /* 0x000fc6000786c0ff */
[----:B------:R-:W4:Y:S01]  /*91ce0*/  LDL.LU.64 R8, [R1+0x928] ;  /* 0x0009280001087983 */ /* 0x000f220000300a00 */
[----:B------:R-:W-:Y:S02]  /*91cf0*/  PRMT R52, R7, 0x7772, RZ ;  /* 0x0000777207347816 */ /* 0x000fe400000000ff */
[----:B------:R-:W-:Y:S02]  /*91d00*/  LOP3.LUT P4, RZ, R2, 0x1, RZ, 0xc0, !PT ;  /* 0x0000000102ff7812 */ /* 0x000fe4000788c0ff */
[----:B------:R-:W-:-:S05]  /*91d10*/  LOP3.LUT R51, R51, 0xffffffdf, RZ, 0xc0, !PT ;  /* 0xffffffdf33337812 */ /* 0x000fca00078ec0ff */
[----:B---3--:R1:W-:Y:S04]  /*91d20*/  @P3 STG.E.U8 desc[UR52][R4.64], R52 ;  /* 0x0000003404003986 */ /* 0x0083e8000c101134 */
[----:B-1----:R-:W3:Y:S01]  /*91d30*/  LDL.LU.64 R4, [R1+0x920] ;  /* 0x0009200001047983 */ /* 0x002ee20000300a00 */
[----:B------:R-:W-:-:S03]  /*91d40*/  PRMT R52, R7, 0x7773, RZ ;  /* 0x0000777307347816 */ /* 0x000fc600000000ff */
[----:B------:R-:W3:Y:S04]  /*91d50*/  LDL.LU.64 R6, [R1+0x918] ;  /* 0x0009180001067983 */ /* 0x000ee80000300a00 */
[----:B--2---:R1:W-:Y:S04]  /*91d60*/  @P4 STG.E.U8 desc[UR52][R48.64], R52 ;  /* 0x0000003430004986 */ /* 0x0043e8000c101134 */
[----:B-1----:R-:W2:Y:S01]  /*91d70*/  LDL.LU.64 R48, [R1+0x910] ;  /* 0x0009100001307983 */ /* 0x002ea20000300a00 */
[C---:B----4-:R-:W-:Y:S02]  /*91d80*/  LOP3.LUT P1, RZ, R3.reuse, 0x1000, RZ, 0xc0, !PT ;  /* 0x0000100003ff7812 */ /* 0x050fe4000782c0ff */
[C---:B------:R-:W-:Y:S01]  /*91d90*/  LOP3.LUT P5, RZ, R3.reuse, 0x40000000, RZ, 0xc0, !PT ;  /* 0x4000000003ff7812 */ /* 0x040fe200078ac0ff */
[----:B------:R-:W4:Y:S01]  /*91da0*/  LDL.LU.64 R54, [R1+0x908] ;  /* 0x0009080001367983 */ /* 0x000f220000300a00 */
[----:B------:R-:W-:-:S02]  /*91db0*/  LOP3.LUT P6, RZ, R3, 0x10000000, RZ, 0xc0, !PT ;  /* 0x1000000003ff7812 */ /* 0x000fc400078cc0ff */
[----:B------:R-:W-:Y:S01]  /*91dc0*/  PRMT R52, R13, 0x7770, RZ ;  /* 0x000077700d347816 */ /* 0x000fe200000000ff */
[----:B------:R-:W4:Y:S04]  /*91dd0*/  LDL.LU.64 R56, [R1+0x900] ;  /* 0x0009000001387983 */ /* 0x000f280000300a00 */
[----:B------:R-:W4:Y:S02]  /*91de0*/  LDL.LU.64 R60, [R1+0x8f8] ;  /* 0x0008f800013c7983 */ /* 0x000f240000300a00 */
        /* <DEDUP_REMOVED lines=30> */
[----:B------:R-:W-:Y:S02]  /*91fd0*/  LOP3.LUT P1, RZ, R51, 0x1000, RZ, 0xc0, !PT ;  /* 0x0000100033ff7812 */ /* 0x000fe4000782c0ff */
[----:B-1----:R-:W-:Y:S01]  /*91fe0*/  PRMT R52, R13, 0x7773, RZ ;  /* 0x000077730d347816 */ /* 0x002fe200000000ff */
[----:B------:R-:W4:Y:S10]  /*91ff0*/  LDL.LU.64 R14, [R1+0x8e0] ;  /* 0x0008e000010e7983 */ /* 0x000f340000300a00 */
        /* <DEDUP_REMOVED lines=9> */
[----:B---3--:R1:W-:Y:S01]  /*92090*/  @P1 STG.E.U8 desc[UR52][R4.64], R52 ;  /* 0x0000003404001986 */ /* 0x0083e2000c101134 */
[----:B------:R-:W-:-:S02]  /*920a0*/  LOP3.LUT P1, RZ, R51, 0x200, RZ, 0xc0, !PT ;  /* 0x0000020033ff7812 */ /* 0x000fc4000782c0ff */
[----:B-1----:R-:W-:Y:S01]  /*920b0*/  PRMT R52, R53, 0x7772, RZ ;  /* 0x0000777235347816 */ /* 0x002fe200000000ff */
[----:B------:R-:W3:Y:S10]  /*920c0*/  LDL.LU.64 R4, [R1+0x2588] ;  /* 0x0025880001047983 */ /* 0x000ef40000300a00 */
[----:B------:R1:W-:Y:S01]  /*920d0*/  @P1 STG.E.U8 desc[UR52][R6.64], R52 ;  /* 0x0000003406001986 */ /* 0x0003e2000c101134 */
[----:B------:R-:W-:-:S02]  /*920e0*/  LOP3.LUT P1, RZ, R51, 0x100, RZ, 0xc0, !PT ;  /* 0x0000010033ff7812 */ /* 0x000fc4000782c0ff */
[----:B-1----:R-:W-:Y:S01]  /*920f0*/  PRMT R52, R53, 0x7773, RZ ;  /* 0x0000777335347816 */ /* 0x002fe200000000ff */
[----:B------:R-:W3:Y:S10]  /*92100*/  LDL.LU.64 R6, [R1+0x2580] ;  /* 0x0025800001067983 */ /* 0x000ef40000300a00 */
[----:B--2---:R1:W-:Y:S04]  /*92110*/  @P1 STG.E.U8 desc[UR52][R48.64], R52 ;  /* 0x0000003430001986 */ /* 0x0043e8000c101134 */
[----:B-1----:R-:W2:Y:S01]  /*92120*/  LDL.LU.64 R48, [R1+0x2578] ;  /* 0x0025780001307983 */ /* 0x002ea20000300a00 */
[----:B------:R-:W-:-:S02]  /*92130*/  LOP3.LUT P1, RZ, R51, 0x80, RZ, 0xc0, !PT ;  /* 0x0000008033ff7812 */ /* 0x000fc4000782c0ff */
[C---:B------:R-:W-:Y:S02]  /*92140*/  LOP3.LUT P2, RZ, R3.reuse, 0x400, RZ, 0xc0, !PT ;  /* 0x0000040003ff7812 */ /* 0x040fe4000784c0ff */
[C---:B------:R-:W-:Y:S02]  /*92150*/  LOP3.LUT P0, RZ, R3.reuse, 0x100, RZ, 0xc0, !PT ;  /* 0x0000010003ff7812 */ /* 0x040fe4000780c0ff */
[C---:B------:R-:W-:Y:S02]  /*92160*/  LOP3.LUT P3, RZ, R3.reuse, 0x40, RZ, 0xc0, !PT ;  /* 0x0000004003ff7812 */ /* 0x040fe4000786c0ff */
[C---:B------:R-:W-:Y:S02]  /*92170*/  LOP3.LUT P4, RZ, R3.reuse, 0x10, RZ, 0xc0, !PT ;  /* 0x0000001003ff7812 */ /* 0x040fe4000788c0ff */
[C---:B------:R-:W-:Y:S02]  /*92180*/  LOP3.LUT P5, RZ, R3.reuse, 0x4, RZ, 0xc0, !PT ;  /* 0x0000000403ff7812 */ /* 0x040fe400078ac0ff */
[----:B------:R-:W-:-:S02]  /*92190*/  LOP3.LUT P6, RZ, R3, 0x1, RZ, 0xc0, !PT ;  /* 0x0000000103ff7812 */ /* 0x000fc400078cc0ff */
[----:B--2---:R-:W-:-:S05]  /*921a0*/  PRMT R52, R49, 0x7770, RZ ;  /* 0x0000777031347816 */ /* 0x004fca00000000ff */
[----:B----4-:R1:W-:Y:S01]  /*921b0*/  @P1 STG.E.U8 desc[UR52][R54.64], R52 ;  /* 0x0000003436001986 */ /* 0x0103e2000c101134 */
[----:B------:R-:W-:Y:S02]  /*921c0*/  LOP3.LUT P1, RZ, R51, 0x40, RZ, 0xc0, !PT ;  /* 0x0000004033ff7812 */ /* 0x000fe4000782c0ff */
[----:B-1----:R-:W-:-:S11]  /*921d0*/  PRMT R52, R49, 0x7771, RZ ;  /* 0x0000777131347816 */ /* 0x002fd600000000ff */
[----:B------:R1:W-:Y:S01]  /*921e0*/  @P1 STG.E.U8 desc[UR52][R56.64], R52 ;  /* 0x0000003438001986 */ /* 0x0003e2000c101134 */
[----:B------:R-:W-:Y:S02]  /*921f0*/  LOP3.LUT P1, RZ, R51, 0x20, RZ, 0xc0, !PT ;  /* 0x0000002033ff7812 */ /* 0x000fe4000782c0ff */
[----:B-1----:R-:W-:-:S11]  /*92200*/  PRMT R52, R49, 0x7772, RZ ;  /* 0x0000777231347816 */ /* 0x002fd600000000ff */
[----:B------:R1:W-:Y:S02]  /*92210*/  @P1 STG.E.U8 desc[UR52][R60.64], R52 ;  /* 0x000000343c001986 */ /* 0x0003e4000c101134 */
[----:B-1----:R-:W-:Y:S02]  /*92220*/  PRMT R52, R49, 0x7773, RZ ;  /* 0x0000777331347816 */ /* 0x002fe400000000ff */
[----:B------:R-:W2:Y:S04]  /*92230*/  LDL.LU R49, [R1+0x2570] ;  /* 0x0025700001317983 */ /* 0x000ea80000300800 */
[----:B------:R3:W-:Y:S02]  /*92240*/  @P2 STG.E.U8 desc[UR52][R58.64], R52 ;  /* 0x000000343a002986 */ /* 0x0007e4000c101134 */
[----:B---3--:R-:W-:-:S05]  /*92250*/  PRMT R52, R4, 0x7770, RZ ;  /* 0x0000777004347816 */ /* 0x008fca00000000ff */
[----:B------:R1:W-:Y:S02]  /*92260*/  @P0 STG.E.U8 desc[UR52][R18.64], R52 ;  /* 0x0000003412000986 */ /* 0x0003e4000c101134 */
[----:B-1----:R-:W-:-:S05]  /*92270*/  PRMT R52, R4, 0x7771, RZ ;  /* 0x0000777104347816 */ /* 0x002fca00000000ff */
[----:B------:R1:W-:Y:S02]  /*92280*/  @P3 STG.E.U8 desc[UR52][R14.64], R52 ;  /* 0x000000340e003986 */ /* 0x0003e4000c101134 */
[C---:B-1----:R-:W-:Y:S02]  /*92290*/  PRMT R52, R4.reuse, 0x7772, RZ ;  /* 0x0000777204347816 */ /* 0x042fe400000000ff */
[----:B------:R-:W-:-:S03]  /*922a0*/  PRMT R4, R4, 0x7773, RZ ;  /* 0x0000777304047816 */ /* 0x000fc600000000ff */
[----:B------:R-:W-:Y:S04]  /*922b0*/  @P4 STG.E.U8 desc[UR52][R12.64], R52 ;  /* 0x000000340c004986 */ /* 0x000fe8000c101134 */
[----:B------:R1:W-:Y:S02]  /*922c0*/  @P5 STG.E.U8 desc[UR52][R10.64], R4 ;  /* 0x000000040a005986 */ /* 0x0003e4000c101134 */
[----:B-1----:R-:W-:-:S05]  /*922d0*/  PRMT R4, R5, 0x7770, RZ ;  /* 0x0000777005047816 */ /* 0x002fca00000000ff */
[----:B------:R1:W-:Y:S04]  /*922e0*/  @P6 STG.E.U8 desc[UR52][R8.64], R4 ;  /* 0x0000000408006986 */ /* 0x0003e8000c101134 */
[----:B-1----:R-:W3:Y:S04]  /*922f0*/  LDL.LU.64 R8, [R1+0x8c0] ;  /* 0x0008c00001087983 */ /* 0x002ee80000300a00 */
[----:B------:R-:W4:Y:S04]  /*92300*/  LDL.LU.64 R10, [R1+0x8b8] ;  /* 0x0008b800010a7983 */ /* 0x000f280000300a00 */
[----:B------:R-:W2:Y:S04]  /*92310*/  LDL.LU.64 R56, [R1+0x8b0] ;  /* 0x0008b00001387983 */ /* 0x000ea80000300a00 */
[----:B------:R-:W2:Y:S04]  /*92320*/  LDL.LU.64 R60, [R1+0x8a8] ;  /* 0x0008a800013c7983 */ /* 0x000ea80000300a00 */
[----:B------:R-:W2:Y:S04]  /*92330*/  LDL.LU.64 R58, [R1+0x8a0] ;  /* 0x0008a000013a7983 */ /* 0x000ea80000300a00 */
[----:B------:R-:W2:Y:S04]  /*92340*/  LDL.LU.64 R18, [R1+0x898] ;  /* 0x0008980001127983 */ /* 0x000ea80000300a00 */
[----:B------:R-:W2:Y:S01]  /*92350*/  LDL.LU.64 R14, [R1+0x890] ;  /* 0x00089000010e7983 */ /* 0x000ea20000300a00 */
[----:B------:R-:W-:-:S03]  /*92360*/  LOP3.LUT P3, RZ, R48, 0x40000000, RZ, 0xc0, !PT ;  /* 0x4000000030ff7812 */ /* 0x000fc6000786c0ff */
[----:B------:R-:W2:Y:S01]  /*92370*/  LDL.LU.64 R12, [R1+0x888] ;  /* 0x00088800010c7983 */ /* 0x000ea20000300a00 */
        /* <DEDUP_REMOVED lines=20> */
[----:B------:R-:W-:-:S05]  /*924c0*/  PRMT R4, R5, 0x7772, RZ ;  /* 0x0000777205047816 */ /* 0x000fca00000000ff */
[----:B----4-:R1:W-:Y:S04]  /*924d0*/  @P4 STG.E.U8 desc[UR52][R10.64], R4 ;  /* 0x000000040a004986 */ /* 0x0103e8000c101134 */
[----:B-1----:R-:W4:Y:S01]  /*924e0*/  LDL.LU.64 R10, [R1+0x878] ;  /* 0x00087800010a7983 */ /* 0x002f220000300a00 */
[----:B------:R-:W-:Y:S02]  /*924f0*/  LOP3.LUT R51, R51, 0xfffffffb, RZ, 0xc0, !PT ;  /* 0xfffffffb33337812 */ /* 0x000fe400078ec0ff */
[C---:B------:R-:W-:Y:S01]  /*92500*/  LOP3.LUT P5, RZ, R48.reuse, 0x4000000, RZ, 0xc0, !PT ;  /* 0x0400000030ff7812 */ /* 0x040fe200078ac0ff */
[----:B------:R-:W4:Y:S01]  /*92510*/  LDL.LU.64 R52, [R1+0x860] ;  /* 0x0008600001347983 */ /* 0x000f220000300a00 */
[----:B------:R-:W-:Y:S02]  /*92520*/  @P1 LOP3.LUT R51, R51, 0x4, RZ, 0xfc, !PT ;  /* 0x0000000433331812 */ /* 0x000fe400078efcff */
[----:B------:R-:W-:Y:S01]  /*92530*/  LOP3.LUT P1, RZ, R48, 0x100000, RZ, 0xc0, !PT ;  /* 0x0010000030ff7812 */ /* 0x000fe2000782c0ff */
[----:B------:R-:W4:Y:S01]  /*92540*/  LDL.LU.64 R54, [R1+0x858] ;  /* 0x0008580001367983 */ /* 0x000f220000300a00 */
[----:B------:R-:W-:-:S02]  /*92550*/  LOP3.LUT R51, R51, 0xfffffff7, RZ, 0xc0, !PT ;  /* 0xfffffff733337812 */ /* 0x000fc400078ec0ff */
[----:B------:R-:W-:-:S09]  /*92560*/  LOP3.LUT P6, RZ, R48, 0x2000000, RZ, 0xc0, !PT ;  /* 0x0200000030ff7812 */ /* 0x000fd200078cc0ff */
[----:B------:R-:W-:Y:S02]  /*92570*/  @P1 LOP3.LUT R51, R51, 0x8, RZ, 0xfc, !PT ;  /* 0x0000000833331812 */ /* 0x000fe400078efcff */
[----:B------:R-:W-:Y:S02]  /*92580*/  LOP3.LUT P1, RZ, R48, 0x400000, RZ, 0xc0, !PT ;  /* 0x0040000030ff7812 */ /* 0x000fe4000782c0ff */
[----:B------:R-:W-:Y:S02]  /*92590*/  LOP3.LUT R51, R51, 0xffffffef, RZ, 0xc0, !PT ;  /* 0xffffffef33337812 */ /* 0x000fe400078ec0ff */
[----:B------:R-:W-:Y:S02]  /*925a0*/  PRMT R5, R5, 0x7773, RZ ;  /* 0x0000777305057816 */ /* 0x000fe400000000ff */
[----:B------:R-:W-:-:S07]  /*925b0*/  PRMT R4, R6, 0x7770, RZ ;  /* 0x0000777006047816 */ /* 0x000fce00000000ff */
[----:B------:R-:W-:Y:S02]  /*925c0*/  @P1 LOP3.LUT R51, R51, 0x10, RZ, 0xfc, !PT ;  /* 0x0000001033331812 */ /* 0x000fe400078efcff */
[----:B------:R-:W-:Y:S01]  /*925d0*/  LOP3.LUT P1, RZ, R48, 0x800000, RZ, 0xc0, !PT ;  /* 0x0080000030ff7812 */ /* 0x000fe2000782c0ff */
[----:B--2---:R1:W-:Y:S04]  /*925e0*/  @P5 STG.E.U8 desc[UR52][R56.64], R5 ;  /* 0x0000000538005986 */ /* 0x0043e8000c101134 */
[----:B------:R2:W-:Y:S04]  /*925f0*/  @P6 STG.E.U8 desc[UR52][R60.64], R4 ;  /* 0x000000043c006986 */ /* 0x0005e8000c101134 */
[----:B-1----:R-:W4:Y:S01]  /*92600*/  LDL.LU.64 R56, [R1+0x850] ;  /* 0x0008500001387983 */ /* 0x002f220000300a00 */
[----:B--2---:R-:W-:-:S03]  /*92610*/  PRMT R4, R6, 0x7771, RZ ;  /* 0x0000777106047816 */ /* 0x004fc600000000ff */
[----:B------:R-:W2:Y:S04]  /*92620*/  LDL.LU.64 R60, [R1+0x848] ;  /* 0x00084800013c7983 */ /* 0x000ea80000300a00 */
[----:B------:R1:W-:Y:S01]  /*92630*/  @P1 STG.E.U8 desc[UR52][R58.64], R4 ;  /* 0x000000043a001986 */ /* 0x0003e2000c101134 */
[C---:B------:R-:W-:Y:S02]  /*92640*/  LOP3.LUT P1, RZ, R51.reuse, 0x10, RZ, 0xc0, !PT ;  /* 0x0000001033ff7812 */ /* 0x040fe4000782c0ff */
[----:B-1----:R-:W-:Y:S01]  /*92650*/  PRMT R4, R6, 0x7772, RZ ;  /* 0x0000777206047816 */ /* 0x002fe200000000ff */
[----:B------:R-:W2:Y:S10]  /*92660*/  LDL.LU.64 R58, [R1+0x840] ;  /* 0x00084000013a7983 */ /* 0x000eb40000300a00 */
[----:B------:R1:W-:Y:S01]  /*92670*/  @P1 STG.E.U8 desc[UR52][R18.64], R4 ;  /* 0x0000000412001986 */ /* 0x0003e2000c101134 */
[----:B------:R-:W-:-:S02]  /*92680*/  LOP3.LUT P1, RZ, R51, 0x8, RZ, 0xc0, !PT ;  /* 0x0000000833ff7812 */ /* 0x000fc4000782c0ff */
[----:B------:R-:W-:Y:S02]  /*92690*/  PRMT R6, R6, 0x7773, RZ ;  /* 0x0000777306067816 */ /* 0x000fe400000000ff */
[----:B-1----:R-:W-:Y:S01]  /*926a0*/  PRMT R4, R7, 0x7770, RZ ;  /* 0x0000777007047816 */ /* 0x002fe200000000ff */
[----:B------:R-:W2:Y:S08]  /*926b0*/  LDL.LU.64 R18, [R1+0x830] ;  /* 0x0008300001127983 */ /* 0x000eb00000300a00 */
[----:B------:R1:W-:Y:S01]  /*926c0*/  @P1 STG.E.U8 desc[UR52][R14.64], R6 ;  /* 0x000000060e001986 */ /* 0x0003e2000c101134 */
[----:B------:R-:W-:-:S03]  /*926d0*/  LOP3.LUT P1, RZ, R51, 0x4, RZ, 0xc0, !PT ;  /* 0x0000000433ff7812 */ /* 0x000fc6000782c0ff */
[----:B-1----:R-:W2:Y:S10]  /*926e0*/  LDL.LU.64 R14, [R1+0x828] ;  /* 0x00082800010e7983 */ /* 0x002eb40000300a00 */
[----:B------:R1:W-:Y:S01]  /*926f0*/  @P1 STG.E.U8 desc[UR52][R12.64], R4 ;  /* 0x000000040c001986 */ /* 0x0003e2000c101134 */
[----:B------:R-:W-:-:S02]  /*92700*/  LOP3.LUT P1, RZ, R51, 0x2, RZ, 0xc0, !PT ;  /* 0x0000000233ff7812 */ /* 0x000fc4000782c0ff */
[----:B-1----:R-:W-:Y:S01]  /*92710*/  PRMT R4, R7, 0x7771, RZ ;  /* 0x0000777107047816 */ /* 0x002fe200000000ff */
[----:B------:R-:W2:Y:S10]  /*92720*/  LDL.LU.64 R12, [R1+0x2568] ;  /* 0x00256800010c7983 */ /* 0x000eb40000300a00 */
[----:B---3--:R1:W-:Y:S01]  /*92730*/  @P1 STG.E.U8 desc[UR52][R8.64], R4 ;  /* 0x0000000408001986 */ /* 0x0083e2000c101134 */
[----:B------:R-:W-:-:S02]  /*92740*/  LOP3.LUT P1, RZ, R51, 0x1, RZ, 0xc0, !PT ;  /* 0x0000000133ff7812 */ /* 0x000fc4000782c0ff */
[----:B-1----:R-:W-:Y:S01]  /*92750*/  PRMT R4, R7, 0x7772, RZ ;  /* 0x0000777207047816 */ /* 0x002fe200000000ff */
[----:B------:R-:W3:Y:S10]  /*92760*/  LDL.LU.64 R8, [R1+0x2560] ;  /* 0x0025600001087983 */ /* 0x000ef40000300a00 */
[----:B----4-:R1:W-:Y:S04]  /*92770*/  @P1 STG.E.U8 desc[UR52][R10.64], R4 ;  /* 0x000000040a001986 */ /* 0x0103e8000c101134 */
[----:B-1----:R-:W4:Y:S04]  /*92780*/  LDL.LU.64 R10, [R1+0x2558] ;  /* 0x00255800010a7983 */ /* 0x002f280000300a00 */
[----:B------:R-:W2:Y:S01]  /*92790*/  LDL.LU.64 R4, [R1+0x870] ;  /* 0x0008700001047983 */ /* 0x000ea20000300a00 */
[----:B------:R-:W-:-:S02]  /*927a0*/  LOP3.LUT P1, RZ, R50, 0x80000000, RZ, 0xc0, !PT ;  /* 0x8000000032ff7812 */ /* 0x000fc4000782c0ff */
[----:B------:R-:W-:-:S11]  /*927b0*/  PRMT R7, R7, 0x7773, RZ ;  /* 0x0000777307077816 */ /* 0x000fd600000000ff */
[----:B--2---:R1:W-:Y:S04]  /*927c0*/  @P1 STG.E.U8 desc[UR52][R4.64], R7 ;  /* 0x0000000704001986 */ /* 0x0043e8000c101134 */
[----:B-1----:R-:W2:Y:S01]  /*927d0*/  LDL.LU.64 R6, [R1+0x868] ;  /* 0x0008680001067983 */ /* 0x002ea20000300a00 */
[----:B------:R-:W-:Y:S02]  /*927e0*/  LOP3.LUT P1, RZ, R50, 0x40000000, RZ, 0xc0, !PT ;  /* 0x4000000032ff7812 */ /* 0x000fe4000782c0ff */
[----:B---3--:R-:W-:Y:S02]  /*927f0*/  PRMT R4, R8, 0x7770, RZ ;  /* 0x0000777008047816 */ /* 0x008fe400000000ff */
[C---:B------:R-:W-:Y:S02]  /*92800*/  LOP3.LUT P2, RZ, R48.reuse, 0x80, RZ, 0xc0, !PT ;  /* 0x0000008030ff7812 */ /* 0x040fe4000784c0ff */
[----:B------:R-:W-:-:S02]  /*92810*/  LOP3.LUT P0, RZ, R48, 0x10, RZ, 0xc0, !PT ;  /* 0x0000001030ff7812 */ /* 0x000fc4000780c0ff */
[C---:B------:R-:W-:Y:S02]  /*92820*/  LOP3.LUT P3, RZ, R48.reuse, 0x8, RZ, 0xc0, !PT ;  /* 0x0000000830ff7812 */ /* 0x040fe4000786c0ff */
[C---:B------:R-:W-:Y:S02]  /*92830*/  LOP3.LUT P4, RZ, R48.reuse, 0x2, RZ, 0xc0, !PT ;  /* 0x0000000230ff7812 */ /* 0x040fe4000788c0ff */
[----:B------:R-:W-:Y:S02]  /*92840*/  LOP3.LUT P5, RZ, R48, 0x1, RZ, 0xc0, !PT ;  /* 0x0000000130ff7812 */ /* 0x000fe400078ac0ff */
[----:B------:R-:W-:Y:S01]  /*92850*/  LOP3.LUT P6, RZ, R49, 0x40000000, RZ, 0xc0, !PT ;  /* 0x4000000031ff7812 */ /* 0x000fe200078cc0ff */
[----:B--2---:R1:W-:Y:S01]  /*92860*/  @P1 STG.E.U8 desc[UR52][R6.64], R4 ;  /* 0x0000000406001986 */ /* 0x0043e2000c101134 */
[----:B------:R-:W-:Y:S02]  /*92870*/  LOP3.LUT P1, RZ, R50, 0x20000000, RZ, 0xc0, !PT ;  /* 0x2000000032ff7812 */ /* 0x000fe4000782c0ff */
[----:B-1----:R-:W-:-:S11]  /*92880*/  PRMT R4, R8, 0x7771, RZ ;  /* 0x0000777108047816 */ /* 0x002fd600000000ff */
[----:B------:R1:W-:Y:S02]  /*92890*/  @P1 STG.E.U8 desc[UR52][R52.64], R4 ;  /* 0x0000000434001986 */ /* 0x0003e4000c101134 */
[C---:B-1----:R-:W-:Y:S02]  /*928a0*/  PRMT R4, R8.reuse, 0x7772, RZ ;  /* 0x0000777208047816 */ /* 0x042fe400000000ff */
[----:B------:R-:W2:Y:S01]  /*928b0*/  LDL.LU.64 R52, [R1+0x820] ;  /* 0x0008200001347983 */ /* 0x000ea20000300a00 */
[----:B------:R-:W-:-:S03]  /*928c0*/  PRMT R8, R8, 0x7773, RZ ;  /* 0x0000777308087816 */ /* 0x000fc600000000ff */
[----:B------:R1:W-:Y:S04]  /*928d0*/  @P2 STG.E.U8 desc[UR52][R54.64], R4 ;  /* 0x0000000436002986 */ /* 0x0003e8000c101134 */
[----:B------:R-:W-:Y:S01]  /*928e0*/  @P0 STG.E.U8 desc[UR52][R56.64], R8 ;  /* 0x0000000838000986 */ /* 0x000fe2000c101134 */
[----:B-1----:R-:W-:-:S03]  /*928f0*/  PRMT R4, R9, 0x7770, RZ ;  /* 0x0000777009047816 */ /* 0x002fc600000000ff */
[----:B------:R-:W3:Y:S04]  /*92900*/  LDL.LU.64 R54, [R1+0x818] ;  /* 0x0008180001367983 */ /* 0x000ee80000300a00 */
[----:B------:R1:W-:Y:S02]  /*92910*/  @P3 STG.E.U8 desc[UR52][R60.64], R4 ;  /* 0x000000043c003986 */ /* 0x0003e4000c101134 */
[C---:B-1----:R-:W-:Y:S02]  /*92920*/  PRMT R4, R9.reuse, 0x7771, RZ ;  /* 0x0000777109047816 */ /* 0x042fe400000000ff */
[----:B------:R-:W3:Y:S04]  /*92930*/  LDL.LU.64 R60, [R1+0x810] ;  /* 0x00081000013c7983 */ /* 0x000ee80000300a00 */
[----:B------:R1:W-:Y:S02]  /*92940*/  @P4 STG.E.U8 desc[UR52][R58.64], R4 ;  /* 0x000000043a004986 */ /* 0x0003e4000c101134 */
[----:B-1----:R-:W-:-:S05]  /*92950*/  PRMT R4, R9, 0x7772, RZ ;  /* 0x0000777209047816 */ /* 0x002fca00000000ff */
[----:B------:R1:W-:Y:S04]  /*92960*/  @P5 STG.E.U8 desc[UR52][R18.64], R4 ;  /* 0x0000000412005986 */ /* 0x0003e8000c101134 */
[----:B-1----:R-:W3:Y:S04]  /*92970*/  LDL.LU.64 R18, [R1+0x808] ;  /* 0x0008080001127983 */ /* 0x002ee80000300a00 */
[----:B------:R-:W3:Y:S01]  /*92980*/  LDL.LU.64 R58, [R1+0x800] ;  /* 0x00080000013a7983 */ /* 0x000ee20000300a00 */
[----:B------:R-:W-:-:S05]  /*92990*/  PRMT R9, R9, 0x7773, RZ ;  /* 0x0000777309097816 */ /* 0x000fca00000000ff */
[----:B------:R1:W-:Y:S04]  /*929a0*/  @P6 STG.E.U8 desc[UR52][R14.64], R9 ;  /* 0x000000090e006986 */ /* 0x0003e8000c101134 */
[----:B-1----:R-:W3:Y:S01]  /*929b0*/  LDL.LU.64 R14, [R1+0x7f8] ;  /* 0x0007f800010e7983 */ /* 0x002ee20000300a00 */
[C---:B------:R-:W-:Y:S02]  /*929c0*/  LOP3.LUT P3, RZ, R49.reuse, 0x800, RZ, 0xc0, !PT ;  /* 0x0000080031ff7812 */ /* 0x040fe4000786c0ff */
[----:B------:R-:W-:Y:S01]  /*929d0*/  LOP3.LUT R50, R50, 0xff7fffff, RZ, 0xc0, !PT ;  /* 0xff7fffff32327812 */ /* 0x000fe200078ec0ff */
[----:B------:R-:W3:Y:S01]  /*929e0*/  LDL.LU.64 R56, [R1+0x7f0] ;  /* 0x0007f00001387983 */ /* 0x000ee20000300a00 */
[----:B------:R-:W-:-:S03]  /*929f0*/  LOP3.LUT P0, RZ, R49, 0x10000000, RZ, 0xc0, !PT ;  /* 0x1000000031ff7812 */ /* 0x000fc6000780c0ff */
[----:B------:R-:W3:Y:S06]  /*92a00*/  LDL.LU.64 R6, [R1+0x7e8] ;  /* 0x0007e80001067983 */ /* 0x000eec0000300a00 */
        /* <DEDUP_REMOVED lines=14> */
[C---:B------:R-:W-:Y:S02]  /*92af0*/  LOP3.LUT P3, RZ, R49.reuse, 0x100000, RZ, 0xc0, !PT ;  /* 0x0010000031ff7812 */ /* 0x040fe4000786c0ff */
[----:B----4-:R-:W-:Y:S02]  /*92b00*/  PRMT R4, R10, 0x7770, RZ ;  /* 0x000077700a047816 */ /* 0x010fe400000000ff */
[C---:B------:R-:W-:Y:S02]  /*92b10*/  LOP3.LUT P6, RZ, R49.reuse, 0x80, RZ, 0xc0, !PT ;  /* 0x0000008031ff7812 */ /* 0x040fe400078cc0ff */
[----:B------:R-:W-:Y:S02]  /*92b20*/  LOP3.LUT R50, R50, 0xefffffff, RZ, 0xc0, !PT ;  /* 0xefffffff32327812 */ /* 0x000fe400078ec0ff */
[----:B------:R-:W-:-:S05]  /*92b30*/  LOP3.LUT P4, RZ, R49, 0x1000000, RZ, 0xc0, !PT ;  /* 0x0100000031ff7812 */ /* 0x000fca000788c0ff */
[----:B------:R-:W-:Y:S02]  /*92b40*/  @P3 LOP3.LUT R50, R50, 0x10000000, RZ, 0xfc, !PT ;  /* 0x1000000032323812 */ /* 0x000fe400078efcff */
[----:B------:R-:W-:Y:S02]  /*92b50*/  LOP3.LUT P3, RZ, R49, 0x400000, RZ, 0xc0, !PT ;  /* 0x0040000031ff7812 */ /* 0x000fe4000786c0ff */
[----:B------:R-:W-:-:S04]  /*92b60*/  LOP3.LUT R50, R50, 0xffdfffff, RZ, 0xc0, !PT ;  /* 0xffdfffff32327812 */ /* 0x000fc800078ec0ff */
[----:B------:R-:W-:Y:S02]  /*92b70*/  @P6 LOP3.LUT R50, R50, 0x200000, RZ, 0xfc, !PT ;  /* 0x0020000032326812 */ /* 0x000fe400078efcff */
[----:B------:R-:W-:Y:S02]  /*92b80*/  LOP3.LUT P6, RZ, R49, 0x100, RZ, 0xc0, !PT ;  /* 0x0000010031ff7812 */ /* 0x000fe400078cc0ff */
[----:B------:R-:W-:-:S11]  /*92b90*/  LOP3.LUT R50, R50, 0xffbfffff, RZ, 0xc0, !PT ;  /* 0xffbfffff32327812 */ /* 0x000fd600078ec0ff */
[----:B------:R-:W-:Y:S01]  /*92ba0*/  @P6 LOP3.LUT R50, R50, 0x400000, RZ, 0xfc, !PT ;  /* 0x0040000032326812 */ /* 0x000fe200078efcff */
[----:B--2---:R1:W-:Y:S04]  /*92bb0*/  @P0 STG.E.U8 desc[UR52][R52.64], R4 ;  /* 0x0000000434000986 */ /* 0x0043e8000c101134 */
[----:B-1----:R-:W2:Y:S01]  /*92bc0*/  LDL.LU.64 R52, [R1+0x7e0] ;  /* 0x0007e00001347983 */ /* 0x002ea20000300a00 */
[----:B------:R-:W-:-:S05]  /*92bd0*/  PRMT R4, R10, 0x7771, RZ ;  /* 0x000077710a047816 */ /* 0x000fca00000000ff */
[----:B---3--:R1:W-:Y:S02]  /*92be0*/  @P5 STG.E.U8 desc[UR52][R54.64], R4 ;  /* 0x0000000436005986 */ /* 0x0083e4000c101134 */
[C---:B-1----:R-:W-:Y:S02]  /*92bf0*/  PRMT R4, R10.reuse, 0x7772, RZ ;  /* 0x000077720a047816 */ /* 0x042fe400000000ff */
[----:B------:R-:W-:-:S03]  /*92c00*/  PRMT R10, R10, 0x7773, RZ ;  /* 0x000077730a0a7816 */ /* 0x000fc600000000ff */
[----:B------:R1:W-:Y:S04]  /*92c10*/  @P4 STG.E.U8 desc[UR52][R60.64], R4 ;  /* 0x000000043c004986 */ /* 0x0003e8000c101134 */
[----:B-1----:R-:W3:Y:S01]  /*92c20*/  LDL.LU.64 R60, [R1+0x5c8] ;  /* 0x0005c800013c7983 */ /* 0x002ee20000300a00 */
[----:B------:R-:W-:-:S03]  /*92c30*/  PRMT R4, R11, 0x7770, RZ ;  /* 0x000077700b047816 */ /* 0x000fc600000000ff */
[----:B------:R1:W-:Y:S01]  /*92c40*/  @P3 STG.E.U8 desc[UR52][R18.64], R10 ;  /* 0x0000000a12003986 */ /* 0x0003e2000c101134 */
[----:B------:R-:W-:-:S03]  /*92c50*/  LOP3.LUT P3, RZ, R50, 0x10000000, RZ, 0xc0, !PT ;  /* 0x1000000032ff7812 */ /* 0x000fc6000786c0ff */
[----:B-1----:R-:W4:Y:S04]  /*92c60*/  LDL.LU.64 R18, [R1+0x7d8] ;  /* 0x0007d80001127983 */ /* 0x002f280000300a00 */
[----:B------:R-:W4:Y:S06]  /*92c70*/  LDL.LU.64 R54, [R1+0x7d0] ;  /* 0x0007d00001367983 */ /* 0x000f2c0000300a00 */
[----:B------:R1:W-:Y:S01]  /*92c80*/  @P3 STG.E.U8 desc[UR52][R58.64], R4 ;  /* 0x000000043a003986 */ /* 0x0003e2000c101134 */
[----:B------:R-:W-:-:S03]  /*92c90*/  LOP3.LUT P3, RZ, R50, 0x8000000, RZ, 0xc0, !PT ;  /* 0x0800000032ff7812 */ /* 0x000fc6000786c0ff */
[----:B-1----:R-:W4:Y:S01]  /*92ca0*/  LDL.LU.64 R58, [R1+0x5c0] ;  /* 0x0005c000013a7983 */ /* 0x002f220000300a00 */
[----:B------:R-:W-:-:S09]  /*92cb0*/  PRMT R4, R11, 0x7771, RZ ;  /* 0x000077710b047816 */ /* 0x000fd200000000ff */
[----:B------:R1:W-:Y:S04]  /*92cc0*/  @P3 STG.E.U8 desc[UR52][R14.64], R4 ;  /* 0x000000040e003986 */ /* 0x0003e8000c101134 */
[----:B-1----:R-:W4:Y:S01]  /*92cd0*/  LDL.LU.64 R14, [R1+0x5b8] ;  /* 0x0005b800010e7983 */ /* 0x002f220000300a00 */
[----:B------:R-:W-:Y:S02]  /*92ce0*/  LOP3.LUT P3, RZ, R50, 0x4000000, RZ, 0xc0, !PT ;  /* 0x0400000032ff7812 */ /* 0x000fe4000786c0ff */
[C---:B------:R-:W-:Y:S01]  /*92cf0*/  PRMT R4, R11.reuse, 0x7772, RZ ;  /* 0x000077720b047816 */ /* 0x040fe200000000ff */
[----:B------:R-:W4:Y:S01]  /*92d00*/  LDL.LU R51, [R1+0x83c] ;  /* 0x00083c0001337983 */ /* 0x000f220000300800 */
[----:B------:R-:W-:-:S09]  /*92d10*/  PRMT R11, R11, 0x7773, RZ ;  /* 0x000077730b0b7816 */ /* 0x000fd200000000ff */
[----:B------:R1:W-:Y:S01]  /*92d20*/  @P3 STG.E.U8 desc[UR52][R56.64], R4 ;  /* 0x0000000438003986 */ /* 0x0003e2000c101134 */
[----:B------:R-:W-:Y:S02]  /*92d30*/  LOP3.LUT P3, RZ, R50, 0x2000000, RZ, 0xc0, !PT ;  /* 0x0200000032ff7812 */ /* 0x000fe4000786c0ff */
[----:B-1----:R-:W-:Y:S01]  /*92d40*/  PRMT R4, R12, 0x7770, RZ ;  /* 0x000077700c047816 */ /* 0x002fe200000000ff */
[----:B------:R-:W4:Y:S10]  /*92d50*/  LDL.LU.64 R56, [R1+0x7c8] ;  /* 0x0007c80001387983 */ /* 0x000f340000300a00 */
[----:B------:R1:W-:Y:S01]  /*92d60*/  @P3 STG.E.U8 desc[UR52][R6.64], R11 ;  /* 0x0000000b06003986 */ /* 0x0003e2000c101134 */
[----:B------:R-:W-:-:S02]  /*92d70*/  LOP3.LUT P3, RZ, R50, 0x1000000, RZ, 0xc0, !PT ;  /* 0x0100000032ff7812 */ /* 0x000fc4000786c0ff */
[C---:B------:R-:W-:Y:S01]  /*92d80*/  LOP3.LUT P6, RZ, R49.reuse, 0x400, RZ, 0xc0, !PT ;  /* 0x0000040031ff7812 */ /* 0x040fe200078cc0ff */
[----:B------:R-:W4:Y:S01]  /*92d90*/  LDL.LU.64 R8, [R1+0x5b0] ;  /* 0x0005b00001087983 */ /* 0x000f220000300a00 */
[----:B------:R-:W-:-:S03]  /*92da0*/  LOP3.LUT P0, RZ, R49, 0x40, RZ, 0xc0, !PT ;  /* 0x0000004031ff7812 */ /* 0x000fc6000780c0ff */
[----:B-1----:R-:W4:Y:S04]  /*92db0*/  LDL.LU.64 R6, [R1+0x7c0] ;  /* 0x0007c00001067983 */ /* 0x002f280000300a00 */
[----:B------:R-:W4:Y:S04]  /*92dc0*/  LDL.LU R10, [R1+0xac0] ;  /* 0x000ac000010a7983 */ /* 0x000f280000300800 */
[----:B--2---:R1:W-:Y:S01]  /*92dd0*/  @P3 STG.E.U8 desc[UR52][R52.64], R4 ;  /* 0x0000000434003986 */ /* 0x0043e2000c101134 */
[----:B------:R-:W-:Y:S02]  /*92de0*/  LOP3.LUT P3, RZ, R50, 0x800000, RZ, 0xc0, !PT ;  /* 0x0080000032ff7812 */ /* 0x000fe4000786c0ff */
[C---:B-1----:R-:W-:Y:S01]  /*92df0*/  PRMT R4, R12.reuse, 0x7771, RZ ;  /* 0x000077710c047816 */ /* 0x042fe200000000ff */
[----:B------:R-:W2:Y:S10]  /*92e00*/  LDL.LU.64 R52, [R1+0x7b8] ;  /* 0x0007b80001347983 */ /* 0x000eb40000300a00 */
[----:B---3--:R1:W-:Y:S02]  /*92e10*/  @P3 STG.E.U8 desc[UR52][R60.64], R4 ;  /* 0x000000043c003986 */ /* 0x0083e4000c101134 */
[----:B-1----:R-:W-:-:S02]  /*92e20*/  PRMT R4, R12, 0x7772, RZ ;  /* 0x000077720c047816 */ /* 0x002fc400000000ff */
[----:B------:R-:W3:Y:S01]  /*92e30*/  LDL.LU.64 R60, [R1+0x5a8] ;  /* 0x0005a800013c7983 */ /* 0x000ee20000300a00 */
[----:B------:R-:W-:-:S03]  /*92e40*/  PRMT R12, R12, 0x7773, RZ ;  /* 0x000077730c0c7816 */ /* 0x000fc600000000ff */
[----:B----4-:R1:W-:Y:S01]  /*92e50*/  @P6 STG.E.U8 desc[UR52][R18.64], R4 ;  /* 0x0000000412006986 */ /* 0x0103e2000c101134 */
[C---:B------:R-:W-:Y:S02]  /*92e60*/  LOP3.LUT P6, RZ, R50.reuse, 0x400000, RZ, 0xc0, !PT ;  /* 0x0040000032ff7812 */ /* 0x040fe400078cc0ff */
[----:B-1----:R-:W-:Y:S01]  /*92e70*/  PRMT R4, R13, 0x7770, RZ ;  /* 0x000077700d047816 */ /* 0x002fe200000000ff */
[----:B------:R-:W4:Y:S10]  /*92e80*/  LDL.LU.64 R18, [R1+0x2550] ;  /* 0x0025500001127983 */ /* 0x000f340000300a00 */
[----:B------:R1:W-:Y:S01]  /*92e90*/  @P6 STG.E.U8 desc[UR52][R54.64], R12 ;  /* 0x0000000c36006986 */ /* 0x0003e2000c101134 */
[----:B------:R-:W-:-:S03]  /*92ea0*/  LOP3.LUT P6, RZ, R50, 0x200000, RZ, 0xc0, !PT ;  /* 0x0020000032ff7812 */ /* 0x000fc600078cc0ff */
[----:B-1----:R-:W2:Y:S10]  /*92eb0*/  LDL.LU.64 R54, [R1+0x5a0] ;  /* 0x0005a00001367983 */ /* 0x002eb40000300a00 */
[----:B------:R1:W-:Y:S02]  /*92ec0*/  @P6 STG.E.U8 desc[UR52][R58.64], R4 ;  /* 0x000000043a006986 */ /* 0x0003e4000c101134 */
[----:B-1----:R-:W-:-:S02]  /*92ed0*/  PRMT R4, R13, 0x7771, RZ ;  /* 0x000077710d047816 */ /* 0x002fc400000000ff */
[----:B------:R-:W2:Y:S04]  /*92ee0*/  LDL.LU.64 R58, [R1+0x7b0] ;  /* 0x0007b000013a7983 */ /* 0x000ea80000300a00 */
[----:B------:R1:W-:Y:S04]  /*92ef0*/  @P0 STG.E.U8 desc[UR52][R14.64], R4 ;  /* 0x000000040e000986 */ /* 0x0003e8000c101134 */
[----:B-1----:R-:W2:Y:S01]  /*92f00*/  LDL.LU.64 R14, [R1+0x2548] ;  /* 0x00254800010e7983 */ /* 0x002ea20000300a00 */
[----:B------:R-:W-:Y:S02]  /*92f10*/  LOP3.LUT P5, RZ, R49, 0x10, RZ, 0xc0, !PT ;  /* 0x0000001031ff7812 */ /* 0x000fe400078ac0ff */
[----:B------:R-:W-:-:S11]  /*92f20*/  PRMT R4, R13, 0x7772, RZ ;  /* 0x000077720d047816 */ /* 0x000fd600000000ff */
[----:B------:R1:W-:Y:S01]  /*92f30*/  @P5 STG.E.U8 desc[UR52][R56.64], R4 ;  /* 0x0000000438005986 */ /* 0x0003e2000c101134 */
[----:B------:R-:W-:-:S03]  /*92f40*/  LOP3.LUT P1, RZ, R49, 0x8, RZ, 0xc0, !PT ;  /* 0x0000000831ff7812 */ /* 0x000fc6000782c0ff */
[----:B-1----:R-:W3:Y:S01]  /*92f50*/  LDL.LU.64 R56, [R1+0x598] ;  /* 0x0005980001387983 */ /* 0x002ee20000300a00 */
[----:B------:R-:W-:Y:S02]  /*92f60*/  LOP3.LUT P2, RZ, R49, 0x4, RZ, 0xc0, !PT ;  /* 0x0000000431ff7812 */ /* 0x000fe4000784c0ff */
[----:B------:R-:W-:Y:S02]  /*92f70*/  PRMT R13, R13, 0x7773, RZ ;  /* 0x000077730d0d7816 */ /* 0x000fe400000000ff */
[----:B------:R-:W-:-:S05]  /*92f80*/  LOP3.LUT P4, RZ, R49, 0x1, RZ, 0xc0, !PT ;  /* 0x0000000131ff7812 */ /* 0x000fca000788c0ff */
[----:B------:R-:W-:Y:S01]  /*92f90*/  @P1 STG.E.U8 desc[UR52][R8.64], R13 ;  /* 0x0000000d08001986 */ /* 0x000fe2000c101134 */
[----:B------:R-:W-:Y:S01]  /*92fa0*/  ISETP.LT.AND P1, PT, R51, UR4, !P4 ;  /* 0x0000000433007c0c */ /* 0x000fe2000e721270 */
[----:B------:R-:W1:Y:S01]  /*92fb0*/  LDCU UR4, c[0x0][0x398] ;  /* 0x00007300ff0477ac */ /* 0x000e620008000800 */
[----:B------:R-:W-:Y:S02]  /*92fc0*/  LOP3.LUT P6, RZ, R50, 0x100000, RZ, 0xc0, !PT ;  /* 0x0010000032ff7812 */ /* 0x000fe400078cc0ff */
[----:B------:R-:W-:Y:S02]  /*92fd0*/  LOP3.LUT P3, RZ, R49, 0x2, RZ, 0xc0, !PT ;  /* 0x0000000231ff7812 */ /* 0x000fe4000786c0ff */
[----:B--2---:R-:W-:-:S05]  /*92fe0*/  PRMT R4, R14, 0x7770, RZ ;  /* 0x000077700e047816 */ /* 0x004fca00000000ff */
[----:B------:R2:W-:Y:S04]  /*92ff0*/  @P2 STG.E.U8 desc[UR52][R6.64], R4 ;  /* 0x0000000406002986 */ /* 0x0005e8000c101134 */
[----:B--2---:R-:W2:Y:S01]  /*93000*/  LDL.LU.64 R6, [R1+0x7a8] ;  /* 0x0007a80001067983 */ /* 0x004ea20000300a00 */
[----:B------:R-:W-:-:S05]  /*93010*/  PRMT R4, R14, 0x7771, RZ ;  /* 0x000077710e047816 */ /* 0x000fca00000000ff */
[----:B------:R0:W-:Y:S01]  /*93020*/  @P1 STG.E.U8 desc[UR52][R52.64], R4 ;  /* 0x0000000434001986 */ /* 0x0001e2000c101134 */
[----:B-1----:R-:W-:Y:S01]  /*93030*/  ISETP.LT.AND P1, PT, R10, UR4, !P6 ;  /* 0x000000040a007c0c */ /* 0x002fe2000f721270 */
[----:B------:R-:W1:Y:S02]  /*93040*/  LDCU UR4, c[0x0][0x398] ;  /* 0x00007300ff0477ac */ /* 0x000e640008000800 */
[----:B0-----:R-:W4:Y:S01]  /*93050*/  LDL.LU.64 R52, [R1+0x7a0] ;  /* 0x0007a00001347983 */ /* 0x001f220000300a00 */
[----:B------:R-:W-:-:S09]  /*93060*/  PRMT R4, R14, 0x7772, RZ ;  /* 0x000077720e047816 */ /* 0x000fd200000000ff */
[----:B---3--:R0:W-:Y:S04]  /*93070*/  @P1 STG.E.U8 desc[UR52][R60.64], R4 ;  /* 0x000000043c001986 */ /* 0x0081e8000c101134 */
[----:B0-----:R-:W3:Y:S01]  /*93080*/  LDL.LU.64 R60, [R1+0x590] ;  /* 0x00059000013c7983 */ /* 0x001ee20000300a00 */
[----:B-1----:R-:W-:Y:S01]  /*93090*/  ISETP.LT.AND P6, PT, R51, UR4, !P6 ;  /* 0x0000000433007c0c */ /* 0x002fe2000f7c1270 */
[----:B------:R-:W0:Y:S01]  /*930a0*/  LDCU UR4, c[0x0][0x398] ;  /* 0x00007300ff0477ac */ /* 0x000e220008000800 */
[----:B------:R-:W-:Y:S02]  /*930b0*/  PRMT R14, R14, 0x7773, RZ ;  /* 0x000077730e0e7816 */ /* 0x000fe400000000ff */
[----:B------:R-:W-:-:S09]  /*930c0*/  PRMT R4, R15, 0x7770, RZ ;  /* 0x000077700f047816 */ /* 0x000fd200000000ff */
[----:B------:R1:W-:Y:S01]  /*930d0*/  @P6 STG.E.U8 desc[UR52][R54.64], R14 ;  /* 0x0000000e36006986 */ /* 0x0003e2000c101134 */
[----:B0-----:R-:W-:Y:S01]  /*930e0*/  ISETP.LT.AND P6, PT, R10, UR4, !P3 ;  /* 0x000000040a007c0c */ /* 0x001fe2000dfc1270 */
[----:B------:R-:W0:Y:S02]  /*930f0*/  LDCU UR4, c[0x0][0x398] ;  /* 0x00007300ff0477ac */ /* 0x000e240008000800 */
[----:B-1----:R-:W3:Y:S10]  /*93100*/  LDL.LU.64 R54, [R1+0x588] ;  /* 0x0005880001367983 */ /* 0x002ef40000300a00 */
[----:B------:R1:W-:Y:S04]  /*93110*/  @P6 STG.E.U8 desc[UR52][R58.64], R4 ;  /* 0x000000043a006986 */ /* 0x0003e8000c101134 */
[----:B-1----:R-:W3:Y:S01]  /*93120*/  LDL.LU.64 R58, [R1+0x798] ;  /* 0x00079800013a7983 */ /* 0x002ee20000300a00 */
[----:B0-----:R-:W-:Y:S01]  /*93130*/  ISETP.LT.AND P6, PT, R51, UR4, !P3 ;  /* 0x0000000433007c0c */ /* 0x001fe2000dfc1270 */
[----:B------:R-:W0:Y:S01]  /*93140*/  LDCU UR4, c[0x0][0x398] ;  /* 0x00007300ff0477ac */ /* 0x000e220008000800 */
[----:B------:R-:W-:-:S02]  /*93150*/  PRMT R4, R15, 0x7771, RZ ;  /* 0x000077710f047816 */ /* 0x000fc400000000ff */
[----:B------:R-:W-:-:S09]  /*93160*/  LOP3.LUT P0, RZ, R49, 0x20, RZ, 0xc0, !PT ;  /* 0x0000002031ff7812 */ /* 0x000fd2000780c0ff */
[----:B------:R1:W-:Y:S01]  /*93170*/  @P6 STG.E.U8 desc[UR52][R56.64], R4 ;  /* 0x0000000438006986 */ /* 0x0003e2000c101134 */
[----:B0-----:R-:W-:Y:S01]  /*93180*/  ISETP.LT.AND P6, PT, R10, UR4, !P0 ;  /* 0x000000040a007c0c */ /* 0x001fe2000c7c1270 */
[----:B------:R-:W0:Y:S02]  /*93190*/  LDCU UR4, c[0x0][0x398] ;  /* 0x00007300ff0477ac */ /* 0x000e240008000800 */
[----:B-1----:R-:W3:Y:S01]  /*931a0*/  LDL.LU.64 R56, [R1+0x580] ;  /* 0x0005800001387983 */ /* 0x002ee20000300a00 */
[C---:B------:R-:W-:Y:S02]  /*931b0*/  PRMT R4, R15.reuse, 0x7772, RZ ;  /* 0x000077720f047816 */ /* 0x040fe400000000ff */
[----:B------:R-:W-:Y:S02]  /*931c0*/  PRMT R15, R15, 0x7773, RZ ;  /* 0x000077730f0f7816 */ /* 0x000fe400000000ff */
[C---:B------:R-:W-:Y:S02]  /*931d0*/  LOP3.LUT P2, RZ, R49.reuse, 0x200, RZ, 0xc0, !PT ;  /* 0x0000020031ff7812 */ /* 0x040fe4000784c0ff */
[----:B------:R-:W-:-:S03]  /*931e0*/  LOP3.LUT P4, RZ, R49, 0x1000, RZ, 0xc0, !PT ;  /* 0x0000100031ff7812 */ /* 0x000fc6000788c0ff */
[----:B--2---:R1:W-:Y:S01]  /*931f0*/  @P6 STG.E.U8 desc[UR52][R6.64], R4 ;  /* 0x0000000406006986 */ /* 0x0043e2000c101134 */
[C---:B0-----:R-:W-:Y:S01]  /*93200*/  ISETP.LT.AND P6, PT, R51.reuse, UR4, !P0 ;  /* 0x0000000433007c0c */ /* 0x041fe2000c7c1270 */
[----:B------:R-:W0:Y:S02]  /*93210*/  LDCU UR4, c[0x0][0x398] ;  /* 0x00007300ff0477ac */ /* 0x000e240008000800 */
[----:B-1----:R-:W2:Y:S10]  /*93220*/  LDL.LU.64 R6, [R1+0x790] ;  /* 0x0007900001067983 */ /* 0x002eb40000300a00 */
[----:B----4-:R1:W-:Y:S01]  /*93230*/  @P6 STG.E.U8 desc[UR52][R52.64], R15 ;  /* 0x0000000f34006986 */ /* 0x0103e2000c101134 */
[----:B0-----:R-:W-:Y:S01]  /*93240*/  ISETP.LT.AND P6, PT, R10, UR4, !P2 ;  /* 0x000000040a007c0c */ /* 0x001fe2000d7c1270 */
[----:B------:R-:W0:Y:S01]  /*93250*/  LDCU UR4, c[0x0][0x398] ;  /* 0x00007300ff0477ac */ /* 0x000e220008000800 */
[C---:B------:R-:W-:Y:S01]  /*93260*/  PRMT R4, R16.reuse, 0x7770, RZ ;  /* 0x0000777010047816 */ /* 0x040fe200000000ff */
[----:B-1----:R-:W4:Y:S10]  /*93270*/  LDL.LU.64 R52, [R1+0x788] ;  /* 0x0007880001347983 */ /* 0x002f340000300a00 */
[----:B---3--:R1:W-:Y:S04]  /*93280*/  @P6 STG.E.U8 desc[UR52][R60.64], R4 ;  /* 0x000000043c006986 */ /* 0x0083e8000c101134 */
[----:B-1----:R-:W3:Y:S01]  /*93290*/  LDL.LU.64 R60, [R1+0x578] ;  /* 0x00057800013c7983 */ /* 0x002ee20000300a00 */
[----:B0-----:R-:W-:Y:S01]  /*932a0*/  ISETP.LT.AND P6, PT, R51, UR4, !P2 ;  /* 0x0000000433007c0c */ /* 0x001fe2000d7c1270 */
[----:B------:R-:W0:Y:S01]  /*932b0*/  LDCU UR4, c[0x0][0x398] ;  /* 0x00007300ff0477ac */ /* 0x000e220008000800 */
[----:B------:R-:W-:-:S11]  /*932c0*/  PRMT R4, R16, 0x7771, RZ ;  /* 0x0000777110047816 */ /* 0x000fd600000000ff */
[----:B------:R1:W-:Y:S01]  /*932d0*/  @P6 STG.E.U8 desc[UR52][R54.64], R4 ;  /* 0x0000000436006986 */ /* 0x0003e2000c101134 */
[----:B0-----:R-:W-:Y:S01]  /*932e0*/  ISETP.LT.AND P6, PT, R10, UR4, !P4 ;  /* 0x000000040a007c0c */ /* 0x001fe2000e7c1270 */
[----:B------:R-:W0:Y:S02]  /*932f0*/  LDCU UR4, c[0x0][0x398] ;  /* 0x00007300ff0477ac */ /* 0x000e240008000800 */
[----:B-1----:R-:W3:Y:S01]  /*93300*/  LDL.LU.64 R54, [R1+0x570] ;  /* 0x0005700001367983 */ /* 0x002ee20000300a00 */
[----:B------:R-:W-:-:S09]  /*93310*/  PRMT R4, R16, 0x7772, RZ ;  /* 0x0000777210047816 */ /* 0x000fd200000000ff */
[----:B------:R1:W-:Y:S04]  /*93320*/  @P6 STG.E.U8 desc[UR52][R58.64], R4 ;  /* 0x000000043a006986 */ /* 0x0003e8000c101134 */
[----:B-1----:R-:W3:Y:S01]  /*93330*/  LDL.LU.64 R58, [R1+0x780] ;  /* 0x00078000013a7983 */ /* 0x002ee20000300a00 */
[----:B0-----:R-:W-:Y:S01]  /*93340*/  ISETP.LT.AND P6, PT, R51, UR4, !P4 ;  /* 0x0000000433007c0c */ /* 0x001fe2000e7c1270 */
[----:B------:R-:W0:Y:S01]  /*93350*/  LDCU UR4, c[0x0][0x398] ;  /* 0x00007300ff0477ac */ /* 0x000e220008000800 */
[----:B------:R-:W-:Y:S02]  /*93360*/  PRMT R16, R16, 0x7773, RZ ;  /* 0x0000777310107816 */ /* 0x000fe400000000ff */
[----:B------:R-:W-:-:S09]  /*93370*/  LOP3.LUT P3, RZ, R49, 0x8000, RZ, 0xc0, !PT ;  /* 0x0000800031ff7812 */ /* 0x000fd2000786c0ff */
[----:B------:R1:W-:Y:S01]  /*93380*/  @P6 STG.E.U8 desc[UR52][R56.64], R16 ;  /* 0x0000001038006986 */ /* 0x0003e2000c101134 */
[----:B0-----:R-:W-:Y:S01]  /*93390*/  ISETP.LT.AND P6, PT, R10, UR4, !P3 ;  /* 0x000000040a007c0c */ /* 0x001fe2000dfc1270 */
[----:B------:R-:W0:Y:S02]  /*933a0*/  LDCU UR4, c[0x0][0x398] ;  /* 0x00007300ff0477ac */ /* 0x000e240008000800 */
[----:B-1----:R-:W3:Y:S01]  /*933b0*/  LDL.LU.64 R56, [R1+0x568] ;  /* 0x0005680001387983 */ /* 0x002ee20000300a00 */
[----:B------:R-:W-:Y:S02]  /*933c0*/  PRMT R4, R17, 0x7770, RZ ;  /* 0x0000777011047816 */ /* 0x000fe400000000ff */
[C---:B------:R-:W-:Y:S02]  /*933d0*/  LOP3.LUT P0, RZ, R49.reuse, 0x10000, RZ, 0xc0, !PT ;  /* 0x0001000031ff7812 */ /* 0x040fe4000780c0ff */
[----:B------:R-:W-:-:S05]  /*933e0*/  LOP3.LUT P2, RZ, R49, 0x80000, RZ, 0xc0, !PT ;  /* 0x0008000031ff7812 */ /* 0x000fca000784c0ff */
[----:B--2---:R1:W-:Y:S01]  /*933f0*/  @P6 STG.E.U8 desc[UR52][R6.64], R4 ;  /* 0x0000000406006986 */ /* 0x0043e2000c101134 */
[----:B0-----:R-:W-:Y:S01]  /*93400*/  ISETP.LT.AND P6, PT, R51, UR4, !P3 ;  /* 0x0000000433007c0c */ /* 0x001fe2000dfc1270 */
[----:B------:R-:W0:Y:S02]  /*93410*/  LDCU UR4, c[0x0][0x398] ;  /* 0x00007300ff0477ac */ /* 0x000e240008000800 */
[----:B-1----:R-:W2:Y:S01]  /*93420*/  LDL.LU.64 R6, [R1+0x778] ;  /* 0x0007780001067983 */ /* 0x002ea20000300a00 */
[----:B------:R-:W-:-:S09]  /*93430*/  PRMT R4, R17, 0x7771, RZ ;  /* 0x0000777111047816 */ /* 0x000fd200000000ff */
[----:B----4-:R1:W-:Y:S01]  /*93440*/  @P6 STG.E.U8 desc[UR52][R52.64], R4 ;  /* 0x0000000434006986 */ /* 0x0103e2000c101134 */
[----:B0-----:R-:W-:Y:S01]  /*93450*/  ISETP.LT.AND P6, PT, R10, UR4, !P0 ;  /* 0x000000040a007c0c */ /* 0x001fe2000c7c1270 */
[----:B------:R-:W0:Y:S02]  /*93460*/  LDCU UR4, c[0x0][0x398] ;  /* 0x00007300ff0477ac */ /* 0x000e240008000800 */
[----:B-1----:R-:W4:Y:S01]  /*93470*/  LDL.LU.64 R52, [R1+0x770] ;  /* 0x0007700001347983 */ /* 0x002f220000300a00 */
[----:B------:R-:W-:-:S09]  /*93480*/  PRMT R4, R17, 0x7772, RZ ;  /* 0x0000777211047816 */ /* 0x000fd200000000ff */
[----:B---3--:R1:W-:Y:S04]  /*93490*/  @P6 STG.E.U8 desc[UR52][R60.64], R4 ;  /* 0x000000043c006986 */ /* 0x0083e8000c101134 */
[----:B-1----:R-:W3:Y:S01]  /*934a0*/  LDL.LU.64 R60, [R1+0x560] ;  /* 0x00056000013c7983 */ /* 0x002ee20000300a00 */
[----:B0-----:R-:W-:Y:S01]  /*934b0*/  ISETP.LT.AND P6, PT, R51, UR4, !P0 ;  /* 0x0000000433007c0c */ /* 0x001fe2000c7c1270 */
        /* <DEDUP_REMOVED lines=22> */
[----:B0-----:R-:W-:Y:S01]  /*93620*/  ISETP.LT.AND P6, PT, R51, UR4, !P4 ;  /* 0x0000000433007c0c */ /* 0x001fe2000e7c1270 */
[----:B------:R-:W0:Y:S02]  /*93630*/  LDCU UR4, c[0x0][0x398] ;  /* 0x00007300ff0477ac */ /* 0x000e240008000800 */
[----:B-1----:R-:W2:Y:S10]  /*93640*/  LDL.LU.64 R6, [R1+0x760] ;  /* 0x0007600001067983 */ /* 0x002eb40000300a00 */
[----:B----4-:R1:W-:Y:S01]  /*93650*/  @P6 STG.E.U8 desc[UR52][R52.64], R18 ;  /* 0x0000001234006986 */ /* 0x0103e2000c101134 */
[----:B0-----:R-:W-:Y:S01]  /*93660*/  ISETP.LT.AND P6, PT, R10, UR4, !P3 ;  /* 0x000000040a007c0c */ /* 0x001fe2000dfc1270 */
[----:B------:R-:W0:Y:S01]  /*93670*/  LDCU UR4, c[0x0][0x398] ;  /* 0x00007300ff0477ac */ /* 0x000e220008000800 */
[----:B------:R-:W-:Y:S01]  /*93680*/  PRMT R4, R19, 0x7770, RZ ;  /* 0x0000777013047816 */ /* 0x000fe200000000ff */
        /* <DEDUP_REMOVED lines=188> */
[----:B------:R-:W-:Y:S02]  /*94250*/  LOP3.LUT P2, RZ, R48, 0x80000000, RZ, 0xc0, !PT ;  /* 0x8000000030ff7812 */ /* 0x000fe4000784c0ff */
        /* <DEDUP_REMOVED lines=132> */
[----:B------:R-:W-:-:S02]  /*94aa0*/  LOP3.LUT P4, RZ, R3, 0x8000000, RZ, 0xc0, !PT ;  /* 0x0800000003ff7812 */ /* 0x000fc4000788c0ff */
[----:B------:R-:W-:Y:S01]  /*94ab0*/  LOP3.LUT P3, RZ, R3, 0x20000000, RZ, 0xc0, !PT ;  /* 0x2000000003ff7812 */ /* 0x000fe2000786c0ff */
[----:B--2---:R1:W-:Y:S01]  /*94ac0*/  @P6 STG.E.U8 desc[UR52][R6.64], R4 ;  /* 0x0000000406006986 */ /* 0x0043e2000c101134 */
[----:B0-----:R-:W-:Y:S01]  /*94ad0*/  ISETP.LT.AND P6, PT, R51, UR4, !P0 ;  /* 0x0000000433007c0c */ /* 0x001fe2000c7c1270 */
[----:B------:R-:W0:Y:S02]  /*94ae0*/  LDCU UR4, c[0x0][0x398] ;  /* 0x00007300ff0477ac */ /* 0x000e240008000800 */
[----:B-1----:R-:W2:Y:S10]  /*94af0*/  LDL.LU.64 R6, [R1+0x670] ;  /* 0x0006700001067983 */ /* 0x002eb40000300a00 */
[----:B----4-:R1:W-:Y:S01]  /*94b00*/  @P6 STG.E.U8 desc[UR52][R52.64], R33 ;  /* 0x0000002134006986 */ /* 0x0103e2000c101134 */
[----:B0-----:R-:W-:Y:S01]  /*94b10*/  ISETP.LT.AND P6, PT, R10, UR4, !P2 ;  /* 0x000000040a007c0c */ /* 0x001fe2000d7c1270 */
[----:B------:R-:W0:Y:S01]  /*94b20*/  LDCU UR4, c[0x0][0x398] ;  /* 0x00007300ff0477ac */ /* 0x000e220008000800 */
[----:B------:R-:W-:Y:S01]  /*94b30*/  LOP3.LUT P0, RZ, R3, 0x80000000, RZ, 0xc0, !PT ;  /* 0x8000000003ff7812 */ /* 0x000fe2000780c0ff */
[----:B-1----:R-:W4:Y:S01]  /*94b40*/  LDL.LU.64 R52, [R1+0x668] ;  /* 0x0006680001347983 */ /* 0x002f220000300a00 */
[----:B------:R-:W-:-:S09]  /*94b50*/  PRMT R3, R34, 0x7770, RZ ;  /* 0x0000777022037816 */ /* 0x000fd200000000ff */
        /* <DEDUP_REMOVED lines=19> */
[----:B------:R-:W-:Y:S02]  /*94c90*/  PRMT R3, R35, 0x7770, RZ ;  /* 0x0000777023037816 */ /* 0x000fe400000000ff */
[----:B------:R-:W-:-:S07]  /*94ca0*/  LOP3.LUT P2, RZ, R2, 0x2, RZ, 0xc0, !PT ;  /* 0x0000000202ff7812 */ /* 0x000fce000784c0ff */
        /* <DEDUP_REMOVED lines=129> */
[C---:B------:R-:W-:Y:S02]  /*954c0*/  LOP3.LUT P0, RZ, R2.reuse, 0x4000000, RZ, 0xc0, !PT ;  /* 0x0400000002ff7812 */ /* 0x040fe4000780c0ff */
[C---:B------:R-:W-:Y:S02]  /*954d0*/  LOP3.LUT P2, RZ, R2.reuse, 0x20000000, RZ, 0xc0, !PT ;  /* 0x2000000002ff7812 */ /* 0x040fe4000784c0ff */
[----:B------:R-:W-:Y:S02]  /*954e0*/  LOP3.LUT P4, RZ, R2, 0x40000000, RZ, 0xc0, !PT ;  /* 0x4000000002ff7812 */ /* 0x000fe4000788c0ff */
[----:B------:R-:W-:-:S05]  /*954f0*/  PRMT R2, R41, 0x7770, RZ ;  /* 0x0000777029027816 */ /* 0x000fca00000000ff */
        /* <DEDUP_REMOVED lines=95> */
[----:B------:R-:W-:-:S03]  /*95af0*/  PRMT R3, R45, 0x7772, RZ ;  /* 0x000077722d037816 */ /* 0x000fc600000000ff */
[----:B------:R-:W3:Y:S01]  /*95b00*/  LDL.LU.64 R12, [R1+0x288] ;  /* 0x00028800010c7983 */ /* 0x000ee20000300a00 */
[----:B------:R-:W-:Y:S02]  /*95b10*/  PRMT R45, R45, 0x7773, RZ ;  /* 0x000077732d2d7816 */ /* 0x000fe400000000ff */
[----:B------:R-:W-:Y:S01]  /*95b20*/  LOP3.LUT P2, RZ, R0, 0x2000, RZ, 0xc0, !PT ;  /* 0x0000200000ff7812 */ /* 0x000fe2000784c0ff */
[----:B------:R-:W3:Y:S01]  /*95b30*/  LDL.LU.64 R8, [R1+0x280] ;  /* 0x0002800001087983 */ /* 0x000ee20000300a00 */
[----:B------:R-:W-:Y:S02]  /*95b40*/  PRMT R4, R46, 0x7770, RZ ;  /* 0x000077702e047816 */ /* 0x000fe400000000ff */
[C---:B------:R-:W-:Y:S02]  /*95b50*/  LOP3.LUT P4, RZ, R0.reuse, 0x10000, RZ, 0xc0, !PT ;  /* 0x0001000000ff7812 */ /* 0x040fe4000788c0ff */
[C---:B------:R-:W-:Y:S02]  /*95b60*/  LOP3.LUT P3, RZ, R0.reuse, 0x80000, RZ, 0xc0, !PT ;  /* 0x0008000000ff7812 */ /* 0x040fe4000786c0ff */
[----:B------:R-:W-:-:S02]  /*95b70*/  LOP3.LUT P1, RZ, R0, 0x2000000, RZ, 0xc0, !PT ;  /* 0x0200000000ff7812 */ /* 0x000fc4000782c0ff */
[----:B------:R-:W-:Y:S01]  /*95b80*/  PRMT R2, R46, 0x7772, RZ ;  /* 0x000077722e027816 */ /* 0x000fe200000000ff */
[----:B--2---:R-:W-:Y:S01]  /*95b90*/  @P6 STG.E.U8 desc[UR52][R6.64], R3 ;  /* 0x0000000306006986 */ /* 0x004fe2000c101134 */
[----:B0-----:R-:W-:Y:S01]  /*95ba0*/  ISETP.LT.AND P6, PT, R51, UR4, !P0 ;  /* 0x0000000433007c0c */ /* 0x001fe2000c7c1270 */
[----:B------:R-:W0:-:S12]  /*95bb0*/  LDCU UR4, c[0x0][0x398] ;  /* 0x00007300ff0477ac */ /* 0x000e180008000800 */
[----:B----4-:R-:W-:Y:S01]  /*95bc0*/  @P6 STG.E.U8 desc[UR52][R52.64], R45 ;  /* 0x0000002d34006986 */ /* 0x010fe2000c101134 */
[----:B0-----:R-:W-:Y:S01]  /*95bd0*/  ISETP.LT.AND P6, PT, R10, UR4, !P2 ;  /* 0x000000040a007c0c */ /* 0x001fe2000d7c1270 */
[----:B------:R-:W0:-:S12]  /*95be0*/  LDCU UR4, c[0x0][0x398] ;  /* 0x00007300ff0477ac */ /* 0x000e180008000800 */
[----:B---3--:R1:W-:Y:S04]  /*95bf0*/  @P6 STG.E.U8 desc[UR52][R60.64], R4 ;  /* 0x000000043c006986 */ /* 0x0083e8000c101134 */
[----:B-1----:R-:W2:Y:S04]  /*95c00*/  LDL.LU.64 R60, [R1+0x260] ;  /* 0x00026000013c7983 */ /* 0x002ea80000300a00 */
[----:B------:R-:W3:Y:S04]  /*95c10*/  LDL.LU.64 R6, [R1+0x248] ;  /* 0x0002480001067983 */ /* 0x000ee80000300a00 */
[----:B------:R-:W4:Y:S01]  /*95c20*/  LDL.LU R53, [R1+0x150] ;  /* 0x0001500001357983 */ /* 0x000f220000300800 */
[----:B0-----:R-:W-:Y:S01]  /*95c30*/  ISETP.LT.AND P6, PT, R51, UR4, !P2 ;  /* 0x0000000433007c0c */ /* 0x001fe2000d7c1270 */
[----:B------:R-:W0:Y:S01]  /*95c40*/  LDCU UR4, c[0x0][0x398] ;  /* 0x00007300ff0477ac */ /* 0x000e220008000800 */
[----:B------:R-:W-:-:S02]  /*95c50*/  LOP3.LUT P0, RZ, R0, 0x100000, RZ, 0xc0, !PT ;  /* 0x0010000000ff7812 */ /* 0x000fc4000780c0ff */
[----:B------:R-:W-:Y:S02]  /*95c60*/  LOP3.LUT P2, RZ, R0, 0x800000, RZ, 0xc0, !PT ;  /* 0x0080000000ff7812 */ /* 0x000fe4000784c0ff */
[----:B------:R-:W-:-:S07]  /*95c70*/  PRMT R0, R46, 0x7771, RZ ;  /* 0x000077712e007816 */ /* 0x000fce00000000ff */
[----:B------:R-:W-:Y:S01]  /*95c80*/  @P6 STG.E.U8 desc[UR52][R54.64], R0 ;  /* 0x0000000036006986 */ /* 0x000fe2000c101134 */
[----:B0-----:R-:W-:Y:S01]  /*95c90*/  ISETP.LT.AND P6, PT, R10, UR4, !P4 ;  /* 0x000000040a007c0c */ /* 0x001fe2000e7c1270 */
[----:B------:R-:W0:-:S12]  /*95ca0*/  LDCU UR4, c[0x0][0x398] ;  /* 0x00007300ff0477ac */ /* 0x000e180008000800 */
[----:B------:R1:W-:Y:S04]  /*95cb0*/  @P6 STG.E.U8 desc[UR52][R58.64], R2 ;  /* 0x000000023a006986 */ /* 0x0003e8000c101134 */
[----:B-1----:R-:W4:Y:S01]  /*95cc0*/  LDL.LU.64 R58, [R1+0x268] ;  /* 0x00026800013a7983 */ /* 0x002f220000300a00 */
[----:B0-----:R-:W-:Y:S01]  /*95cd0*/  ISETP.LT.AND P6, PT, R51, UR4, !P4 ;  /* 0x0000000433007c0c */ /* 0x001fe2000e7c1270 */
[----:B------:R-:W0:Y:S01]  /*95ce0*/  LDCU UR4, c[0x0][0x398] ;  /* 0x00007300ff0477ac */ /* 0x000e220008000800 */
[----:B------:R-:W-:Y:S01]  /*95cf0*/  PRMT R46, R46, 0x7773, RZ ;  /* 0x000077732e2e7816 */ /* 0x000fe200000000ff */
[----:B------:R-:W4:Y:S10]  /*95d00*/  LDL.LU.64 R54, [R1+0x240] ;  /* 0x0002400001367983 */ /* 0x000f340000300a00 */
[----:B------:R1:W-:Y:S01]  /*95d10*/  @P6 STG.E.U8 desc[UR52][R56.64], R46 ;  /* 0x0000002e38006986 */ /* 0x0003e2000c101134 */
[----:B0-----:R-:W-:Y:S01]  /*95d20*/  ISETP.LT.AND P6, PT, R10, UR4, !P3 ;  /* 0x000000040a007c0c */ /* 0x001fe2000dfc1270 */
[----:B------:R-:W0:Y:S01]  /*95d30*/  LDCU UR4, c[0x0][0x398] ;  /* 0x00007300ff0477ac */ /* 0x000e220008000800 */
[----:B------:R-:W-:-:S02]  /*95d40*/  PRMT R3, R47, 0x7770, RZ ;  /* 0x000077702f037816 */ /* 0x000fc400000000ff */
[C---:B------:R-:W-:Y:S02]  /*95d50*/  PRMT R0, R47.reuse, 0x7771, RZ ;  /* 0x000077712f007816 */ /* 0x040fe400000000ff */
[----:B------:R-:W-:Y:S01]  /*95d60*/  PRMT R2, R47, 0x7772, RZ ;  /* 0x000077722f027816 */ /* 0x000fe200000000ff */
[----:B-1----:R-:W4:Y:S06]  /*95d70*/  LDL.LU.64 R56, [R1+0x228] ;  /* 0x0002280001387983 */ /* 0x002f2c0000300a00 */
[----:B------:R-:W-:Y:S01]  /*95d80*/  @P6 STG.E.U8 desc[UR52][R12.64], R3 ;  /* 0x000000030c006986 */ /* 0x000fe2000c101134 */
[----:B0-----:R-:W-:Y:S01]  /*95d90*/  ISETP.LT.AND P6, PT, R51, UR4, !P3 ;  /* 0x0000000433007c0c */ /* 0x001fe2000dfc1270 */
[----:B------:R-:W0:-:S12]  /*95da0*/  LDCU UR4, c[0x0][0x398] ;  /* 0x00007300ff0477ac */ /* 0x000e180008000800 */
[----:B------:R-:W-:Y:S01]  /*95db0*/  @P6 STG.E.U8 desc[UR52][R8.64], R0 ;  /* 0x0000000008006986 */ /* 0x000fe2000c101134 */
[----:B0-----:R-:W-:Y:S01]  /*95dc0*/  ISETP.LT.AND P6, PT, R10, UR4, !P0 ;  /* 0x000000040a007c0c */ /* 0x001fe2000c7c1270 */
[----:B------:R-:W0:Y:S01]  /*95dd0*/  LDCU UR4, c[0x0][0x398] ;  /* 0x00007300ff0477ac */ /* 0x000e220008000800 */
[----:B------:R-:W-:-:S11]  /*95de0*/  PRMT R47, R47, 0x7773, RZ ;  /* 0x000077732f2f7816 */ /* 0x000fd600000000ff */
[----:B--2---:R1:W-:Y:S01]  /*95df0*/  @P6 STG.E.U8 desc[UR52][R60.64], R2 ;  /* 0x000000023c006986 */ /* 0x0043e2000c101134 */
[----:B0-----:R-:W-:Y:S01]  /*95e00*/  ISETP.LT.AND P6, PT, R51, UR4, !P0 ;  /* 0x0000000433007c0c */ /* 0x001fe2000c7c1270 */
[----:B------:R-:W0:Y:S02]  /*95e10*/  LDCU UR4, c[0x0][0x398] ;  /* 0x00007300ff0477ac */ /* 0x000e240008000800 */
[----:B-1----:R-:W2:Y:S10]  /*95e20*/  LDL.LU.64 R60, [R1+0x220] ;  /* 0x00022000013c7983 */ /* 0x002eb40000300a00 */
[----:B---3--:R-:W-:Y:S04]  /*95e30*/  @P6 STG.E.U8 desc[UR52][R6.64], R47 ;  /* 0x0000002f06006986 */ /* 0x008fe8000c101134 */
[----:B----4-:R-:W1:Y:S01]  /*95e40*/  LDS.128 R4, [R53] ;  /* 0x0000000035047984 */ /* 0x010e620000000c00 */
[----:B0-----:R-:W-:Y:S01]  /*95e50*/  ISETP.LT.AND P6, PT, R10, UR4, !P2 ;  /* 0x000000040a007c0c */ /* 0x001fe2000d7c1270 */
[----:B------:R-:W0:Y:S01]  /*95e60*/  LDCU UR4, c[0x0][0x398] ;  /* 0x00007300ff0477ac */ /* 0x000e220008000800 */
[----:B-1----:R-:W-:-:S11]  /*95e70*/  PRMT R0, R4, 0x7770, RZ ;  /* 0x0000777004007816 */ /* 0x002fd600000000ff */
[----:B------:R1:W-:Y:S04]  /*95e80*/  @P6 STG.E.U8 desc[UR52][R58.64], R0 ;  /* 0x000000003a006986 */ /* 0x0003e8000c101134 */
[----:B-1----:R-:W3:Y:S01]  /*95e90*/  LDL.LU.64 R58, [R1+0x208] ;  /* 0x00020800013a7983 */ /* 0x002ee20000300a00 */
[----:B0-----:R-:W-:Y:S01]  /*95ea0*/  ISETP.LT.AND P6, PT, R51, UR4, !P2 ;  /* 0x0000000433007c0c */ /* 0x001fe2000d7c1270 */
[----:B------:R-:W0:Y:S01]  /*95eb0*/  LDCU UR4, c[0x0][0x398] ;  /* 0x00007300ff0477ac */ /* 0x000e220008000800 */
[C---:B------:R-:W-:Y:S01]  /*95ec0*/  PRMT R2, R4.reuse, 0x7771, RZ ;  /* 0x0000777104027816 */ /* 0x040fe200000000ff */
[----:B------:R-:W4:Y:S01]  /*95ed0*/  LDL.LU.64 R18, [R1+0x200] ;  /* 0x0002000001127983 */ /* 0x000f220000300a00 */
[----:B------:R-:W-:-:S09]  /*95ee0*/  PRMT R3, R4, 0x7772, RZ ;  /* 0x0000777204037816 */ /* 0x000fd200000000ff */
[----:B------:R1:W-:Y:S01]  /*95ef0*/  @P6 STG.E.U8 desc[UR52][R54.64], R2 ;  /* 0x0000000236006986 */ /* 0x0003e2000c101134 */
[----:B------:R-:W-:-:S03]  /*95f00*/  LOP3.LUT P5, RZ, R50, 0x80000, RZ, 0xc0, !PT ;  /* 0x0008000032ff7812 */ /* 0x000fc600078ac0ff */
[----:B------:R-:W4:Y:S01]  /*95f10*/  LDL.LU.64 R16, [R1+0x1e8] ;  /* 0x0001e80001107983 */ /* 0x000f220000300a00 */
[----:B0-----:R-:W-:Y:S01]  /*95f20*/  ISETP.LT.AND P6, PT, R10, UR4, !P1 ;  /* 0x000000040a007c0c */ /* 0x001fe2000cfc1270 */
[----:B------:R-:W0:Y:S01]  /*95f30*/  LDCU UR4, c[0x0][0x398] ;  /* 0x00007300ff0477ac */ /* 0x000e220008000800 */
[----:B------:R-:W-:Y:S01]  /*95f40*/  PRMT R4, R4, 0x7773, RZ ;  /* 0x0000777304047816 */ /* 0x000fe200000000ff */
[----:B------:R-:W4:Y:S04]  /*95f50*/  LDL.LU.64 R14, [R1+0x1e0] ;  /* 0x0001e000010e7983 */ /* 0x000f280000300a00 */
[----:B------:R-:W4:Y:S01]  /*95f60*/  LDL.LU.64 R12, [R1+0x1c8] ;  /* 0x0001c800010c7983 */ /* 0x000f220000300a00 */
[----:B------:R-:W-:-:S03]  /*95f70*/  PRMT R0, R5, 0x7770, RZ ;  /* 0x0000777005007816 */ /* 0x000fc600000000ff */
[----:B------:R-:W4:Y:S04]  /*95f80*/  LDL.LU.64 R8, [R1+0x1c0] ;  /* 0x0001c00001087983 */ /* 0x000f280000300a00 */
[----:B------:R1:W-:Y:S01]  /*95f90*/  @P6 STG.E.U8 desc[UR52][R56.64], R3 ;  /* 0x0000000338006986 */ /* 0x0003e2000c101134 */
[----:B0-----:R-:W-:-:S03]  /*95fa0*/  ISETP.LT.AND P6, PT, R51, UR4, !P1 ;  /* 0x0000000433007c0c */ /* 0x001fc6000cfc1270 */
[----:B------:R-:W4:Y:S01]  /*95fb0*/  LDL.LU.64 R52, [R1+0x1a8] ;  /* 0x0001a80001347983 */ /* 0x000f220000300a00 */
[----:B------:R-:W0:Y:S03]  /*95fc0*/  LDCU UR4, c[0x0][0x398] ;  /* 0x00007300ff0477ac */ /* 0x000e260008000800 */
[----:B-1----:R-:W4:Y:S04]  /*95fd0*/  LDL.LU.64 R54, [R1+0x1a0] ;  /* 0x0001a00001367983 */ /* 0x002f280000300a00 */
[----:B------:R-:W4:Y:S04]  /*95fe0*/  LDL.LU.64 R56, [R1+0x168] ;  /* 0x0001680001387983 */ /* 0x000f280000300a00 */
[----:B--2---:R1:W-:Y:S01]  /*95ff0*/  @P6 STG.E.U8 desc[UR52][R60.64], R4 ;  /* 0x000000043c006986 */ /* 0x0043e2000c101134 */
[----:B------:R-:W-:Y:S01]  /*96000*/  ISETP.LT.AND P6, PT, R10, UR5, !P5 ;  /* 0x000000050a007c0c */ /* 0x000fe2000efc1270 */
[----:B------:R-:W2:Y:S02]  /*96010*/  LDCU UR5, c[0x0][0x398] ;  /* 0x00007300ff0577ac */ /* 0x000ea40008000800 */
[----:B-1----:R-:W4:Y:S10]  /*96020*/  LDL.LU.64 R60, [R1+0x160] ;  /* 0x00016000013c7983 */ /* 0x002f340000300a00 */
[----:B---3--:R1:W-:Y:S04]  /*96030*/  @P6 STG.E.U8 desc[UR52][R58.64], R0 ;  /* 0x000000003a006986 */ /* 0x0083e8000c101134 */
[----:B-1----:R-:W3:Y:S01]  /*96040*/  LDL.LU.64 R58, [R1+0x188] ;  /* 0x00018800013a7983 */ /* 0x002ee20000300a00 */
[----:B0-----:R-:W-:Y:S01]  /*96050*/  ISETP.LT.AND P5, PT, R51, UR4, !P5 ;  /* 0x0000000433007c0c */ /* 0x001fe2000efa1270 */
[----:B------:R-:W0:Y:S01]  /*96060*/  LDCU UR4, c[0x0][0x398] ;  /* 0x00007300ff0477ac */ /* 0x000e220008000800 */
[----:B------:R-:W-:-:S02]  /*96070*/  PRMT R2, R5, 0x7771, RZ ;  /* 0x0000777105027816 */ /* 0x000fc400000000ff */
[C---:B------:R-:W-:Y:S02]  /*96080*/  LOP3.LUT P4, RZ, R50.reuse, 0x40000, RZ, 0xc0, !PT ;  /* 0x0004000032ff7812 */ /* 0x040fe4000788c0ff */
[----:B------:R-:W-:Y:S02]  /*96090*/  LOP3.LUT P3, RZ, R50, 0x20000, RZ, 0xc0, !PT ;  /* 0x0002000032ff7812 */ /* 0x000fe4000786c0ff */
[C---:B------:R-:W-:Y:S01]  /*960a0*/  ISETP.LT.AND P6, PT, R10.reuse, UR6, !P4 ;  /* 0x000000060a007c0c */ /* 0x040fe2000e7c1270 */
[----:B------:R-:W1:Y:S04]  /*960b0*/  LDCU UR6, c[0x0][0x398] ;  /* 0x00007300ff0677ac */ /* 0x000e680008000800 */
[----:B----4-:R4:W-:Y:S01]  /*960c0*/  @P5 STG.E.U8 desc[UR52][R18.64], R2 ;  /* 0x0000000212005986 */ /* 0x0109e2000c101134 */
[----:B--2---:R-:W-:Y:S01]  /*960d0*/  ISETP.LT.AND P5, PT, R10, UR5, !P3 ;  /* 0x000000050a007c0c */ /* 0x004fe2000dfa1270 */
[----:B------:R-:W2:Y:S01]  /*960e0*/  LDCU UR5, c[0x0][0x398] ;  /* 0x00007300ff0577ac */ /* 0x000ea20008000800 */
[----:B------:R-:W-:-:S02]  /*960f0*/  ISETP.LT.AND P4, PT, R51, UR7, !P4 ;  /* 0x0000000733007c0c */ /* 0x000fc4000e781270 */
[C---:B------:R-:W-:Y:S02]  /*96100*/  PRMT R3, R5.reuse, 0x7772, RZ ;  /* 0x0000777205037816 */ /* 0x040fe400000000ff */
[----:B------:R-:W-:Y:S02]  /*96110*/  PRMT R5, R5, 0x7773, RZ ;  /* 0x0000777305057816 */ /* 0x000fe400000000ff */
[----:B------:R-:W-:Y:S02]  /*96120*/  LOP3.LUT P2, RZ, R50, 0x8000, RZ, 0xc0, !PT ;  /* 0x0000800032ff7812 */ /* 0x000fe4000784c0ff */
[----:B------:R-:W-:Y:S01]  /*96130*/  PRMT R4, R6, 0x7770, RZ ;  /* 0x0000777006047816 */ /* 0x000fe200000000ff */
[----:B------:R2:W-:Y:S01]  /*96140*/  @P6 STG.E.U8 desc[UR52][R16.64], R3 ;  /* 0x0000000310006986 */ /* 0x0005e2000c101134 */
[C---:B------:R-:W-:Y:S02]  /*96150*/  LOP3.LUT P1, RZ, R50.reuse, 0x4000, RZ, 0xc0, !PT ;  /* 0x0000400032ff7812 */ /* 0x040fe4000782c0ff */
[----:B0-----:R-:W-:Y:S01]  /*96160*/  ISETP.LT.AND P3, PT, R51, UR4, !P3 ;  /* 0x0000000433007c0c */ /* 0x001fe2000df61270 */
[----:B------:R-:W-:Y:S01]  /*96170*/  @P4 STG.E.U8 desc[UR52][R14.64], R5 ;  /* 0x000000050e004986 */ /* 0x000fe2000c101134 */
[----:B------:R-:W-:-:S02]  /*96180*/  LOP3.LUT P0, RZ, R50, 0x10000, RZ, 0xc0, !PT ;  /* 0x0001000032ff7812 */ /* 0x000fc4000780c0ff */
[C---:B------:R-:W-:Y:S01]  /*96190*/  ISETP.LT.AND P6, PT, R10.reuse, UR8, !P2 ;  /* 0x000000080a007c0c */ /* 0x040fe2000d7c1270 */
[----:B------:R0:W-:Y:S01]  /*961a0*/  @P5 STG.E.U8 desc[UR52][R12.64], R4 ;  /* 0x000000040c005986 */ /* 0x0001e2000c101134 */
[C---:B------:R-:W-:Y:S02]  /*961b0*/  ISETP.LT.AND P2, PT, R51.reuse, UR9, !P2 ;  /* 0x0000000933007c0c */ /* 0x040fe4000d741270 */
[C---:B-1----:R-:W-:Y:S02]  /*961c0*/  ISETP.LT.AND P5, PT, R10.reuse, UR6, !P1 ;  /* 0x000000060a007c0c */ /* 0x042fe4000cfa1270 */
[C---:B--2---:R-:W-:Y:S02]  /*961d0*/  ISETP.LT.AND P1, PT, R51.reuse, UR5, !P1 ;  /* 0x0000000533007c0c */ /* 0x044fe4000cf21270 */
[----:B------:R-:W-:Y:S02]  /*961e0*/  ISETP.LT.AND P4, PT, R10, UR10, !P0 ;  /* 0x0000000a0a007c0c */ /* 0x000fe4000c781270 */
[----:B------:R-:W-:-:S02]  /*961f0*/  ISETP.LT.AND P0, PT, R51, UR11, !P0 ;  /* 0x0000000b33007c0c */ /* 0x000fc4000c701270 */
[C---:B------:R-:W-:Y:S02]  /*96200*/  PRMT R0, R6.reuse, 0x7771, RZ ;  /* 0x0000777106007816 */ /* 0x040fe400000000ff */
[C---:B----4-:R-:W-:Y:S02]  /*96210*/  PRMT R2, R6.reuse, 0x7772, RZ ;  /* 0x0000777206027816 */ /* 0x050fe400000000ff */
[----:B------:R-:W-:Y:S02]  /*96220*/  PRMT R6, R6, 0x7773, RZ ;  /* 0x0000777306067816 */ /* 0x000fe400000000ff */
[C---:B------:R-:W-:Y:S01]  /*96230*/  PRMT R3, R7.reuse, 0x7770, RZ ;  /* 0x0000777007037816 */ /* 0x040fe200000000ff */
[----:B------:R1:W-:Y:S01]  /*96240*/  @P3 STG.E.U8 desc[UR52][R8.64], R0 ;  /* 0x0000000008003986 */ /* 0x0003e2000c101134 */
[C---:B0-----:R-:W-:Y:S02]  /*96250*/  PRMT R4, R7.reuse, 0x7771, RZ ;  /* 0x0000777107047816 */ /* 0x041fe400000000ff */
[C---:B------:R-:W-:Y:S01]  /*96260*/  PRMT R5, R7.reuse, 0x7772, RZ ;  /* 0x0000777207057816 */ /* 0x040fe200000000ff */
[----:B------:R1:W-:Y:S04]  /*96270*/  @P6 STG.E.U8 desc[UR52][R52.64], R2 ;  /* 0x0000000234006986 */ /* 0x0003e8000c101134 */
[----:B------:R1:W-:Y:S04]  /*96280*/  @P2 STG.E.U8 desc[UR52][R54.64], R6 ;  /* 0x0000000636002986 */ /* 0x0003e8000c101134 */
[----:B------:R1:W-:Y:S01]  /*96290*/  @P5 STG.E.U8 desc[UR52][R56.64], R3 ;  /* 0x0000000338005986 */ /* 0x0003e2000c101134 */
[----:B------:R-:W-:-:S03]  /*962a0*/  PRMT R7, R7, 0x7773, RZ ;  /* 0x0000777307077816 */ /* 0x000fc600000000ff */
[----:B------:R1:W-:Y:S04]  /*962b0*/  @P1 STG.E.U8 desc[UR52][R60.64], R4 ;  /* 0x000000043c001986 */ /* 0x0003e8000c101134 */
[----:B---3--:R1:W-:Y:S01]  /*962c0*/  @P4 STG.E.U8 desc[UR52][R58.64], R5 ;  /* 0x000000053a004986 */ /* 0x0083e2000c101134 */
[----:B------:R-:W-:Y:S05]  /*962d0*/  @!P0 EXIT ;  /* 0x000000000000894d */ /* 0x000fea0003800000 */
[----:B-1----:R-:W2:Y:S04]  /*962e0*/  LDL.LU.64 R58, [R1+0x180] ;  /* 0x00018000013a7983 */ /* 0x002ea80000300a00 */
[----:B--2---:R-:W-:Y:S01]  /*962f0*/  STG.E.U8 desc[UR52][R58.64], R7 ;  /* 0x000000073a007986 */ /* 0x004fe2000c101134 */
[----:B------:R-:W-:Y:S05]  /*96300*/  EXIT ;  /* 0x000000000000794d */ /* 0x000fea0003800000 */
.L_x_2:
[----:B------:R-:W-:-:S00]  /*96310*/  BRA `(.L_x_2) ;  /* 0xfffffffc00fc7947 */ /* 0x000fc0000383ffff */
[----:B------:R-:W-:-:S00]  /*96320*/  NOP ;  /* 0x0000000000007918 */ /* 0x000fc00000000000 */
        /* <DEDUP_REMOVED lines=13> */
.L_x_3:


//--------------------- .nv.shared.matmul_kernel  --------------------------
	.section	.nv.shared.matmul_kernel,"aw",@nobits
	.sectionflags	@""
	.align	16
	.zero		1024


//--------------------- .nv.shared.reserved.0     --------------------------
	.section	.nv.shared.reserved.0,"aw",@nobits
	.weak		__nv_reservedSMEM_offset_0_alias
	.size		__nv_reservedSMEM_offset_0_alias, 0, 64
	.other		__nv_reservedSMEM_offset_0_alias,@"STO_CUDA_RESERVED_SHARED STV_DEFAULT"
__nv_reservedSMEM_offset_0_alias:
	.zero		0
	.zero		64


//--------------------- .nv.constant0.matmul_kernel --------------------------
	.section	.nv.constant0.matmul_kernel,"a",@progbits
	.sectionflags	@""
	.align	4
.nv.constant0.matmul_kernel:
	.zero		976


//--------------------- SYMBOLS --------------------------

	.type		.nv.reservedSmem.offset0,@object
	.size		.nv.reservedSmem.offset0,0x4
	.type		.nv.reservedSmem.cap,@object
	.size		.nv.reservedSmem.cap,0x4
